//
// Generated by NVIDIA NVVM Compiler
//
// Compiler Build ID: CL-36424714
// Cuda compilation tools, release 13.0, V13.0.88
// Based on NVVM 20.0.0
//

.version 9.0
.target sm_100
.address_size 64

	// .globl	_Z18interaction_kernelP7ProgramS0_
.extern .func  (.param .b32 func_retval0) vprintf
(
	.param .b64 vprintf_param_0,
	.param .b64 vprintf_param_1
)
;
.global .align 1 .b8 $str[17] = {48, 49, 50, 51, 52, 53, 54, 55, 56, 57, 65, 66, 67, 68, 69, 70};
.global .align 1 .b8 $str$19[20] = {91, 37, 48, 52, 120, 93, 32, 108, 110, 107, 32, 37, 115, 32, 126, 32, 37, 115, 10};
.global .align 1 .b8 $str$20[28] = {91, 37, 48, 52, 120, 93, 32, 115, 101, 116, 32, 118, 97, 114, 32, 37, 48, 52, 120, 32, 61, 32, 37, 48, 52, 120, 10};
.global .align 1 .b8 $str$21[19] = {91, 37, 48, 52, 120, 93, 32, 103, 111, 116, 32, 61, 32, 37, 48, 52, 120, 10};
.global .align 1 .b8 $str$22[33] = {91, 37, 48, 52, 120, 93, 32, 76, 73, 78, 75, 32, 69, 82, 82, 79, 82, 32, 45, 32, 85, 78, 82, 69, 65, 67, 72, 65, 66, 76, 69, 10};
.extern .shared .align 16 .b8 shared_mem[];
.global .align 1 .b8 $str$23[14] = {91, 37, 48, 52, 120, 93, 32, 68, 79, 78, 69, 33, 10};
.global .align 1 .b8 $str$24[21] = {91, 37, 48, 52, 120, 93, 32, 65, 78, 78, 73, 32, 37, 115, 32, 124, 32, 37, 115, 10};
.global .align 1 .b8 $str$25[21] = {91, 37, 48, 52, 120, 93, 32, 67, 79, 77, 77, 32, 37, 115, 32, 124, 32, 37, 115, 10};
.global .align 1 .b8 $str$26[31] = {91, 37, 48, 52, 120, 93, 32, 69, 82, 82, 79, 82, 32, 65, 76, 76, 79, 67, 65, 84, 73, 78, 71, 32, 78, 79, 68, 69, 83, 10};
.global .align 1 .b8 $str$27[30] = {91, 37, 48, 52, 120, 93, 32, 69, 82, 82, 79, 82, 32, 65, 76, 76, 79, 67, 65, 84, 73, 78, 71, 32, 86, 65, 82, 83, 10};
.global .align 1 .b8 $str$28[67] = {91, 37, 48, 52, 120, 93, 32, 97, 108, 108, 111, 99, 32, 110, 111, 100, 101, 115, 32, 37, 48, 52, 120, 32, 37, 48, 52, 120, 32, 37, 48, 52, 120, 32, 37, 48, 52, 120, 32, 124, 32, 118, 97, 114, 115, 32, 37, 48, 52, 120, 32, 37, 48, 52, 120, 32, 37, 48, 52, 120, 32, 37, 48, 52, 120, 10};
.global .align 1 .b8 $str$29[21] = {91, 37, 48, 52, 120, 93, 32, 69, 82, 65, 83, 32, 37, 115, 32, 124, 32, 37, 115, 10};
.global .align 1 .b8 $str$30[21] = {91, 37, 48, 52, 120, 93, 32, 67, 65, 76, 76, 32, 37, 115, 32, 124, 32, 37, 115, 10};

.visible .entry _Z18interaction_kernelP7ProgramS0_(
	.param .u64 .ptr .align 1 _Z18interaction_kernelP7ProgramS0__param_0,
	.param .u64 .ptr .align 1 _Z18interaction_kernelP7ProgramS0__param_1
)
{
	.local .align 16 .b8 	__local_depot0[560];
	.reg .b64 	%SP;
	.reg .b64 	%SPL;
	.reg .pred 	%p<393>;
	.reg .b16 	%rs<2054>;
	.reg .b32 	%r<722>;
	.reg .b64 	%rd<3994>;

	mov.u64 	%SPL, __local_depot0;
	cvta.local.u64 	%SP, %SPL;
	ld.param.u64 	%rd221, [_Z18interaction_kernelP7ProgramS0__param_0];
	cvta.to.global.u64 	%rd1, %rd221;
	add.u64 	%rd2, %SPL, 48;
	add.u64 	%rd3, %SPL, 192;
	add.u64 	%rd4, %SPL, 320;
	mov.u32 	%r1, %tid.x;
	mov.u32 	%r2, %ntid.x;
	add.s32 	%r215, %r1, %r2;
	cvt.u16.u32 	%rs1, %r215;
	xor.b16  	%rs95, %rs1, 4095;
	cvt.u16.u32 	%rs2, %r2;
	div.u16 	%rs96, %rs95, %rs2;
	and.b16  	%rs3, %rs96, 3;
	xor.b16  	%rs97, %rs3, 2;
	cvt.u32.u16 	%r3, %rs97;
	setp.eq.s16 	%p1, %rs3, 2;
	mov.u32 	%r664, %r1;
	@%p1 bra 	$L__BB0_3;
	shl.b32 	%r216, %r1, 2;
	mov.u32 	%r217, shared_mem;
	add.s32 	%r658, %r217, %r216;
	shl.b32 	%r5, %r2, 2;
	mul.wide.u32 	%rd225, %r1, 4;
	add.s64 	%rd3962, %rd1, %rd225;
	mul.wide.u32 	%rd6, %r2, 4;
	neg.s32 	%r657, %r3;
	mad.lo.s32 	%r664, %r2, %r3, %r1;
$L__BB0_2:
	.pragma "nounroll";
	ld.global.u32 	%r218, [%rd3962];
	st.shared.u32 	[%r658], %r218;
	add.s32 	%r658, %r658, %r5;
	add.s64 	%rd3962, %rd3962, %rd6;
	add.s32 	%r657, %r657, 1;
	setp.ne.s32 	%p2, %r657, 0;
	@%p2 bra 	$L__BB0_2;
$L__BB0_3:
	shl.b32 	%r219, %r2, 1;
	add.s32 	%r663, %r664, %r219;
	shl.b32 	%r14, %r2, 2;
	mad.lo.s32 	%r662, %r2, 3, %r664;
	add.s32 	%r661, %r2, %r664;
	shl.b32 	%r220, %r664, 2;
	mov.u32 	%r221, shared_mem;
	add.s32 	%r660, %r221, %r220;
	shl.b32 	%r18, %r2, 4;
	shl.b32 	%r19, %r2, 3;
	mul.lo.s32 	%r20, %r2, 12;
$L__BB0_4:
	mul.wide.u32 	%rd226, %r664, 4;
	add.s64 	%rd227, %rd1, %rd226;
	ld.global.u32 	%r222, [%rd227];
	st.shared.u32 	[%r660], %r222;
	add.s32 	%r223, %r664, %r2;
	mul.wide.u32 	%rd228, %r661, 4;
	add.s64 	%rd229, %rd1, %rd228;
	ld.global.u32 	%r224, [%rd229];
	add.s32 	%r225, %r660, %r14;
	st.shared.u32 	[%r225], %r224;
	add.s32 	%r226, %r223, %r2;
	mul.wide.u32 	%rd230, %r663, 4;
	add.s64 	%rd231, %rd1, %rd230;
	ld.global.u32 	%r227, [%rd231];
	add.s32 	%r228, %r660, %r19;
	st.shared.u32 	[%r228], %r227;
	add.s32 	%r229, %r226, %r2;
	mul.wide.u32 	%rd232, %r662, 4;
	add.s64 	%rd233, %rd1, %rd232;
	ld.global.u32 	%r230, [%rd233];
	add.s32 	%r231, %r660, %r20;
	st.shared.u32 	[%r231], %r230;
	add.s32 	%r664, %r229, %r2;
	add.s32 	%r663, %r663, %r14;
	add.s32 	%r662, %r662, %r14;
	add.s32 	%r661, %r661, %r14;
	add.s32 	%r660, %r660, %r18;
	setp.lt.u32 	%p3, %r664, 4096;
	@%p3 bra 	$L__BB0_4;
	xor.b16  	%rs98, %rs1, 8191;
	div.u16 	%rs99, %rs98, %rs2;
	and.b16  	%rs4, %rs99, 3;
	setp.eq.s16 	%p4, %rs4, 2;
	mov.u32 	%r672, %r1;
	@%p4 bra 	$L__BB0_8;
	shl.b32 	%r232, %r1, 2;
	add.s32 	%r234, %r232, %r221;
	add.s32 	%r666, %r234, 16384;
	mul.wide.u32 	%rd234, %r1, 4;
	add.s64 	%rd235, %rd234, %rd1;
	add.s64 	%rd3963, %rd235, 16384;
	mul.wide.u32 	%rd10, %r2, 4;
	xor.b16  	%rs100, %rs4, 2;
	cvt.u32.u16 	%r235, %rs100;
	neg.s32 	%r665, %r235;
	mad.lo.s32 	%r672, %r2, %r235, %r1;
$L__BB0_7:
	.pragma "nounroll";
	ld.global.u32 	%r236, [%rd3963];
	st.shared.u32 	[%r666], %r236;
	add.s32 	%r666, %r666, %r14;
	add.s64 	%rd3963, %rd3963, %rd10;
	add.s32 	%r665, %r665, 1;
	setp.ne.s32 	%p5, %r665, 0;
	@%p5 bra 	$L__BB0_7;
$L__BB0_8:
	add.s32 	%r671, %r672, %r219;
	mad.lo.s32 	%r670, %r2, 3, %r672;
	add.s32 	%r669, %r2, %r672;
	shl.b32 	%r238, %r672, 2;
	add.s32 	%r240, %r238, %r221;
	add.s32 	%r668, %r240, 16384;
$L__BB0_9:
	mul.wide.u32 	%rd236, %r672, 4;
	add.s64 	%rd237, %rd1, %rd236;
	ld.global.u32 	%r241, [%rd237+16384];
	st.shared.u32 	[%r668], %r241;
	add.s32 	%r242, %r672, %r2;
	mul.wide.u32 	%rd238, %r669, 4;
	add.s64 	%rd239, %rd1, %rd238;
	ld.global.u32 	%r243, [%rd239+16384];
	add.s32 	%r244, %r668, %r14;
	st.shared.u32 	[%r244], %r243;
	add.s32 	%r245, %r242, %r2;
	mul.wide.u32 	%rd240, %r671, 4;
	add.s64 	%rd241, %rd1, %rd240;
	ld.global.u32 	%r246, [%rd241+16384];
	add.s32 	%r247, %r668, %r19;
	st.shared.u32 	[%r247], %r246;
	add.s32 	%r248, %r245, %r2;
	mul.wide.u32 	%rd242, %r670, 4;
	add.s64 	%rd243, %rd1, %rd242;
	ld.global.u32 	%r249, [%rd243+16384];
	add.s32 	%r250, %r668, %r20;
	st.shared.u32 	[%r250], %r249;
	add.s32 	%r672, %r248, %r2;
	add.s32 	%r671, %r671, %r14;
	add.s32 	%r670, %r670, %r14;
	add.s32 	%r669, %r669, %r14;
	add.s32 	%r668, %r668, %r18;
	setp.lt.u32 	%p6, %r672, 8192;
	@%p6 bra 	$L__BB0_9;
	setp.eq.s16 	%p7, %rs4, 2;
	mov.u32 	%r680, %r1;
	@%p7 bra 	$L__BB0_13;
	shl.b32 	%r251, %r1, 2;
	add.s32 	%r253, %r251, %r221;
	add.s32 	%r674, %r253, 49152;
	mul.wide.u32 	%rd244, %r1, 4;
	add.s64 	%rd245, %rd244, %rd1;
	add.s64 	%rd3964, %rd245, 49152;
	mul.wide.u32 	%rd14, %r2, 4;
	xor.b16  	%rs101, %rs4, 2;
	cvt.u32.u16 	%r254, %rs101;
	neg.s32 	%r673, %r254;
	mad.lo.s32 	%r680, %r2, %r254, %r1;
$L__BB0_12:
	.pragma "nounroll";
	ld.global.u32 	%r255, [%rd3964];
	st.shared.u32 	[%r674], %r255;
	add.s32 	%r674, %r674, %r14;
	add.s64 	%rd3964, %rd3964, %rd14;
	add.s32 	%r673, %r673, 1;
	setp.ne.s32 	%p8, %r673, 0;
	@%p8 bra 	$L__BB0_12;
$L__BB0_13:
	add.s32 	%r679, %r680, %r219;
	mad.lo.s32 	%r678, %r2, 3, %r680;
	add.s32 	%r677, %r2, %r680;
	shl.b32 	%r257, %r680, 2;
	add.s32 	%r259, %r257, %r221;
	add.s32 	%r676, %r259, 49152;
$L__BB0_14:
	mul.wide.u32 	%rd246, %r680, 4;
	add.s64 	%rd247, %rd1, %rd246;
	ld.global.u32 	%r260, [%rd247+49152];
	st.shared.u32 	[%r676], %r260;
	add.s32 	%r261, %r680, %r2;
	mul.wide.u32 	%rd248, %r677, 4;
	add.s64 	%rd249, %rd1, %rd248;
	ld.global.u32 	%r262, [%rd249+49152];
	add.s32 	%r263, %r676, %r14;
	st.shared.u32 	[%r263], %r262;
	add.s32 	%r264, %r261, %r2;
	mul.wide.u32 	%rd250, %r679, 4;
	add.s64 	%rd251, %rd1, %rd250;
	ld.global.u32 	%r265, [%rd251+49152];
	add.s32 	%r266, %r676, %r19;
	st.shared.u32 	[%r266], %r265;
	add.s32 	%r267, %r264, %r2;
	mul.wide.u32 	%rd252, %r678, 4;
	add.s64 	%rd253, %rd1, %rd252;
	ld.global.u32 	%r268, [%rd253+49152];
	add.s32 	%r269, %r676, %r20;
	st.shared.u32 	[%r269], %r268;
	add.s32 	%r680, %r267, %r2;
	add.s32 	%r679, %r679, %r14;
	add.s32 	%r678, %r678, %r14;
	add.s32 	%r677, %r677, %r14;
	add.s32 	%r676, %r676, %r18;
	setp.lt.u32 	%p9, %r680, 8192;
	@%p9 bra 	$L__BB0_14;
	bar.sync 	0;
	shl.b32 	%r271, %r1, 2;
	add.s32 	%r75, %r221, %r271;
	ld.shared.u32 	%r76, [%r75];
	setp.eq.s32 	%p10, %r76, 0;
	mov.b32 	%r96, 0;
	@%p10 bra 	$L__BB0_17;
	st.local.u32 	[%rd2+4], %r76;
	mov.b32 	%r274, 0;
	st.shared.u32 	[%r75], %r274;
	mov.b32 	%r96, 1;
$L__BB0_17:
	setp.eq.s32 	%p11, %r76, 0;
	@%p11 bra 	$L__BB0_18;
	bra.uni 	$L__BB0_34;
$L__BB0_18:
	ld.param.u64 	%rd3941, [_Z18interaction_kernelP7ProgramS0__param_1];
	cvta.to.global.u64 	%rd17, %rd3941;
	mov.u32 	%r78, %ntid.x;
	shl.b32 	%r79, %r78, 2;
	setp.eq.s16 	%p384, %rs3, 2;
	add.u64 	%rd3908, %SP, 448;
	add.u64 	%rd3909, %SPL, 448;
	mov.u32 	%r716, %tid.x;
	st.local.u32 	[%rd3909], %r716;
	mov.u64 	%rd3910, $str$23;
	cvta.global.u64 	%rd3911, %rd3910;
	{ // callseq 37, 0
	.param .b64 param0;
	st.param.b64 	[param0], %rd3911;
	.param .b64 param1;
	st.param.b64 	[param1], %rd3908;
	.param .b32 retval0;
	call.uni (retval0), 
	vprintf, 
	(
	param0, 
	param1
	);
	ld.param.b32 	%r606, [retval0];
	} // callseq 37
	bar.sync 	0;
	mov.u32 	%r705, %r716;
	@%p384 bra 	$L__BB0_21;
	mul.wide.u32 	%rd3912, %r716, 4;
	add.s64 	%rd3965, %rd17, %rd3912;
	mul.wide.u32 	%rd19, %r78, 4;
	shl.b32 	%r608, %r716, 2;
	mov.u32 	%r609, shared_mem;
	add.s32 	%r683, %r609, %r608;
	neg.s32 	%r682, %r3;
	mad.lo.s32 	%r705, %r78, %r3, %r716;
$L__BB0_20:
	.pragma "nounroll";
	ld.shared.u32 	%r610, [%r683];
	st.global.u32 	[%rd3965], %r610;
	add.s64 	%rd3965, %rd3965, %rd19;
	add.s32 	%r683, %r683, %r79;
	add.s32 	%r682, %r682, 1;
	setp.ne.s32 	%p385, %r682, 0;
	@%p385 bra 	$L__BB0_20;
$L__BB0_21:
	shl.b32 	%r89, %r78, 1;
	add.s32 	%r704, %r705, %r89;
	mul.lo.s32 	%r91, %r78, 3;
	add.s32 	%r703, %r705, %r91;
	add.s32 	%r702, %r78, %r705;
	shl.b32 	%r611, %r705, 2;
	mov.u32 	%r612, shared_mem;
	add.s32 	%r701, %r612, %r611;
$L__BB0_22:
	ld.shared.u32 	%r613, [%r701];
	mul.wide.u32 	%rd3913, %r705, 4;
	add.s64 	%rd3914, %rd17, %rd3913;
	st.global.u32 	[%rd3914], %r613;
	add.s32 	%r614, %r705, %r78;
	add.s32 	%r615, %r701, %r79;
	ld.shared.u32 	%r616, [%r615];
	mul.wide.u32 	%rd3915, %r702, 4;
	add.s64 	%rd3916, %rd17, %rd3915;
	st.global.u32 	[%rd3916], %r616;
	add.s32 	%r617, %r614, %r78;
	shl.b32 	%r162, %r78, 3;
	add.s32 	%r618, %r701, %r162;
	ld.shared.u32 	%r619, [%r618];
	mul.wide.u32 	%rd3917, %r704, 4;
	add.s64 	%rd3918, %rd17, %rd3917;
	st.global.u32 	[%rd3918], %r619;
	add.s32 	%r620, %r617, %r78;
	mul.lo.s32 	%r163, %r78, 12;
	add.s32 	%r621, %r701, %r163;
	ld.shared.u32 	%r622, [%r621];
	mul.wide.u32 	%rd3919, %r703, 4;
	add.s64 	%rd3920, %rd17, %rd3919;
	st.global.u32 	[%rd3920], %r622;
	add.s32 	%r705, %r620, %r78;
	add.s32 	%r704, %r704, %r79;
	add.s32 	%r703, %r703, %r79;
	add.s32 	%r702, %r702, %r79;
	shl.b32 	%r168, %r78, 4;
	add.s32 	%r701, %r701, %r168;
	setp.lt.u32 	%p386, %r705, 4096;
	@%p386 bra 	$L__BB0_22;
	xor.b16  	%rs2012, %rs4, 2;
	cvt.u32.u16 	%r170, %rs2012;
	setp.eq.s16 	%p387, %rs4, 2;
	mov.u32 	%r713, %r716;
	@%p387 bra 	$L__BB0_26;
	mul.wide.u32 	%rd3921, %r716, 4;
	add.s64 	%rd3922, %rd3921, %rd17;
	add.s64 	%rd3992, %rd3922, 16384;
	mul.wide.u32 	%rd213, %r78, 4;
	shl.b32 	%r623, %r716, 2;
	add.s32 	%r625, %r623, %r612;
	add.s32 	%r707, %r625, 16384;
	neg.s32 	%r706, %r170;
	mad.lo.s32 	%r713, %r78, %r170, %r716;
$L__BB0_25:
	.pragma "nounroll";
	ld.shared.u32 	%r626, [%r707];
	st.global.u32 	[%rd3992], %r626;
	add.s64 	%rd3992, %rd3992, %rd213;
	add.s32 	%r707, %r707, %r79;
	add.s32 	%r706, %r706, 1;
	setp.ne.s32 	%p388, %r706, 0;
	@%p388 bra 	$L__BB0_25;
$L__BB0_26:
	add.s32 	%r712, %r713, %r89;
	add.s32 	%r711, %r713, %r91;
	add.s32 	%r710, %r78, %r713;
	shl.b32 	%r627, %r713, 2;
	add.s32 	%r629, %r627, %r612;
	add.s32 	%r709, %r629, 16384;
$L__BB0_27:
	ld.shared.u32 	%r630, [%r709];
	mul.wide.u32 	%rd3923, %r713, 4;
	add.s64 	%rd3924, %rd17, %rd3923;
	st.global.u32 	[%rd3924+16384], %r630;
	add.s32 	%r631, %r713, %r78;
	add.s32 	%r632, %r709, %r79;
	ld.shared.u32 	%r633, [%r632];
	mul.wide.u32 	%rd3925, %r710, 4;
	add.s64 	%rd3926, %rd17, %rd3925;
	st.global.u32 	[%rd3926+16384], %r633;
	add.s32 	%r634, %r631, %r78;
	add.s32 	%r635, %r709, %r162;
	ld.shared.u32 	%r636, [%r635];
	mul.wide.u32 	%rd3927, %r712, 4;
	add.s64 	%rd3928, %rd17, %rd3927;
	st.global.u32 	[%rd3928+16384], %r636;
	add.s32 	%r637, %r634, %r78;
	add.s32 	%r638, %r709, %r163;
	ld.shared.u32 	%r639, [%r638];
	mul.wide.u32 	%rd3929, %r711, 4;
	add.s64 	%rd3930, %rd17, %rd3929;
	st.global.u32 	[%rd3930+16384], %r639;
	add.s32 	%r713, %r637, %r78;
	add.s32 	%r712, %r712, %r79;
	add.s32 	%r711, %r711, %r79;
	add.s32 	%r710, %r710, %r79;
	add.s32 	%r709, %r709, %r168;
	setp.lt.u32 	%p389, %r713, 8192;
	@%p389 bra 	$L__BB0_27;
	setp.eq.s16 	%p390, %rs4, 2;
	@%p390 bra 	$L__BB0_31;
	mul.wide.u32 	%rd3931, %r716, 4;
	add.s64 	%rd3932, %rd3931, %rd17;
	add.s64 	%rd3993, %rd3932, 49152;
	mul.wide.u32 	%rd217, %r78, 4;
	shl.b32 	%r640, %r716, 2;
	add.s32 	%r642, %r640, %r612;
	add.s32 	%r715, %r642, 49152;
	neg.s32 	%r714, %r170;
	mad.lo.s32 	%r716, %r78, %r170, %r716;
$L__BB0_30:
	.pragma "nounroll";
	ld.shared.u32 	%r643, [%r715];
	st.global.u32 	[%rd3993], %r643;
	add.s64 	%rd3993, %rd3993, %rd217;
	add.s32 	%r715, %r715, %r79;
	add.s32 	%r714, %r714, 1;
	setp.ne.s32 	%p391, %r714, 0;
	@%p391 bra 	$L__BB0_30;
$L__BB0_31:
	add.s32 	%r720, %r716, %r89;
	add.s32 	%r719, %r716, %r91;
	add.s32 	%r718, %r78, %r716;
	shl.b32 	%r644, %r716, 2;
	add.s32 	%r646, %r644, %r612;
	add.s32 	%r717, %r646, 49152;
$L__BB0_32:
	ld.shared.u32 	%r647, [%r717];
	mul.wide.u32 	%rd3933, %r716, 4;
	add.s64 	%rd3934, %rd17, %rd3933;
	st.global.u32 	[%rd3934+49152], %r647;
	add.s32 	%r648, %r716, %r78;
	add.s32 	%r649, %r717, %r79;
	ld.shared.u32 	%r650, [%r649];
	mul.wide.u32 	%rd3935, %r718, 4;
	add.s64 	%rd3936, %rd17, %rd3935;
	st.global.u32 	[%rd3936+49152], %r650;
	add.s32 	%r651, %r648, %r78;
	add.s32 	%r652, %r717, %r162;
	ld.shared.u32 	%r653, [%r652];
	mul.wide.u32 	%rd3937, %r720, 4;
	add.s64 	%rd3938, %rd17, %rd3937;
	st.global.u32 	[%rd3938+49152], %r653;
	add.s32 	%r654, %r651, %r78;
	add.s32 	%r655, %r717, %r163;
	ld.shared.u32 	%r656, [%r655];
	mul.wide.u32 	%rd3939, %r719, 4;
	add.s64 	%rd3940, %rd17, %rd3939;
	st.global.u32 	[%rd3940+49152], %r656;
	add.s32 	%r716, %r654, %r78;
	add.s32 	%r720, %r720, %r79;
	add.s32 	%r719, %r719, %r79;
	add.s32 	%r718, %r718, %r79;
	add.s32 	%r717, %r717, %r168;
	setp.lt.u32 	%p392, %r716, 8192;
	@%p392 bra 	$L__BB0_32;
	ret;
$L__BB0_34:
	mov.u32 	%r95, %r96;
	add.s32 	%r96, %r95, -1;
	st.local.u32 	[%rd2], %r96;
	mul.wide.u32 	%rd254, %r96, 4;
	add.s64 	%rd22, %rd2, %rd254;
	ld.local.u32 	%r97, [%rd22+4];
	shr.u32 	%r98, %r97, 16;
	{ .reg .b16 tmp; mov.b32 {tmp, %rs5}, %r97; }
	cvt.u16.u32 	%rs6, %r97;
	mov.b16 	%rs2013, 9;
	setp.eq.s16 	%p12, %rs5, 0;
	@%p12 bra 	$L__BB0_38;
	setp.eq.s16 	%p13, %rs5, 1;
	@%p13 bra 	$L__BB0_37;
	setp.eq.s32 	%p14, %r98, 65535;
	cvt.u16.u32 	%rs104, %r98;
	and.b16  	%rs105, %rs104, 7;
	selp.b16 	%rs2013, 10, %rs105, %p14;
	bra.uni 	$L__BB0_38;
$L__BB0_37:
	mov.b16 	%rs2013, 8;
$L__BB0_38:
	mov.b16 	%rs2014, 9;
	setp.eq.s16 	%p15, %rs6, 0;
	@%p15 bra 	$L__BB0_42;
	setp.eq.s16 	%p16, %rs6, 1;
	@%p16 bra 	$L__BB0_41;
	setp.eq.s16 	%p17, %rs6, -1;
	and.b16  	%rs109, %rs6, 7;
	selp.b16 	%rs2014, 10, %rs109, %p17;
	bra.uni 	$L__BB0_42;
$L__BB0_41:
	mov.b16 	%rs2014, 8;
$L__BB0_42:
	setp.eq.s16 	%p18, %rs2013, 8;
	setp.eq.s16 	%p19, %rs2014, 8;
	or.pred  	%p20, %p18, %p19;
	mov.b16 	%rs2015, 2;
	@%p20 bra 	$L__BB0_45;
	setp.eq.s16 	%p21, %rs2013, 3;
	mov.b16 	%rs2015, 3;
	@%p21 bra 	$L__BB0_45;
	setp.eq.s16 	%p22, %rs2014, 3;
	setp.ne.s16 	%p23, %rs2013, %rs2014;
	selp.u16 	%rs112, 1, 0, %p23;
	selp.b16 	%rs2015, 3, %rs112, %p22;
$L__BB0_45:
	mov.u32 	%r99, %tid.x;
	add.u64 	%rd23, %SPL, 448;
	setp.gt.s16 	%p24, %rs2015, 1;
	@%p24 bra 	$L__BB0_558;
	setp.eq.s16 	%p26, %rs2015, 0;
	@%p26 bra 	$L__BB0_47;
	bra.uni 	$L__BB0_211;
$L__BB0_47:
	mov.b16 	%rs14, 9;
	setp.eq.s16 	%p285, %rs5, 0;
	@%p285 bra 	$L__BB0_51;
	setp.eq.s16 	%p286, %rs5, 1;
	@%p286 bra 	$L__BB0_50;
	setp.eq.s32 	%p287, %r98, 65535;
	cvt.u16.u32 	%rs1444, %r98;
	and.b16  	%rs1445, %rs1444, 7;
	selp.b16 	%rs14, 10, %rs1445, %p287;
	bra.uni 	$L__BB0_51;
$L__BB0_50:
	mov.b16 	%rs14, 8;
$L__BB0_51:
	mov.b64 	%rd3966, 6872316418996526943;
	setp.gt.s16 	%p288, %rs14, 4;
	@%p288 bra 	$L__BB0_58;
	setp.gt.s16 	%p294, %rs14, 1;
	@%p294 bra 	$L__BB0_55;
	setp.eq.s16 	%p297, %rs14, 0;
	@%p297 bra 	$L__BB0_54;
	bra.uni 	$L__BB0_66;
$L__BB0_54:
	shr.u16 	%rs1524, %rs5, 3;
	and.b16  	%rs1525, %rs1524, 15;
	cvt.u64.u16 	%rd2957, %rs1525;
	mov.u64 	%rd2958, $str;
	add.s64 	%rd2959, %rd2958, %rd2957;
	ld.global.nc.u8 	%rs1526, [%rd2959];
	cvt.u64.u8 	%rd2960, %rs1526;
	shl.b64 	%rd2961, %rd2960, 56;
	shr.u16 	%rs1527, %rs5, 7;
	and.b16  	%rs1528, %rs1527, 15;
	cvt.u64.u16 	%rd2962, %rs1528;
	add.s64 	%rd2963, %rd2958, %rd2962;
	ld.global.nc.u8 	%rs1529, [%rd2963];
	cvt.u64.u8 	%rd2964, %rs1529;
	shl.b64 	%rd2965, %rd2964, 48;
	or.b64  	%rd2966, %rd2961, %rd2965;
	shr.u16 	%rs1530, %rs5, 11;
	and.b16  	%rs1531, %rs1530, 15;
	cvt.u64.u16 	%rd2967, %rs1531;
	add.s64 	%rd2968, %rd2958, %rd2967;
	ld.global.nc.u8 	%rs1532, [%rd2968];
	cvt.u64.u8 	%rd2969, %rs1532;
	shl.b64 	%rd2970, %rd2969, 40;
	or.b64  	%rd2971, %rd2966, %rd2970;
	shr.u16 	%rs1533, %rs5, 15;
	cvt.u64.u16 	%rd2972, %rs1533;
	add.s64 	%rd2973, %rd2958, %rd2972;
	ld.global.nc.u8 	%rs1534, [%rd2973];
	cvt.u64.u8 	%rd2974, %rs1534;
	shl.b64 	%rd2975, %rd2974, 32;
	or.b64  	%rd2976, %rd2971, %rd2975;
	or.b64  	%rd3966, %rd2976, 978210627;
	bra.uni 	$L__BB0_71;
$L__BB0_55:
	setp.eq.s16 	%p295, %rs14, 2;
	@%p295 bra 	$L__BB0_67;
	setp.eq.s16 	%p296, %rs14, 3;
	@%p296 bra 	$L__BB0_57;
	bra.uni 	$L__BB0_68;
$L__BB0_57:
	shr.u16 	%rs1491, %rs5, 3;
	and.b16  	%rs1492, %rs1491, 15;
	cvt.u64.u16 	%rd2897, %rs1492;
	mov.u64 	%rd2898, $str;
	add.s64 	%rd2899, %rd2898, %rd2897;
	ld.global.nc.u8 	%rs1493, [%rd2899];
	cvt.u64.u8 	%rd2900, %rs1493;
	shl.b64 	%rd2901, %rd2900, 56;
	shr.u16 	%rs1494, %rs5, 7;
	and.b16  	%rs1495, %rs1494, 15;
	cvt.u64.u16 	%rd2902, %rs1495;
	add.s64 	%rd2903, %rd2898, %rd2902;
	ld.global.nc.u8 	%rs1496, [%rd2903];
	cvt.u64.u8 	%rd2904, %rs1496;
	shl.b64 	%rd2905, %rd2904, 48;
	or.b64  	%rd2906, %rd2901, %rd2905;
	shr.u16 	%rs1497, %rs5, 11;
	and.b16  	%rs1498, %rs1497, 15;
	cvt.u64.u16 	%rd2907, %rs1498;
	add.s64 	%rd2908, %rd2898, %rd2907;
	ld.global.nc.u8 	%rs1499, [%rd2908];
	cvt.u64.u8 	%rd2909, %rs1499;
	shl.b64 	%rd2910, %rd2909, 40;
	or.b64  	%rd2911, %rd2906, %rd2910;
	shr.u16 	%rs1500, %rs5, 15;
	cvt.u64.u16 	%rd2912, %rs1500;
	add.s64 	%rd2913, %rd2898, %rd2912;
	ld.global.nc.u8 	%rs1501, [%rd2913];
	cvt.u64.u8 	%rd2914, %rs1501;
	shl.b64 	%rd2915, %rd2914, 32;
	or.b64  	%rd2916, %rd2911, %rd2915;
	or.b64  	%rd3966, %rd2916, 977683794;
	bra.uni 	$L__BB0_71;
$L__BB0_58:
	setp.gt.s16 	%p289, %rs14, 7;
	@%p289 bra 	$L__BB0_62;
	setp.eq.s16 	%p292, %rs14, 5;
	@%p292 bra 	$L__BB0_69;
	setp.eq.s16 	%p293, %rs14, 6;
	@%p293 bra 	$L__BB0_61;
	bra.uni 	$L__BB0_70;
$L__BB0_61:
	shr.u16 	%rs1458, %rs5, 3;
	and.b16  	%rs1459, %rs1458, 15;
	cvt.u64.u16 	%rd2837, %rs1459;
	mov.u64 	%rd2838, $str;
	add.s64 	%rd2839, %rd2838, %rd2837;
	ld.global.nc.u8 	%rs1460, [%rd2839];
	cvt.u64.u8 	%rd2840, %rs1460;
	shl.b64 	%rd2841, %rd2840, 56;
	shr.u16 	%rs1461, %rs5, 7;
	and.b16  	%rs1462, %rs1461, 15;
	cvt.u64.u16 	%rd2842, %rs1462;
	add.s64 	%rd2843, %rd2838, %rd2842;
	ld.global.nc.u8 	%rs1463, [%rd2843];
	cvt.u64.u8 	%rd2844, %rs1463;
	shl.b64 	%rd2845, %rd2844, 48;
	or.b64  	%rd2846, %rd2841, %rd2845;
	shr.u16 	%rs1464, %rs5, 11;
	and.b16  	%rs1465, %rs1464, 15;
	cvt.u64.u16 	%rd2847, %rs1465;
	add.s64 	%rd2848, %rd2838, %rd2847;
	ld.global.nc.u8 	%rs1466, [%rd2848];
	cvt.u64.u8 	%rd2849, %rs1466;
	shl.b64 	%rd2850, %rd2849, 40;
	or.b64  	%rd2851, %rd2846, %rd2850;
	shr.u16 	%rs1467, %rs5, 15;
	cvt.u64.u16 	%rd2852, %rs1467;
	add.s64 	%rd2853, %rd2838, %rd2852;
	ld.global.nc.u8 	%rs1468, [%rd2853];
	cvt.u64.u8 	%rd2854, %rs1468;
	shl.b64 	%rd2855, %rd2854, 32;
	or.b64  	%rd2856, %rd2851, %rd2855;
	or.b64  	%rd3966, %rd2856, 976310351;
	bra.uni 	$L__BB0_71;
$L__BB0_62:
	setp.eq.s16 	%p290, %rs14, 10;
	@%p290 bra 	$L__BB0_65;
	setp.eq.s16 	%p291, %rs14, 9;
	@%p291 bra 	$L__BB0_71;
	mov.b64 	%rd3966, 6872316418994557509;
	bra.uni 	$L__BB0_71;
$L__BB0_65:
	mov.b64 	%rd3966, 6872316418994623827;
	bra.uni 	$L__BB0_71;
$L__BB0_66:
	shr.u16 	%rs1513, %rs5, 3;
	and.b16  	%rs1514, %rs1513, 15;
	cvt.u64.u16 	%rd2937, %rs1514;
	mov.u64 	%rd2938, $str;
	add.s64 	%rd2939, %rd2938, %rd2937;
	ld.global.nc.u8 	%rs1515, [%rd2939];
	cvt.u64.u8 	%rd2940, %rs1515;
	shl.b64 	%rd2941, %rd2940, 56;
	shr.u16 	%rs1516, %rs5, 7;
	and.b16  	%rs1517, %rs1516, 15;
	cvt.u64.u16 	%rd2942, %rs1517;
	add.s64 	%rd2943, %rd2938, %rd2942;
	ld.global.nc.u8 	%rs1518, [%rd2943];
	cvt.u64.u8 	%rd2944, %rs1518;
	shl.b64 	%rd2945, %rd2944, 48;
	or.b64  	%rd2946, %rd2941, %rd2945;
	shr.u16 	%rs1519, %rs5, 11;
	and.b16  	%rs1520, %rs1519, 15;
	cvt.u64.u16 	%rd2947, %rs1520;
	add.s64 	%rd2948, %rd2938, %rd2947;
	ld.global.nc.u8 	%rs1521, [%rd2948];
	cvt.u64.u8 	%rd2949, %rs1521;
	shl.b64 	%rd2950, %rd2949, 40;
	or.b64  	%rd2951, %rd2946, %rd2950;
	shr.u16 	%rs1522, %rs5, 15;
	cvt.u64.u16 	%rd2952, %rs1522;
	add.s64 	%rd2953, %rd2938, %rd2952;
	ld.global.nc.u8 	%rs1523, [%rd2953];
	cvt.u64.u8 	%rd2954, %rs1523;
	shl.b64 	%rd2955, %rd2954, 32;
	or.b64  	%rd2956, %rd2951, %rd2955;
	or.b64  	%rd3966, %rd2956, 978343236;
	bra.uni 	$L__BB0_71;
$L__BB0_67:
	shr.u16 	%rs1502, %rs5, 3;
	and.b16  	%rs1503, %rs1502, 15;
	cvt.u64.u16 	%rd2917, %rs1503;
	mov.u64 	%rd2918, $str;
	add.s64 	%rd2919, %rd2918, %rd2917;
	ld.global.nc.u8 	%rs1504, [%rd2919];
	cvt.u64.u8 	%rd2920, %rs1504;
	shl.b64 	%rd2921, %rd2920, 56;
	shr.u16 	%rs1505, %rs5, 7;
	and.b16  	%rs1506, %rs1505, 15;
	cvt.u64.u16 	%rd2922, %rs1506;
	add.s64 	%rd2923, %rd2918, %rd2922;
	ld.global.nc.u8 	%rs1507, [%rd2923];
	cvt.u64.u8 	%rd2924, %rs1507;
	shl.b64 	%rd2925, %rd2924, 48;
	or.b64  	%rd2926, %rd2921, %rd2925;
	shr.u16 	%rs1508, %rs5, 11;
	and.b16  	%rs1509, %rs1508, 15;
	cvt.u64.u16 	%rd2927, %rs1509;
	add.s64 	%rd2928, %rd2918, %rd2927;
	ld.global.nc.u8 	%rs1510, [%rd2928];
	cvt.u64.u8 	%rd2929, %rs1510;
	shl.b64 	%rd2930, %rd2929, 40;
	or.b64  	%rd2931, %rd2926, %rd2930;
	shr.u16 	%rs1511, %rs5, 15;
	cvt.u64.u16 	%rd2932, %rs1511;
	add.s64 	%rd2933, %rd2918, %rd2932;
	ld.global.nc.u8 	%rs1512, [%rd2933];
	cvt.u64.u8 	%rd2934, %rs1512;
	shl.b64 	%rd2935, %rd2934, 32;
	or.b64  	%rd2936, %rd2931, %rd2935;
	or.b64  	%rd3966, %rd2936, 978469206;
	bra.uni 	$L__BB0_71;
$L__BB0_68:
	shr.u16 	%rs1480, %rs5, 3;
	and.b16  	%rs1481, %rs1480, 15;
	cvt.u64.u16 	%rd2877, %rs1481;
	mov.u64 	%rd2878, $str;
	add.s64 	%rd2879, %rd2878, %rd2877;
	ld.global.nc.u8 	%rs1482, [%rd2879];
	cvt.u64.u8 	%rd2880, %rs1482;
	shl.b64 	%rd2881, %rd2880, 56;
	shr.u16 	%rs1483, %rs5, 7;
	and.b16  	%rs1484, %rs1483, 15;
	cvt.u64.u16 	%rd2882, %rs1484;
	add.s64 	%rd2883, %rd2878, %rd2882;
	ld.global.nc.u8 	%rs1485, [%rd2883];
	cvt.u64.u8 	%rd2884, %rs1485;
	shl.b64 	%rd2885, %rd2884, 48;
	or.b64  	%rd2886, %rd2881, %rd2885;
	shr.u16 	%rs1486, %rs5, 11;
	and.b16  	%rs1487, %rs1486, 15;
	cvt.u64.u16 	%rd2887, %rs1487;
	add.s64 	%rd2888, %rd2878, %rd2887;
	ld.global.nc.u8 	%rs1488, [%rd2888];
	cvt.u64.u8 	%rd2889, %rs1488;
	shl.b64 	%rd2890, %rd2889, 40;
	or.b64  	%rd2891, %rd2886, %rd2890;
	shr.u16 	%rs1489, %rs5, 15;
	cvt.u64.u16 	%rd2892, %rs1489;
	add.s64 	%rd2893, %rd2878, %rd2892;
	ld.global.nc.u8 	%rs1490, [%rd2893];
	cvt.u64.u8 	%rd2894, %rs1490;
	shl.b64 	%rd2895, %rd2894, 32;
	or.b64  	%rd2896, %rd2891, %rd2895;
	or.b64  	%rd3966, %rd2896, 978146638;
	bra.uni 	$L__BB0_71;
$L__BB0_69:
	shr.u16 	%rs1469, %rs5, 3;
	and.b16  	%rs1470, %rs1469, 15;
	cvt.u64.u16 	%rd2857, %rs1470;
	mov.u64 	%rd2858, $str;
	add.s64 	%rd2859, %rd2858, %rd2857;
	ld.global.nc.u8 	%rs1471, [%rd2859];
	cvt.u64.u8 	%rd2860, %rs1471;
	shl.b64 	%rd2861, %rd2860, 56;
	shr.u16 	%rs1472, %rs5, 7;
	and.b16  	%rs1473, %rs1472, 15;
	cvt.u64.u16 	%rd2862, %rs1473;
	add.s64 	%rd2863, %rd2858, %rd2862;
	ld.global.nc.u8 	%rs1474, [%rd2863];
	cvt.u64.u8 	%rd2864, %rs1474;
	shl.b64 	%rd2865, %rd2864, 48;
	or.b64  	%rd2866, %rd2861, %rd2865;
	shr.u16 	%rs1475, %rs5, 11;
	and.b16  	%rs1476, %rs1475, 15;
	cvt.u64.u16 	%rd2867, %rs1476;
	add.s64 	%rd2868, %rd2858, %rd2867;
	ld.global.nc.u8 	%rs1477, [%rd2868];
	cvt.u64.u8 	%rd2869, %rs1477;
	shl.b64 	%rd2870, %rd2869, 40;
	or.b64  	%rd2871, %rd2866, %rd2870;
	shr.u16 	%rs1478, %rs5, 15;
	cvt.u64.u16 	%rd2872, %rs1478;
	add.s64 	%rd2873, %rd2858, %rd2872;
	ld.global.nc.u8 	%rs1479, [%rd2873];
	cvt.u64.u8 	%rd2874, %rs1479;
	shl.b64 	%rd2875, %rd2874, 32;
	or.b64  	%rd2876, %rd2871, %rd2875;
	or.b64  	%rd3966, %rd2876, 976375887;
	bra.uni 	$L__BB0_71;
$L__BB0_70:
	shr.u16 	%rs1447, %rs5, 3;
	and.b16  	%rs1448, %rs1447, 15;
	cvt.u64.u16 	%rd2817, %rs1448;
	mov.u64 	%rd2818, $str;
	add.s64 	%rd2819, %rd2818, %rd2817;
	ld.global.nc.u8 	%rs1449, [%rd2819];
	cvt.u64.u8 	%rd2820, %rs1449;
	shl.b64 	%rd2821, %rd2820, 56;
	shr.u16 	%rs1450, %rs5, 7;
	and.b16  	%rs1451, %rs1450, 15;
	cvt.u64.u16 	%rd2822, %rs1451;
	add.s64 	%rd2823, %rd2818, %rd2822;
	ld.global.nc.u8 	%rs1452, [%rd2823];
	cvt.u64.u8 	%rd2824, %rs1452;
	shl.b64 	%rd2825, %rd2824, 48;
	or.b64  	%rd2826, %rd2821, %rd2825;
	shr.u16 	%rs1453, %rs5, 11;
	and.b16  	%rs1454, %rs1453, 15;
	cvt.u64.u16 	%rd2827, %rs1454;
	add.s64 	%rd2828, %rd2818, %rd2827;
	ld.global.nc.u8 	%rs1455, [%rd2828];
	cvt.u64.u8 	%rd2829, %rs1455;
	shl.b64 	%rd2830, %rd2829, 40;
	or.b64  	%rd2831, %rd2826, %rd2830;
	shr.u16 	%rs1456, %rs5, 15;
	cvt.u64.u16 	%rd2832, %rs1456;
	add.s64 	%rd2833, %rd2818, %rd2832;
	ld.global.nc.u8 	%rs1457, [%rd2833];
	cvt.u64.u8 	%rd2834, %rs1457;
	shl.b64 	%rd2835, %rd2834, 32;
	or.b64  	%rd2836, %rd2831, %rd2835;
	or.b64  	%rd3966, %rd2836, 977885011;
$L__BB0_71:
	shr.u64 	%rd2977, %rd3966, 8;
	shr.u64 	%rd2978, %rd3966, 16;
	shr.u64 	%rd2979, %rd3966, 24;
	shr.u64 	%rd2980, %rd3966, 32;
	shr.u64 	%rd2981, %rd3966, 40;
	shr.u64 	%rd2982, %rd3966, 48;
	shr.u64 	%rd2983, %rd3966, 56;
	add.u64 	%rd2985, %SPL, 484;
	st.local.u8 	[%rd2985], %rd3966;
	st.local.u8 	[%rd2985+1], %rd2977;
	st.local.u8 	[%rd2985+2], %rd2978;
	st.local.u8 	[%rd2985+3], %rd2979;
	st.local.u8 	[%rd2985+4], %rd2980;
	st.local.u8 	[%rd2985+5], %rd2981;
	st.local.u8 	[%rd2985+6], %rd2982;
	st.local.u8 	[%rd2985+7], %rd2983;
	mov.b16 	%rs1536, 0;
	st.local.u8 	[%rd2985+8], %rs1536;
	mov.b16 	%rs16, 9;
	setp.eq.s16 	%p298, %rs6, 0;
	@%p298 bra 	$L__BB0_75;
	setp.eq.s16 	%p299, %rs6, 1;
	@%p299 bra 	$L__BB0_74;
	setp.eq.s16 	%p300, %rs6, -1;
	cvt.u16.u32 	%rs1538, %r97;
	and.b16  	%rs1539, %rs1538, 7;
	selp.b16 	%rs16, 10, %rs1539, %p300;
	bra.uni 	$L__BB0_75;
$L__BB0_74:
	mov.b16 	%rs16, 8;
$L__BB0_75:
	mov.b64 	%rd3967, 6872316418996526943;
	setp.gt.s16 	%p301, %rs16, 4;
	@%p301 bra 	$L__BB0_82;
	setp.gt.s16 	%p307, %rs16, 1;
	@%p307 bra 	$L__BB0_79;
	setp.eq.s16 	%p310, %rs16, 0;
	@%p310 bra 	$L__BB0_78;
	bra.uni 	$L__BB0_90;
$L__BB0_78:
	shr.u16 	%rs1618, %rs6, 3;
	and.b16  	%rs1619, %rs1618, 15;
	cvt.u64.u16 	%rd3129, %rs1619;
	mov.u64 	%rd3130, $str;
	add.s64 	%rd3131, %rd3130, %rd3129;
	ld.global.nc.u8 	%rs1620, [%rd3131];
	cvt.u64.u8 	%rd3132, %rs1620;
	shl.b64 	%rd3133, %rd3132, 56;
	shr.u16 	%rs1621, %rs6, 7;
	and.b16  	%rs1622, %rs1621, 15;
	cvt.u64.u16 	%rd3134, %rs1622;
	add.s64 	%rd3135, %rd3130, %rd3134;
	ld.global.nc.u8 	%rs1623, [%rd3135];
	cvt.u64.u8 	%rd3136, %rs1623;
	shl.b64 	%rd3137, %rd3136, 48;
	or.b64  	%rd3138, %rd3133, %rd3137;
	shr.u16 	%rs1624, %rs6, 11;
	and.b16  	%rs1625, %rs1624, 15;
	cvt.u64.u16 	%rd3139, %rs1625;
	add.s64 	%rd3140, %rd3130, %rd3139;
	ld.global.nc.u8 	%rs1626, [%rd3140];
	cvt.u64.u8 	%rd3141, %rs1626;
	shl.b64 	%rd3142, %rd3141, 40;
	or.b64  	%rd3143, %rd3138, %rd3142;
	shr.u16 	%rs1627, %rs6, 15;
	cvt.u64.u16 	%rd3144, %rs1627;
	add.s64 	%rd3145, %rd3130, %rd3144;
	ld.global.nc.u8 	%rs1628, [%rd3145];
	cvt.u64.u8 	%rd3146, %rs1628;
	shl.b64 	%rd3147, %rd3146, 32;
	or.b64  	%rd3148, %rd3143, %rd3147;
	or.b64  	%rd3967, %rd3148, 978210627;
	bra.uni 	$L__BB0_95;
$L__BB0_79:
	setp.eq.s16 	%p308, %rs16, 2;
	@%p308 bra 	$L__BB0_91;
	setp.eq.s16 	%p309, %rs16, 3;
	@%p309 bra 	$L__BB0_81;
	bra.uni 	$L__BB0_92;
$L__BB0_81:
	shr.u16 	%rs1585, %rs6, 3;
	and.b16  	%rs1586, %rs1585, 15;
	cvt.u64.u16 	%rd3069, %rs1586;
	mov.u64 	%rd3070, $str;
	add.s64 	%rd3071, %rd3070, %rd3069;
	ld.global.nc.u8 	%rs1587, [%rd3071];
	cvt.u64.u8 	%rd3072, %rs1587;
	shl.b64 	%rd3073, %rd3072, 56;
	shr.u16 	%rs1588, %rs6, 7;
	and.b16  	%rs1589, %rs1588, 15;
	cvt.u64.u16 	%rd3074, %rs1589;
	add.s64 	%rd3075, %rd3070, %rd3074;
	ld.global.nc.u8 	%rs1590, [%rd3075];
	cvt.u64.u8 	%rd3076, %rs1590;
	shl.b64 	%rd3077, %rd3076, 48;
	or.b64  	%rd3078, %rd3073, %rd3077;
	shr.u16 	%rs1591, %rs6, 11;
	and.b16  	%rs1592, %rs1591, 15;
	cvt.u64.u16 	%rd3079, %rs1592;
	add.s64 	%rd3080, %rd3070, %rd3079;
	ld.global.nc.u8 	%rs1593, [%rd3080];
	cvt.u64.u8 	%rd3081, %rs1593;
	shl.b64 	%rd3082, %rd3081, 40;
	or.b64  	%rd3083, %rd3078, %rd3082;
	shr.u16 	%rs1594, %rs6, 15;
	cvt.u64.u16 	%rd3084, %rs1594;
	add.s64 	%rd3085, %rd3070, %rd3084;
	ld.global.nc.u8 	%rs1595, [%rd3085];
	cvt.u64.u8 	%rd3086, %rs1595;
	shl.b64 	%rd3087, %rd3086, 32;
	or.b64  	%rd3088, %rd3083, %rd3087;
	or.b64  	%rd3967, %rd3088, 977683794;
	bra.uni 	$L__BB0_95;
$L__BB0_82:
	setp.gt.s16 	%p302, %rs16, 7;
	@%p302 bra 	$L__BB0_86;
	setp.eq.s16 	%p305, %rs16, 5;
	@%p305 bra 	$L__BB0_93;
	setp.eq.s16 	%p306, %rs16, 6;
	@%p306 bra 	$L__BB0_85;
	bra.uni 	$L__BB0_94;
$L__BB0_85:
	shr.u16 	%rs1552, %rs6, 3;
	and.b16  	%rs1553, %rs1552, 15;
	cvt.u64.u16 	%rd3009, %rs1553;
	mov.u64 	%rd3010, $str;
	add.s64 	%rd3011, %rd3010, %rd3009;
	ld.global.nc.u8 	%rs1554, [%rd3011];
	cvt.u64.u8 	%rd3012, %rs1554;
	shl.b64 	%rd3013, %rd3012, 56;
	shr.u16 	%rs1555, %rs6, 7;
	and.b16  	%rs1556, %rs1555, 15;
	cvt.u64.u16 	%rd3014, %rs1556;
	add.s64 	%rd3015, %rd3010, %rd3014;
	ld.global.nc.u8 	%rs1557, [%rd3015];
	cvt.u64.u8 	%rd3016, %rs1557;
	shl.b64 	%rd3017, %rd3016, 48;
	or.b64  	%rd3018, %rd3013, %rd3017;
	shr.u16 	%rs1558, %rs6, 11;
	and.b16  	%rs1559, %rs1558, 15;
	cvt.u64.u16 	%rd3019, %rs1559;
	add.s64 	%rd3020, %rd3010, %rd3019;
	ld.global.nc.u8 	%rs1560, [%rd3020];
	cvt.u64.u8 	%rd3021, %rs1560;
	shl.b64 	%rd3022, %rd3021, 40;
	or.b64  	%rd3023, %rd3018, %rd3022;
	shr.u16 	%rs1561, %rs6, 15;
	cvt.u64.u16 	%rd3024, %rs1561;
	add.s64 	%rd3025, %rd3010, %rd3024;
	ld.global.nc.u8 	%rs1562, [%rd3025];
	cvt.u64.u8 	%rd3026, %rs1562;
	shl.b64 	%rd3027, %rd3026, 32;
	or.b64  	%rd3028, %rd3023, %rd3027;
	or.b64  	%rd3967, %rd3028, 976310351;
	bra.uni 	$L__BB0_95;
$L__BB0_86:
	setp.eq.s16 	%p303, %rs16, 10;
	@%p303 bra 	$L__BB0_89;
	setp.eq.s16 	%p304, %rs16, 9;
	@%p304 bra 	$L__BB0_95;
	mov.b64 	%rd3967, 6872316418994557509;
	bra.uni 	$L__BB0_95;
$L__BB0_89:
	mov.b64 	%rd3967, 6872316418994623827;
	bra.uni 	$L__BB0_95;
$L__BB0_90:
	shr.u16 	%rs1607, %rs6, 3;
	and.b16  	%rs1608, %rs1607, 15;
	cvt.u64.u16 	%rd3109, %rs1608;
	mov.u64 	%rd3110, $str;
	add.s64 	%rd3111, %rd3110, %rd3109;
	ld.global.nc.u8 	%rs1609, [%rd3111];
	cvt.u64.u8 	%rd3112, %rs1609;
	shl.b64 	%rd3113, %rd3112, 56;
	shr.u16 	%rs1610, %rs6, 7;
	and.b16  	%rs1611, %rs1610, 15;
	cvt.u64.u16 	%rd3114, %rs1611;
	add.s64 	%rd3115, %rd3110, %rd3114;
	ld.global.nc.u8 	%rs1612, [%rd3115];
	cvt.u64.u8 	%rd3116, %rs1612;
	shl.b64 	%rd3117, %rd3116, 48;
	or.b64  	%rd3118, %rd3113, %rd3117;
	shr.u16 	%rs1613, %rs6, 11;
	and.b16  	%rs1614, %rs1613, 15;
	cvt.u64.u16 	%rd3119, %rs1614;
	add.s64 	%rd3120, %rd3110, %rd3119;
	ld.global.nc.u8 	%rs1615, [%rd3120];
	cvt.u64.u8 	%rd3121, %rs1615;
	shl.b64 	%rd3122, %rd3121, 40;
	or.b64  	%rd3123, %rd3118, %rd3122;
	shr.u16 	%rs1616, %rs6, 15;
	cvt.u64.u16 	%rd3124, %rs1616;
	add.s64 	%rd3125, %rd3110, %rd3124;
	ld.global.nc.u8 	%rs1617, [%rd3125];
	cvt.u64.u8 	%rd3126, %rs1617;
	shl.b64 	%rd3127, %rd3126, 32;
	or.b64  	%rd3128, %rd3123, %rd3127;
	or.b64  	%rd3967, %rd3128, 978343236;
	bra.uni 	$L__BB0_95;
$L__BB0_91:
	shr.u16 	%rs1596, %rs6, 3;
	and.b16  	%rs1597, %rs1596, 15;
	cvt.u64.u16 	%rd3089, %rs1597;
	mov.u64 	%rd3090, $str;
	add.s64 	%rd3091, %rd3090, %rd3089;
	ld.global.nc.u8 	%rs1598, [%rd3091];
	cvt.u64.u8 	%rd3092, %rs1598;
	shl.b64 	%rd3093, %rd3092, 56;
	shr.u16 	%rs1599, %rs6, 7;
	and.b16  	%rs1600, %rs1599, 15;
	cvt.u64.u16 	%rd3094, %rs1600;
	add.s64 	%rd3095, %rd3090, %rd3094;
	ld.global.nc.u8 	%rs1601, [%rd3095];
	cvt.u64.u8 	%rd3096, %rs1601;
	shl.b64 	%rd3097, %rd3096, 48;
	or.b64  	%rd3098, %rd3093, %rd3097;
	shr.u16 	%rs1602, %rs6, 11;
	and.b16  	%rs1603, %rs1602, 15;
	cvt.u64.u16 	%rd3099, %rs1603;
	add.s64 	%rd3100, %rd3090, %rd3099;
	ld.global.nc.u8 	%rs1604, [%rd3100];
	cvt.u64.u8 	%rd3101, %rs1604;
	shl.b64 	%rd3102, %rd3101, 40;
	or.b64  	%rd3103, %rd3098, %rd3102;
	shr.u16 	%rs1605, %rs6, 15;
	cvt.u64.u16 	%rd3104, %rs1605;
	add.s64 	%rd3105, %rd3090, %rd3104;
	ld.global.nc.u8 	%rs1606, [%rd3105];
	cvt.u64.u8 	%rd3106, %rs1606;
	shl.b64 	%rd3107, %rd3106, 32;
	or.b64  	%rd3108, %rd3103, %rd3107;
	or.b64  	%rd3967, %rd3108, 978469206;
	bra.uni 	$L__BB0_95;
$L__BB0_92:
	shr.u16 	%rs1574, %rs6, 3;
	and.b16  	%rs1575, %rs1574, 15;
	cvt.u64.u16 	%rd3049, %rs1575;
	mov.u64 	%rd3050, $str;
	add.s64 	%rd3051, %rd3050, %rd3049;
	ld.global.nc.u8 	%rs1576, [%rd3051];
	cvt.u64.u8 	%rd3052, %rs1576;
	shl.b64 	%rd3053, %rd3052, 56;
	shr.u16 	%rs1577, %rs6, 7;
	and.b16  	%rs1578, %rs1577, 15;
	cvt.u64.u16 	%rd3054, %rs1578;
	add.s64 	%rd3055, %rd3050, %rd3054;
	ld.global.nc.u8 	%rs1579, [%rd3055];
	cvt.u64.u8 	%rd3056, %rs1579;
	shl.b64 	%rd3057, %rd3056, 48;
	or.b64  	%rd3058, %rd3053, %rd3057;
	shr.u16 	%rs1580, %rs6, 11;
	and.b16  	%rs1581, %rs1580, 15;
	cvt.u64.u16 	%rd3059, %rs1581;
	add.s64 	%rd3060, %rd3050, %rd3059;
	ld.global.nc.u8 	%rs1582, [%rd3060];
	cvt.u64.u8 	%rd3061, %rs1582;
	shl.b64 	%rd3062, %rd3061, 40;
	or.b64  	%rd3063, %rd3058, %rd3062;
	shr.u16 	%rs1583, %rs6, 15;
	cvt.u64.u16 	%rd3064, %rs1583;
	add.s64 	%rd3065, %rd3050, %rd3064;
	ld.global.nc.u8 	%rs1584, [%rd3065];
	cvt.u64.u8 	%rd3066, %rs1584;
	shl.b64 	%rd3067, %rd3066, 32;
	or.b64  	%rd3068, %rd3063, %rd3067;
	or.b64  	%rd3967, %rd3068, 978146638;
	bra.uni 	$L__BB0_95;
$L__BB0_93:
	shr.u16 	%rs1563, %rs6, 3;
	and.b16  	%rs1564, %rs1563, 15;
	cvt.u64.u16 	%rd3029, %rs1564;
	mov.u64 	%rd3030, $str;
	add.s64 	%rd3031, %rd3030, %rd3029;
	ld.global.nc.u8 	%rs1565, [%rd3031];
	cvt.u64.u8 	%rd3032, %rs1565;
	shl.b64 	%rd3033, %rd3032, 56;
	shr.u16 	%rs1566, %rs6, 7;
	and.b16  	%rs1567, %rs1566, 15;
	cvt.u64.u16 	%rd3034, %rs1567;
	add.s64 	%rd3035, %rd3030, %rd3034;
	ld.global.nc.u8 	%rs1568, [%rd3035];
	cvt.u64.u8 	%rd3036, %rs1568;
	shl.b64 	%rd3037, %rd3036, 48;
	or.b64  	%rd3038, %rd3033, %rd3037;
	shr.u16 	%rs1569, %rs6, 11;
	and.b16  	%rs1570, %rs1569, 15;
	cvt.u64.u16 	%rd3039, %rs1570;
	add.s64 	%rd3040, %rd3030, %rd3039;
	ld.global.nc.u8 	%rs1571, [%rd3040];
	cvt.u64.u8 	%rd3041, %rs1571;
	shl.b64 	%rd3042, %rd3041, 40;
	or.b64  	%rd3043, %rd3038, %rd3042;
	shr.u16 	%rs1572, %rs6, 15;
	cvt.u64.u16 	%rd3044, %rs1572;
	add.s64 	%rd3045, %rd3030, %rd3044;
	ld.global.nc.u8 	%rs1573, [%rd3045];
	cvt.u64.u8 	%rd3046, %rs1573;
	shl.b64 	%rd3047, %rd3046, 32;
	or.b64  	%rd3048, %rd3043, %rd3047;
	or.b64  	%rd3967, %rd3048, 976375887;
	bra.uni 	$L__BB0_95;
$L__BB0_94:
	shr.u16 	%rs1541, %rs6, 3;
	and.b16  	%rs1542, %rs1541, 15;
	cvt.u64.u16 	%rd2989, %rs1542;
	mov.u64 	%rd2990, $str;
	add.s64 	%rd2991, %rd2990, %rd2989;
	ld.global.nc.u8 	%rs1543, [%rd2991];
	cvt.u64.u8 	%rd2992, %rs1543;
	shl.b64 	%rd2993, %rd2992, 56;
	shr.u16 	%rs1544, %rs6, 7;
	and.b16  	%rs1545, %rs1544, 15;
	cvt.u64.u16 	%rd2994, %rs1545;
	add.s64 	%rd2995, %rd2990, %rd2994;
	ld.global.nc.u8 	%rs1546, [%rd2995];
	cvt.u64.u8 	%rd2996, %rs1546;
	shl.b64 	%rd2997, %rd2996, 48;
	or.b64  	%rd2998, %rd2993, %rd2997;
	shr.u16 	%rs1547, %rs6, 11;
	and.b16  	%rs1548, %rs1547, 15;
	cvt.u64.u16 	%rd2999, %rs1548;
	add.s64 	%rd3000, %rd2990, %rd2999;
	ld.global.nc.u8 	%rs1549, [%rd3000];
	cvt.u64.u8 	%rd3001, %rs1549;
	shl.b64 	%rd3002, %rd3001, 40;
	or.b64  	%rd3003, %rd2998, %rd3002;
	shr.u16 	%rs1550, %rs6, 15;
	cvt.u64.u16 	%rd3004, %rs1550;
	add.s64 	%rd3005, %rd2990, %rd3004;
	ld.global.nc.u8 	%rs1551, [%rd3005];
	cvt.u64.u8 	%rd3006, %rs1551;
	shl.b64 	%rd3007, %rd3006, 32;
	or.b64  	%rd3008, %rd3003, %rd3007;
	or.b64  	%rd3967, %rd3008, 977885011;
$L__BB0_95:
	shr.u64 	%rd3149, %rd3967, 8;
	shr.u64 	%rd3150, %rd3967, 16;
	shr.u64 	%rd3151, %rd3967, 24;
	shr.u64 	%rd3152, %rd3967, 32;
	shr.u64 	%rd3153, %rd3967, 40;
	shr.u64 	%rd3154, %rd3967, 48;
	shr.u64 	%rd3155, %rd3967, 56;
	add.u64 	%rd3156, %SP, 493;
	add.u64 	%rd3157, %SPL, 493;
	st.local.u8 	[%rd3157], %rd3967;
	st.local.u8 	[%rd3157+1], %rd3149;
	st.local.u8 	[%rd3157+2], %rd3150;
	st.local.u8 	[%rd3157+3], %rd3151;
	st.local.u8 	[%rd3157+4], %rd3152;
	st.local.u8 	[%rd3157+5], %rd3153;
	st.local.u8 	[%rd3157+6], %rd3154;
	st.local.u8 	[%rd3157+7], %rd3155;
	mov.b16 	%rs1629, 0;
	st.local.u8 	[%rd3157+8], %rs1629;
	st.local.u32 	[%rd23], %r99;
	add.u64 	%rd3158, %SP, 484;
	st.local.u64 	[%rd23+8], %rd3158;
	st.local.u64 	[%rd23+16], %rd3156;
	mov.u64 	%rd3159, $str$24;
	cvta.global.u64 	%rd3160, %rd3159;
	add.u64 	%rd3161, %SP, 448;
	{ // callseq 26, 0
	.param .b64 param0;
	st.param.b64 	[param0], %rd3160;
	.param .b64 param1;
	st.param.b64 	[param1], %rd3161;
	.param .b32 retval0;
	call.uni (retval0), 
	vprintf, 
	(
	param0, 
	param1
	);
	ld.param.b32 	%r551, [retval0];
	} // callseq 26
	mov.u32 	%r553, shared_mem;
	add.s32 	%r554, %r553, 16384;
	shr.u32 	%r555, %r97, 17;
	and.b32  	%r556, %r555, 32764;
	add.s32 	%r557, %r554, %r556;
	atom.shared.exch.b32 	%r100, [%r557], 0;
	shr.u32 	%r558, %r97, 1;
	and.b32  	%r559, %r558, 32764;
	add.s32 	%r560, %r554, %r559;
	atom.shared.exch.b32 	%r101, [%r560], 0;
	{ .reg .b16 tmp; mov.b32 {tmp, %rs2018}, %r100; }
	shr.u32 	%r561, %r101, 16;
	add.u64 	%rd3163, %SPL, 0;
	st.local.u16 	[%rd3163], %rs2018;
	add.u64 	%rd3165, %SPL, 2;
	st.local.u16 	[%rd3165], %r561;
$L__BB0_96:
	mov.b16 	%rs20, 9;
	setp.eq.s16 	%p311, %rs2018, 0;
	@%p311 bra 	$L__BB0_100;
	setp.eq.s16 	%p312, %rs2018, 1;
	@%p312 bra 	$L__BB0_99;
	setp.eq.s16 	%p313, %rs2018, -1;
	and.b16  	%rs1632, %rs2018, 7;
	selp.b16 	%rs20, 10, %rs1632, %p313;
	bra.uni 	$L__BB0_100;
$L__BB0_99:
	mov.b16 	%rs20, 8;
$L__BB0_100:
	mov.b64 	%rd3968, 6872316418996526943;
	setp.gt.s16 	%p314, %rs20, 4;
	@%p314 bra 	$L__BB0_107;
	setp.gt.s16 	%p320, %rs20, 1;
	@%p320 bra 	$L__BB0_104;
	setp.eq.s16 	%p323, %rs20, 0;
	@%p323 bra 	$L__BB0_103;
	bra.uni 	$L__BB0_115;
$L__BB0_103:
	shr.u16 	%rs1711, %rs2018, 3;
	and.b16  	%rs1712, %rs1711, 15;
	cvt.u64.u16 	%rd3309, %rs1712;
	mov.u64 	%rd3310, $str;
	add.s64 	%rd3311, %rd3310, %rd3309;
	ld.global.nc.u8 	%rs1713, [%rd3311];
	cvt.u64.u8 	%rd3312, %rs1713;
	shl.b64 	%rd3313, %rd3312, 56;
	shr.u16 	%rs1714, %rs2018, 7;
	and.b16  	%rs1715, %rs1714, 15;
	cvt.u64.u16 	%rd3314, %rs1715;
	add.s64 	%rd3315, %rd3310, %rd3314;
	ld.global.nc.u8 	%rs1716, [%rd3315];
	cvt.u64.u8 	%rd3316, %rs1716;
	shl.b64 	%rd3317, %rd3316, 48;
	or.b64  	%rd3318, %rd3313, %rd3317;
	shr.u16 	%rs1717, %rs2018, 11;
	and.b16  	%rs1718, %rs1717, 15;
	cvt.u64.u16 	%rd3319, %rs1718;
	add.s64 	%rd3320, %rd3310, %rd3319;
	ld.global.nc.u8 	%rs1719, [%rd3320];
	cvt.u64.u8 	%rd3321, %rs1719;
	shl.b64 	%rd3322, %rd3321, 40;
	or.b64  	%rd3323, %rd3318, %rd3322;
	shr.u16 	%rs1720, %rs2018, 15;
	cvt.u64.u16 	%rd3324, %rs1720;
	add.s64 	%rd3325, %rd3310, %rd3324;
	ld.global.nc.u8 	%rs1721, [%rd3325];
	cvt.u64.u8 	%rd3326, %rs1721;
	shl.b64 	%rd3327, %rd3326, 32;
	or.b64  	%rd3328, %rd3323, %rd3327;
	or.b64  	%rd3968, %rd3328, 978210627;
	bra.uni 	$L__BB0_120;
$L__BB0_104:
	setp.eq.s16 	%p321, %rs20, 2;
	@%p321 bra 	$L__BB0_116;
	setp.eq.s16 	%p322, %rs20, 3;
	@%p322 bra 	$L__BB0_106;
	bra.uni 	$L__BB0_117;
$L__BB0_106:
	shr.u16 	%rs1678, %rs2018, 3;
	and.b16  	%rs1679, %rs1678, 15;
	cvt.u64.u16 	%rd3249, %rs1679;
	mov.u64 	%rd3250, $str;
	add.s64 	%rd3251, %rd3250, %rd3249;
	ld.global.nc.u8 	%rs1680, [%rd3251];
	cvt.u64.u8 	%rd3252, %rs1680;
	shl.b64 	%rd3253, %rd3252, 56;
	shr.u16 	%rs1681, %rs2018, 7;
	and.b16  	%rs1682, %rs1681, 15;
	cvt.u64.u16 	%rd3254, %rs1682;
	add.s64 	%rd3255, %rd3250, %rd3254;
	ld.global.nc.u8 	%rs1683, [%rd3255];
	cvt.u64.u8 	%rd3256, %rs1683;
	shl.b64 	%rd3257, %rd3256, 48;
	or.b64  	%rd3258, %rd3253, %rd3257;
	shr.u16 	%rs1684, %rs2018, 11;
	and.b16  	%rs1685, %rs1684, 15;
	cvt.u64.u16 	%rd3259, %rs1685;
	add.s64 	%rd3260, %rd3250, %rd3259;
	ld.global.nc.u8 	%rs1686, [%rd3260];
	cvt.u64.u8 	%rd3261, %rs1686;
	shl.b64 	%rd3262, %rd3261, 40;
	or.b64  	%rd3263, %rd3258, %rd3262;
	shr.u16 	%rs1687, %rs2018, 15;
	cvt.u64.u16 	%rd3264, %rs1687;
	add.s64 	%rd3265, %rd3250, %rd3264;
	ld.global.nc.u8 	%rs1688, [%rd3265];
	cvt.u64.u8 	%rd3266, %rs1688;
	shl.b64 	%rd3267, %rd3266, 32;
	or.b64  	%rd3268, %rd3263, %rd3267;
	or.b64  	%rd3968, %rd3268, 977683794;
	bra.uni 	$L__BB0_120;
$L__BB0_107:
	setp.gt.s16 	%p315, %rs20, 7;
	@%p315 bra 	$L__BB0_111;
	setp.eq.s16 	%p318, %rs20, 5;
	@%p318 bra 	$L__BB0_118;
	setp.eq.s16 	%p319, %rs20, 6;
	@%p319 bra 	$L__BB0_110;
	bra.uni 	$L__BB0_119;
$L__BB0_110:
	shr.u16 	%rs1645, %rs2018, 3;
	and.b16  	%rs1646, %rs1645, 15;
	cvt.u64.u16 	%rd3189, %rs1646;
	mov.u64 	%rd3190, $str;
	add.s64 	%rd3191, %rd3190, %rd3189;
	ld.global.nc.u8 	%rs1647, [%rd3191];
	cvt.u64.u8 	%rd3192, %rs1647;
	shl.b64 	%rd3193, %rd3192, 56;
	shr.u16 	%rs1648, %rs2018, 7;
	and.b16  	%rs1649, %rs1648, 15;
	cvt.u64.u16 	%rd3194, %rs1649;
	add.s64 	%rd3195, %rd3190, %rd3194;
	ld.global.nc.u8 	%rs1650, [%rd3195];
	cvt.u64.u8 	%rd3196, %rs1650;
	shl.b64 	%rd3197, %rd3196, 48;
	or.b64  	%rd3198, %rd3193, %rd3197;
	shr.u16 	%rs1651, %rs2018, 11;
	and.b16  	%rs1652, %rs1651, 15;
	cvt.u64.u16 	%rd3199, %rs1652;
	add.s64 	%rd3200, %rd3190, %rd3199;
	ld.global.nc.u8 	%rs1653, [%rd3200];
	cvt.u64.u8 	%rd3201, %rs1653;
	shl.b64 	%rd3202, %rd3201, 40;
	or.b64  	%rd3203, %rd3198, %rd3202;
	shr.u16 	%rs1654, %rs2018, 15;
	cvt.u64.u16 	%rd3204, %rs1654;
	add.s64 	%rd3205, %rd3190, %rd3204;
	ld.global.nc.u8 	%rs1655, [%rd3205];
	cvt.u64.u8 	%rd3206, %rs1655;
	shl.b64 	%rd3207, %rd3206, 32;
	or.b64  	%rd3208, %rd3203, %rd3207;
	or.b64  	%rd3968, %rd3208, 976310351;
	bra.uni 	$L__BB0_120;
$L__BB0_111:
	setp.eq.s16 	%p316, %rs20, 10;
	@%p316 bra 	$L__BB0_114;
	setp.eq.s16 	%p317, %rs20, 9;
	@%p317 bra 	$L__BB0_120;
	mov.b64 	%rd3968, 6872316418994557509;
	bra.uni 	$L__BB0_120;
$L__BB0_114:
	mov.b64 	%rd3968, 6872316418994623827;
	bra.uni 	$L__BB0_120;
$L__BB0_115:
	shr.u16 	%rs1700, %rs2018, 3;
	and.b16  	%rs1701, %rs1700, 15;
	cvt.u64.u16 	%rd3289, %rs1701;
	mov.u64 	%rd3290, $str;
	add.s64 	%rd3291, %rd3290, %rd3289;
	ld.global.nc.u8 	%rs1702, [%rd3291];
	cvt.u64.u8 	%rd3292, %rs1702;
	shl.b64 	%rd3293, %rd3292, 56;
	shr.u16 	%rs1703, %rs2018, 7;
	and.b16  	%rs1704, %rs1703, 15;
	cvt.u64.u16 	%rd3294, %rs1704;
	add.s64 	%rd3295, %rd3290, %rd3294;
	ld.global.nc.u8 	%rs1705, [%rd3295];
	cvt.u64.u8 	%rd3296, %rs1705;
	shl.b64 	%rd3297, %rd3296, 48;
	or.b64  	%rd3298, %rd3293, %rd3297;
	shr.u16 	%rs1706, %rs2018, 11;
	and.b16  	%rs1707, %rs1706, 15;
	cvt.u64.u16 	%rd3299, %rs1707;
	add.s64 	%rd3300, %rd3290, %rd3299;
	ld.global.nc.u8 	%rs1708, [%rd3300];
	cvt.u64.u8 	%rd3301, %rs1708;
	shl.b64 	%rd3302, %rd3301, 40;
	or.b64  	%rd3303, %rd3298, %rd3302;
	shr.u16 	%rs1709, %rs2018, 15;
	cvt.u64.u16 	%rd3304, %rs1709;
	add.s64 	%rd3305, %rd3290, %rd3304;
	ld.global.nc.u8 	%rs1710, [%rd3305];
	cvt.u64.u8 	%rd3306, %rs1710;
	shl.b64 	%rd3307, %rd3306, 32;
	or.b64  	%rd3308, %rd3303, %rd3307;
	or.b64  	%rd3968, %rd3308, 978343236;
	bra.uni 	$L__BB0_120;
$L__BB0_116:
	shr.u16 	%rs1689, %rs2018, 3;
	and.b16  	%rs1690, %rs1689, 15;
	cvt.u64.u16 	%rd3269, %rs1690;
	mov.u64 	%rd3270, $str;
	add.s64 	%rd3271, %rd3270, %rd3269;
	ld.global.nc.u8 	%rs1691, [%rd3271];
	cvt.u64.u8 	%rd3272, %rs1691;
	shl.b64 	%rd3273, %rd3272, 56;
	shr.u16 	%rs1692, %rs2018, 7;
	and.b16  	%rs1693, %rs1692, 15;
	cvt.u64.u16 	%rd3274, %rs1693;
	add.s64 	%rd3275, %rd3270, %rd3274;
	ld.global.nc.u8 	%rs1694, [%rd3275];
	cvt.u64.u8 	%rd3276, %rs1694;
	shl.b64 	%rd3277, %rd3276, 48;
	or.b64  	%rd3278, %rd3273, %rd3277;
	shr.u16 	%rs1695, %rs2018, 11;
	and.b16  	%rs1696, %rs1695, 15;
	cvt.u64.u16 	%rd3279, %rs1696;
	add.s64 	%rd3280, %rd3270, %rd3279;
	ld.global.nc.u8 	%rs1697, [%rd3280];
	cvt.u64.u8 	%rd3281, %rs1697;
	shl.b64 	%rd3282, %rd3281, 40;
	or.b64  	%rd3283, %rd3278, %rd3282;
	shr.u16 	%rs1698, %rs2018, 15;
	cvt.u64.u16 	%rd3284, %rs1698;
	add.s64 	%rd3285, %rd3270, %rd3284;
	ld.global.nc.u8 	%rs1699, [%rd3285];
	cvt.u64.u8 	%rd3286, %rs1699;
	shl.b64 	%rd3287, %rd3286, 32;
	or.b64  	%rd3288, %rd3283, %rd3287;
	or.b64  	%rd3968, %rd3288, 978469206;
	bra.uni 	$L__BB0_120;
$L__BB0_117:
	shr.u16 	%rs1667, %rs2018, 3;
	and.b16  	%rs1668, %rs1667, 15;
	cvt.u64.u16 	%rd3229, %rs1668;
	mov.u64 	%rd3230, $str;
	add.s64 	%rd3231, %rd3230, %rd3229;
	ld.global.nc.u8 	%rs1669, [%rd3231];
	cvt.u64.u8 	%rd3232, %rs1669;
	shl.b64 	%rd3233, %rd3232, 56;
	shr.u16 	%rs1670, %rs2018, 7;
	and.b16  	%rs1671, %rs1670, 15;
	cvt.u64.u16 	%rd3234, %rs1671;
	add.s64 	%rd3235, %rd3230, %rd3234;
	ld.global.nc.u8 	%rs1672, [%rd3235];
	cvt.u64.u8 	%rd3236, %rs1672;
	shl.b64 	%rd3237, %rd3236, 48;
	or.b64  	%rd3238, %rd3233, %rd3237;
	shr.u16 	%rs1673, %rs2018, 11;
	and.b16  	%rs1674, %rs1673, 15;
	cvt.u64.u16 	%rd3239, %rs1674;
	add.s64 	%rd3240, %rd3230, %rd3239;
	ld.global.nc.u8 	%rs1675, [%rd3240];
	cvt.u64.u8 	%rd3241, %rs1675;
	shl.b64 	%rd3242, %rd3241, 40;
	or.b64  	%rd3243, %rd3238, %rd3242;
	shr.u16 	%rs1676, %rs2018, 15;
	cvt.u64.u16 	%rd3244, %rs1676;
	add.s64 	%rd3245, %rd3230, %rd3244;
	ld.global.nc.u8 	%rs1677, [%rd3245];
	cvt.u64.u8 	%rd3246, %rs1677;
	shl.b64 	%rd3247, %rd3246, 32;
	or.b64  	%rd3248, %rd3243, %rd3247;
	or.b64  	%rd3968, %rd3248, 978146638;
	bra.uni 	$L__BB0_120;
$L__BB0_118:
	shr.u16 	%rs1656, %rs2018, 3;
	and.b16  	%rs1657, %rs1656, 15;
	cvt.u64.u16 	%rd3209, %rs1657;
	mov.u64 	%rd3210, $str;
	add.s64 	%rd3211, %rd3210, %rd3209;
	ld.global.nc.u8 	%rs1658, [%rd3211];
	cvt.u64.u8 	%rd3212, %rs1658;
	shl.b64 	%rd3213, %rd3212, 56;
	shr.u16 	%rs1659, %rs2018, 7;
	and.b16  	%rs1660, %rs1659, 15;
	cvt.u64.u16 	%rd3214, %rs1660;
	add.s64 	%rd3215, %rd3210, %rd3214;
	ld.global.nc.u8 	%rs1661, [%rd3215];
	cvt.u64.u8 	%rd3216, %rs1661;
	shl.b64 	%rd3217, %rd3216, 48;
	or.b64  	%rd3218, %rd3213, %rd3217;
	shr.u16 	%rs1662, %rs2018, 11;
	and.b16  	%rs1663, %rs1662, 15;
	cvt.u64.u16 	%rd3219, %rs1663;
	add.s64 	%rd3220, %rd3210, %rd3219;
	ld.global.nc.u8 	%rs1664, [%rd3220];
	cvt.u64.u8 	%rd3221, %rs1664;
	shl.b64 	%rd3222, %rd3221, 40;
	or.b64  	%rd3223, %rd3218, %rd3222;
	shr.u16 	%rs1665, %rs2018, 15;
	cvt.u64.u16 	%rd3224, %rs1665;
	add.s64 	%rd3225, %rd3210, %rd3224;
	ld.global.nc.u8 	%rs1666, [%rd3225];
	cvt.u64.u8 	%rd3226, %rs1666;
	shl.b64 	%rd3227, %rd3226, 32;
	or.b64  	%rd3228, %rd3223, %rd3227;
	or.b64  	%rd3968, %rd3228, 976375887;
	bra.uni 	$L__BB0_120;
$L__BB0_119:
	shr.u16 	%rs1634, %rs2018, 3;
	and.b16  	%rs1635, %rs1634, 15;
	cvt.u64.u16 	%rd3169, %rs1635;
	mov.u64 	%rd3170, $str;
	add.s64 	%rd3171, %rd3170, %rd3169;
	ld.global.nc.u8 	%rs1636, [%rd3171];
	cvt.u64.u8 	%rd3172, %rs1636;
	shl.b64 	%rd3173, %rd3172, 56;
	shr.u16 	%rs1637, %rs2018, 7;
	and.b16  	%rs1638, %rs1637, 15;
	cvt.u64.u16 	%rd3174, %rs1638;
	add.s64 	%rd3175, %rd3170, %rd3174;
	ld.global.nc.u8 	%rs1639, [%rd3175];
	cvt.u64.u8 	%rd3176, %rs1639;
	shl.b64 	%rd3177, %rd3176, 48;
	or.b64  	%rd3178, %rd3173, %rd3177;
	shr.u16 	%rs1640, %rs2018, 11;
	and.b16  	%rs1641, %rs1640, 15;
	cvt.u64.u16 	%rd3179, %rs1641;
	add.s64 	%rd3180, %rd3170, %rd3179;
	ld.global.nc.u8 	%rs1642, [%rd3180];
	cvt.u64.u8 	%rd3181, %rs1642;
	shl.b64 	%rd3182, %rd3181, 40;
	or.b64  	%rd3183, %rd3178, %rd3182;
	shr.u16 	%rs1643, %rs2018, 15;
	cvt.u64.u16 	%rd3184, %rs1643;
	add.s64 	%rd3185, %rd3170, %rd3184;
	ld.global.nc.u8 	%rs1644, [%rd3185];
	cvt.u64.u8 	%rd3186, %rs1644;
	shl.b64 	%rd3187, %rd3186, 32;
	or.b64  	%rd3188, %rd3183, %rd3187;
	or.b64  	%rd3968, %rd3188, 977885011;
$L__BB0_120:
	shr.u64 	%rd3329, %rd3968, 8;
	shr.u64 	%rd3330, %rd3968, 16;
	shr.u64 	%rd3331, %rd3968, 24;
	shr.u64 	%rd3332, %rd3968, 32;
	shr.u64 	%rd3333, %rd3968, 40;
	shr.u64 	%rd3334, %rd3968, 48;
	shr.u64 	%rd3335, %rd3968, 56;
	add.u64 	%rd3337, %SPL, 4;
	st.local.u8 	[%rd3337], %rd3968;
	st.local.u8 	[%rd3337+1], %rd3329;
	st.local.u8 	[%rd3337+2], %rd3330;
	st.local.u8 	[%rd3337+3], %rd3331;
	st.local.u8 	[%rd3337+4], %rd3332;
	st.local.u8 	[%rd3337+5], %rd3333;
	st.local.u8 	[%rd3337+6], %rd3334;
	st.local.u8 	[%rd3337+7], %rd3335;
	mov.b16 	%rs1723, 0;
	st.local.u8 	[%rd3337+8], %rs1723;
	add.u64 	%rd3339, %SPL, 2;
	ld.local.u16 	%rs2022, [%rd3339];
	mov.b16 	%rs23, 9;
	setp.eq.s16 	%p324, %rs2022, 0;
	@%p324 bra 	$L__BB0_124;
	setp.eq.s16 	%p325, %rs2022, 1;
	@%p325 bra 	$L__BB0_123;
	setp.eq.s16 	%p326, %rs2022, -1;
	and.b16  	%rs1725, %rs2022, 7;
	selp.b16 	%rs23, 10, %rs1725, %p326;
	bra.uni 	$L__BB0_124;
$L__BB0_123:
	mov.b16 	%rs23, 8;
$L__BB0_124:
	mov.b64 	%rd3969, 6872316418996526943;
	setp.gt.s16 	%p327, %rs23, 4;
	@%p327 bra 	$L__BB0_131;
	setp.gt.s16 	%p333, %rs23, 1;
	@%p333 bra 	$L__BB0_128;
	setp.eq.s16 	%p336, %rs23, 0;
	@%p336 bra 	$L__BB0_127;
	bra.uni 	$L__BB0_139;
$L__BB0_127:
	shr.u16 	%rs1804, %rs2022, 3;
	and.b16  	%rs1805, %rs1804, 15;
	cvt.u64.u16 	%rd3483, %rs1805;
	mov.u64 	%rd3484, $str;
	add.s64 	%rd3485, %rd3484, %rd3483;
	ld.global.nc.u8 	%rs1806, [%rd3485];
	cvt.u64.u8 	%rd3486, %rs1806;
	shl.b64 	%rd3487, %rd3486, 56;
	shr.u16 	%rs1807, %rs2022, 7;
	and.b16  	%rs1808, %rs1807, 15;
	cvt.u64.u16 	%rd3488, %rs1808;
	add.s64 	%rd3489, %rd3484, %rd3488;
	ld.global.nc.u8 	%rs1809, [%rd3489];
	cvt.u64.u8 	%rd3490, %rs1809;
	shl.b64 	%rd3491, %rd3490, 48;
	or.b64  	%rd3492, %rd3487, %rd3491;
	shr.u16 	%rs1810, %rs2022, 11;
	and.b16  	%rs1811, %rs1810, 15;
	cvt.u64.u16 	%rd3493, %rs1811;
	add.s64 	%rd3494, %rd3484, %rd3493;
	ld.global.nc.u8 	%rs1812, [%rd3494];
	cvt.u64.u8 	%rd3495, %rs1812;
	shl.b64 	%rd3496, %rd3495, 40;
	or.b64  	%rd3497, %rd3492, %rd3496;
	shr.u16 	%rs1813, %rs2022, 15;
	cvt.u64.u16 	%rd3498, %rs1813;
	add.s64 	%rd3499, %rd3484, %rd3498;
	ld.global.nc.u8 	%rs1814, [%rd3499];
	cvt.u64.u8 	%rd3500, %rs1814;
	shl.b64 	%rd3501, %rd3500, 32;
	or.b64  	%rd3502, %rd3497, %rd3501;
	or.b64  	%rd3969, %rd3502, 978210627;
	bra.uni 	$L__BB0_144;
$L__BB0_128:
	setp.eq.s16 	%p334, %rs23, 2;
	@%p334 bra 	$L__BB0_140;
	setp.eq.s16 	%p335, %rs23, 3;
	@%p335 bra 	$L__BB0_130;
	bra.uni 	$L__BB0_141;
$L__BB0_130:
	shr.u16 	%rs1771, %rs2022, 3;
	and.b16  	%rs1772, %rs1771, 15;
	cvt.u64.u16 	%rd3423, %rs1772;
	mov.u64 	%rd3424, $str;
	add.s64 	%rd3425, %rd3424, %rd3423;
	ld.global.nc.u8 	%rs1773, [%rd3425];
	cvt.u64.u8 	%rd3426, %rs1773;
	shl.b64 	%rd3427, %rd3426, 56;
	shr.u16 	%rs1774, %rs2022, 7;
	and.b16  	%rs1775, %rs1774, 15;
	cvt.u64.u16 	%rd3428, %rs1775;
	add.s64 	%rd3429, %rd3424, %rd3428;
	ld.global.nc.u8 	%rs1776, [%rd3429];
	cvt.u64.u8 	%rd3430, %rs1776;
	shl.b64 	%rd3431, %rd3430, 48;
	or.b64  	%rd3432, %rd3427, %rd3431;
	shr.u16 	%rs1777, %rs2022, 11;
	and.b16  	%rs1778, %rs1777, 15;
	cvt.u64.u16 	%rd3433, %rs1778;
	add.s64 	%rd3434, %rd3424, %rd3433;
	ld.global.nc.u8 	%rs1779, [%rd3434];
	cvt.u64.u8 	%rd3435, %rs1779;
	shl.b64 	%rd3436, %rd3435, 40;
	or.b64  	%rd3437, %rd3432, %rd3436;
	shr.u16 	%rs1780, %rs2022, 15;
	cvt.u64.u16 	%rd3438, %rs1780;
	add.s64 	%rd3439, %rd3424, %rd3438;
	ld.global.nc.u8 	%rs1781, [%rd3439];
	cvt.u64.u8 	%rd3440, %rs1781;
	shl.b64 	%rd3441, %rd3440, 32;
	or.b64  	%rd3442, %rd3437, %rd3441;
	or.b64  	%rd3969, %rd3442, 977683794;
	bra.uni 	$L__BB0_144;
$L__BB0_131:
	setp.gt.s16 	%p328, %rs23, 7;
	@%p328 bra 	$L__BB0_135;
	setp.eq.s16 	%p331, %rs23, 5;
	@%p331 bra 	$L__BB0_142;
	setp.eq.s16 	%p332, %rs23, 6;
	@%p332 bra 	$L__BB0_134;
	bra.uni 	$L__BB0_143;
$L__BB0_134:
	shr.u16 	%rs1738, %rs2022, 3;
	and.b16  	%rs1739, %rs1738, 15;
	cvt.u64.u16 	%rd3363, %rs1739;
	mov.u64 	%rd3364, $str;
	add.s64 	%rd3365, %rd3364, %rd3363;
	ld.global.nc.u8 	%rs1740, [%rd3365];
	cvt.u64.u8 	%rd3366, %rs1740;
	shl.b64 	%rd3367, %rd3366, 56;
	shr.u16 	%rs1741, %rs2022, 7;
	and.b16  	%rs1742, %rs1741, 15;
	cvt.u64.u16 	%rd3368, %rs1742;
	add.s64 	%rd3369, %rd3364, %rd3368;
	ld.global.nc.u8 	%rs1743, [%rd3369];
	cvt.u64.u8 	%rd3370, %rs1743;
	shl.b64 	%rd3371, %rd3370, 48;
	or.b64  	%rd3372, %rd3367, %rd3371;
	shr.u16 	%rs1744, %rs2022, 11;
	and.b16  	%rs1745, %rs1744, 15;
	cvt.u64.u16 	%rd3373, %rs1745;
	add.s64 	%rd3374, %rd3364, %rd3373;
	ld.global.nc.u8 	%rs1746, [%rd3374];
	cvt.u64.u8 	%rd3375, %rs1746;
	shl.b64 	%rd3376, %rd3375, 40;
	or.b64  	%rd3377, %rd3372, %rd3376;
	shr.u16 	%rs1747, %rs2022, 15;
	cvt.u64.u16 	%rd3378, %rs1747;
	add.s64 	%rd3379, %rd3364, %rd3378;
	ld.global.nc.u8 	%rs1748, [%rd3379];
	cvt.u64.u8 	%rd3380, %rs1748;
	shl.b64 	%rd3381, %rd3380, 32;
	or.b64  	%rd3382, %rd3377, %rd3381;
	or.b64  	%rd3969, %rd3382, 976310351;
	bra.uni 	$L__BB0_144;
$L__BB0_135:
	setp.eq.s16 	%p329, %rs23, 10;
	@%p329 bra 	$L__BB0_138;
	setp.eq.s16 	%p330, %rs23, 9;
	@%p330 bra 	$L__BB0_144;
	mov.b64 	%rd3969, 6872316418994557509;
	bra.uni 	$L__BB0_144;
$L__BB0_138:
	mov.b64 	%rd3969, 6872316418994623827;
	bra.uni 	$L__BB0_144;
$L__BB0_139:
	shr.u16 	%rs1793, %rs2022, 3;
	and.b16  	%rs1794, %rs1793, 15;
	cvt.u64.u16 	%rd3463, %rs1794;
	mov.u64 	%rd3464, $str;
	add.s64 	%rd3465, %rd3464, %rd3463;
	ld.global.nc.u8 	%rs1795, [%rd3465];
	cvt.u64.u8 	%rd3466, %rs1795;
	shl.b64 	%rd3467, %rd3466, 56;
	shr.u16 	%rs1796, %rs2022, 7;
	and.b16  	%rs1797, %rs1796, 15;
	cvt.u64.u16 	%rd3468, %rs1797;
	add.s64 	%rd3469, %rd3464, %rd3468;
	ld.global.nc.u8 	%rs1798, [%rd3469];
	cvt.u64.u8 	%rd3470, %rs1798;
	shl.b64 	%rd3471, %rd3470, 48;
	or.b64  	%rd3472, %rd3467, %rd3471;
	shr.u16 	%rs1799, %rs2022, 11;
	and.b16  	%rs1800, %rs1799, 15;
	cvt.u64.u16 	%rd3473, %rs1800;
	add.s64 	%rd3474, %rd3464, %rd3473;
	ld.global.nc.u8 	%rs1801, [%rd3474];
	cvt.u64.u8 	%rd3475, %rs1801;
	shl.b64 	%rd3476, %rd3475, 40;
	or.b64  	%rd3477, %rd3472, %rd3476;
	shr.u16 	%rs1802, %rs2022, 15;
	cvt.u64.u16 	%rd3478, %rs1802;
	add.s64 	%rd3479, %rd3464, %rd3478;
	ld.global.nc.u8 	%rs1803, [%rd3479];
	cvt.u64.u8 	%rd3480, %rs1803;
	shl.b64 	%rd3481, %rd3480, 32;
	or.b64  	%rd3482, %rd3477, %rd3481;
	or.b64  	%rd3969, %rd3482, 978343236;
	bra.uni 	$L__BB0_144;
$L__BB0_140:
	shr.u16 	%rs1782, %rs2022, 3;
	and.b16  	%rs1783, %rs1782, 15;
	cvt.u64.u16 	%rd3443, %rs1783;
	mov.u64 	%rd3444, $str;
	add.s64 	%rd3445, %rd3444, %rd3443;
	ld.global.nc.u8 	%rs1784, [%rd3445];
	cvt.u64.u8 	%rd3446, %rs1784;
	shl.b64 	%rd3447, %rd3446, 56;
	shr.u16 	%rs1785, %rs2022, 7;
	and.b16  	%rs1786, %rs1785, 15;
	cvt.u64.u16 	%rd3448, %rs1786;
	add.s64 	%rd3449, %rd3444, %rd3448;
	ld.global.nc.u8 	%rs1787, [%rd3449];
	cvt.u64.u8 	%rd3450, %rs1787;
	shl.b64 	%rd3451, %rd3450, 48;
	or.b64  	%rd3452, %rd3447, %rd3451;
	shr.u16 	%rs1788, %rs2022, 11;
	and.b16  	%rs1789, %rs1788, 15;
	cvt.u64.u16 	%rd3453, %rs1789;
	add.s64 	%rd3454, %rd3444, %rd3453;
	ld.global.nc.u8 	%rs1790, [%rd3454];
	cvt.u64.u8 	%rd3455, %rs1790;
	shl.b64 	%rd3456, %rd3455, 40;
	or.b64  	%rd3457, %rd3452, %rd3456;
	shr.u16 	%rs1791, %rs2022, 15;
	cvt.u64.u16 	%rd3458, %rs1791;
	add.s64 	%rd3459, %rd3444, %rd3458;
	ld.global.nc.u8 	%rs1792, [%rd3459];
	cvt.u64.u8 	%rd3460, %rs1792;
	shl.b64 	%rd3461, %rd3460, 32;
	or.b64  	%rd3462, %rd3457, %rd3461;
	or.b64  	%rd3969, %rd3462, 978469206;
	bra.uni 	$L__BB0_144;
$L__BB0_141:
	shr.u16 	%rs1760, %rs2022, 3;
	and.b16  	%rs1761, %rs1760, 15;
	cvt.u64.u16 	%rd3403, %rs1761;
	mov.u64 	%rd3404, $str;
	add.s64 	%rd3405, %rd3404, %rd3403;
	ld.global.nc.u8 	%rs1762, [%rd3405];
	cvt.u64.u8 	%rd3406, %rs1762;
	shl.b64 	%rd3407, %rd3406, 56;
	shr.u16 	%rs1763, %rs2022, 7;
	and.b16  	%rs1764, %rs1763, 15;
	cvt.u64.u16 	%rd3408, %rs1764;
	add.s64 	%rd3409, %rd3404, %rd3408;
	ld.global.nc.u8 	%rs1765, [%rd3409];
	cvt.u64.u8 	%rd3410, %rs1765;
	shl.b64 	%rd3411, %rd3410, 48;
	or.b64  	%rd3412, %rd3407, %rd3411;
	shr.u16 	%rs1766, %rs2022, 11;
	and.b16  	%rs1767, %rs1766, 15;
	cvt.u64.u16 	%rd3413, %rs1767;
	add.s64 	%rd3414, %rd3404, %rd3413;
	ld.global.nc.u8 	%rs1768, [%rd3414];
	cvt.u64.u8 	%rd3415, %rs1768;
	shl.b64 	%rd3416, %rd3415, 40;
	or.b64  	%rd3417, %rd3412, %rd3416;
	shr.u16 	%rs1769, %rs2022, 15;
	cvt.u64.u16 	%rd3418, %rs1769;
	add.s64 	%rd3419, %rd3404, %rd3418;
	ld.global.nc.u8 	%rs1770, [%rd3419];
	cvt.u64.u8 	%rd3420, %rs1770;
	shl.b64 	%rd3421, %rd3420, 32;
	or.b64  	%rd3422, %rd3417, %rd3421;
	or.b64  	%rd3969, %rd3422, 978146638;
	bra.uni 	$L__BB0_144;
$L__BB0_142:
	shr.u16 	%rs1749, %rs2022, 3;
	and.b16  	%rs1750, %rs1749, 15;
	cvt.u64.u16 	%rd3383, %rs1750;
	mov.u64 	%rd3384, $str;
	add.s64 	%rd3385, %rd3384, %rd3383;
	ld.global.nc.u8 	%rs1751, [%rd3385];
	cvt.u64.u8 	%rd3386, %rs1751;
	shl.b64 	%rd3387, %rd3386, 56;
	shr.u16 	%rs1752, %rs2022, 7;
	and.b16  	%rs1753, %rs1752, 15;
	cvt.u64.u16 	%rd3388, %rs1753;
	add.s64 	%rd3389, %rd3384, %rd3388;
	ld.global.nc.u8 	%rs1754, [%rd3389];
	cvt.u64.u8 	%rd3390, %rs1754;
	shl.b64 	%rd3391, %rd3390, 48;
	or.b64  	%rd3392, %rd3387, %rd3391;
	shr.u16 	%rs1755, %rs2022, 11;
	and.b16  	%rs1756, %rs1755, 15;
	cvt.u64.u16 	%rd3393, %rs1756;
	add.s64 	%rd3394, %rd3384, %rd3393;
	ld.global.nc.u8 	%rs1757, [%rd3394];
	cvt.u64.u8 	%rd3395, %rs1757;
	shl.b64 	%rd3396, %rd3395, 40;
	or.b64  	%rd3397, %rd3392, %rd3396;
	shr.u16 	%rs1758, %rs2022, 15;
	cvt.u64.u16 	%rd3398, %rs1758;
	add.s64 	%rd3399, %rd3384, %rd3398;
	ld.global.nc.u8 	%rs1759, [%rd3399];
	cvt.u64.u8 	%rd3400, %rs1759;
	shl.b64 	%rd3401, %rd3400, 32;
	or.b64  	%rd3402, %rd3397, %rd3401;
	or.b64  	%rd3969, %rd3402, 976375887;
	bra.uni 	$L__BB0_144;
$L__BB0_143:
	shr.u16 	%rs1727, %rs2022, 3;
	and.b16  	%rs1728, %rs1727, 15;
	cvt.u64.u16 	%rd3343, %rs1728;
	mov.u64 	%rd3344, $str;
	add.s64 	%rd3345, %rd3344, %rd3343;
	ld.global.nc.u8 	%rs1729, [%rd3345];
	cvt.u64.u8 	%rd3346, %rs1729;
	shl.b64 	%rd3347, %rd3346, 56;
	shr.u16 	%rs1730, %rs2022, 7;
	and.b16  	%rs1731, %rs1730, 15;
	cvt.u64.u16 	%rd3348, %rs1731;
	add.s64 	%rd3349, %rd3344, %rd3348;
	ld.global.nc.u8 	%rs1732, [%rd3349];
	cvt.u64.u8 	%rd3350, %rs1732;
	shl.b64 	%rd3351, %rd3350, 48;
	or.b64  	%rd3352, %rd3347, %rd3351;
	shr.u16 	%rs1733, %rs2022, 11;
	and.b16  	%rs1734, %rs1733, 15;
	cvt.u64.u16 	%rd3353, %rs1734;
	add.s64 	%rd3354, %rd3344, %rd3353;
	ld.global.nc.u8 	%rs1735, [%rd3354];
	cvt.u64.u8 	%rd3355, %rs1735;
	shl.b64 	%rd3356, %rd3355, 40;
	or.b64  	%rd3357, %rd3352, %rd3356;
	shr.u16 	%rs1736, %rs2022, 15;
	cvt.u64.u16 	%rd3358, %rs1736;
	add.s64 	%rd3359, %rd3344, %rd3358;
	ld.global.nc.u8 	%rs1737, [%rd3359];
	cvt.u64.u8 	%rd3360, %rs1737;
	shl.b64 	%rd3361, %rd3360, 32;
	or.b64  	%rd3362, %rd3357, %rd3361;
	or.b64  	%rd3969, %rd3362, 977885011;
$L__BB0_144:
	shr.u64 	%rd3503, %rd3969, 8;
	shr.u64 	%rd3504, %rd3969, 16;
	shr.u64 	%rd3505, %rd3969, 24;
	shr.u64 	%rd3506, %rd3969, 32;
	shr.u64 	%rd3507, %rd3969, 40;
	shr.u64 	%rd3508, %rd3969, 48;
	shr.u64 	%rd3509, %rd3969, 56;
	add.u64 	%rd3510, %SP, 13;
	add.u64 	%rd3511, %SPL, 13;
	st.local.u8 	[%rd3511], %rd3969;
	st.local.u8 	[%rd3511+1], %rd3503;
	st.local.u8 	[%rd3511+2], %rd3504;
	st.local.u8 	[%rd3511+3], %rd3505;
	st.local.u8 	[%rd3511+4], %rd3506;
	st.local.u8 	[%rd3511+5], %rd3507;
	st.local.u8 	[%rd3511+6], %rd3508;
	st.local.u8 	[%rd3511+7], %rd3509;
	mov.b16 	%rs1815, 0;
	st.local.u8 	[%rd3511+8], %rs1815;
	add.u64 	%rd3512, %SP, 24;
	add.u64 	%rd3513, %SPL, 24;
	st.local.u32 	[%rd3513], %r99;
	add.u64 	%rd3514, %SP, 4;
	st.local.u64 	[%rd3513+8], %rd3514;
	st.local.u64 	[%rd3513+16], %rd3510;
	mov.u64 	%rd3515, $str$19;
	cvta.global.u64 	%rd3516, %rd3515;
	{ // callseq 27, 0
	.param .b64 param0;
	st.param.b64 	[param0], %rd3516;
	.param .b64 param1;
	st.param.b64 	[param1], %rd3512;
	.param .b32 retval0;
	call.uni (retval0), 
	vprintf, 
	(
	param0, 
	param1
	);
	ld.param.b32 	%r562, [retval0];
	} // callseq 27
	setp.lt.u16 	%p337, %rs2018, 2;
	@%p337 bra 	$L__BB0_152;
	setp.lt.u16 	%p338, %rs2022, 2;
	or.b16  	%rs1816, %rs2022, %rs2018;
	and.b16  	%rs1817, %rs1816, 6;
	setp.ne.s16 	%p339, %rs1817, 0;
	or.pred  	%p340, %p339, %p338;
	@%p340 bra 	$L__BB0_151;
	cvt.u32.u16 	%r564, %rs2018;
	shl.b32 	%r565, %r564, 16;
	cvt.u32.u16 	%r566, %rs2022;
	or.b32  	%r567, %r565, %r566;
	st.local.u32 	[%rd2], %r95;
	st.local.u32 	[%rd22+4], %r567;
	mov.u32 	%r96, %r95;
$L__BB0_147:
	cvt.u16.u32 	%rs2023, %r100;
	add.u64 	%rd3526, %SPL, 0;
	st.local.u16 	[%rd3526], %rs2023;
	add.u64 	%rd3528, %SPL, 2;
	st.local.u16 	[%rd3528], %r101;
$L__BB0_148:
	mov.b16 	%rs31, 9;
	setp.eq.s16 	%p347, %rs2023, 0;
	@%p347 bra 	$L__BB0_158;
	setp.eq.s16 	%p348, %rs2023, 1;
	@%p348 bra 	$L__BB0_157;
	setp.eq.s16 	%p349, %rs2023, -1;
	and.b16  	%rs1823, %rs2023, 7;
	selp.b16 	%rs31, 10, %rs1823, %p349;
	bra.uni 	$L__BB0_158;
$L__BB0_151:
	and.b16  	%rs1818, %rs2018, 7;
	setp.eq.s16 	%p341, %rs1818, 2;
	add.u64 	%rd3970, %SP, 0;
	mov.u16 	%rs2021, %rs2018;
	@%p341 bra 	$L__BB0_153;
$L__BB0_152:
	setp.lt.u16 	%p342, %rs2022, 2;
	and.b16  	%rs1819, %rs2022, 7;
	setp.ne.s16 	%p343, %rs1819, 2;
	add.u64 	%rd3970, %SP, 2;
	or.pred  	%p344, %p342, %p343;
	mov.u16 	%rs2021, %rs2022;
	mov.u16 	%rs2022, %rs2018;
	@%p344 bra 	$L__BB0_147;
$L__BB0_153:
	shr.u16 	%rs1820, %rs2021, 3;
	cvt.u32.u16 	%r102, %rs1820;
	cvt.u32.u16 	%r568, %rs2022;
	cvta.to.local.u64 	%rd3520, %rd3512;
	st.local.v2.u32 	[%rd3520], {%r99, %r102};
	st.local.u32 	[%rd3520+8], %r568;
	mov.u64 	%rd3521, $str$20;
	cvta.global.u64 	%rd3522, %rd3521;
	{ // callseq 28, 0
	.param .b64 param0;
	st.param.b64 	[param0], %rd3522;
	.param .b64 param1;
	st.param.b64 	[param1], %rd3512;
	.param .b32 retval0;
	call.uni (retval0), 
	vprintf, 
	(
	param0, 
	param1
	);
	ld.param.b32 	%r569, [retval0];
	} // callseq 28
	mul.wide.u16 	%r571, %rs1820, 4;
	mov.u32 	%r572, shared_mem;
	add.s32 	%r573, %r572, %r571;
	add.s32 	%r103, %r573, 49152;
	atom.shared.exch.b32 	%r574, [%r573+49152], %r568;
	cvt.u16.u32 	%rs26, %r574;
	and.b32  	%r575, %r574, 65535;
	st.local.v2.u32 	[%rd3520], {%r99, %r575};
	mov.u64 	%rd3523, $str$21;
	cvta.global.u64 	%rd3524, %rd3523;
	{ // callseq 29, 0
	.param .b64 param0;
	st.param.b64 	[param0], %rd3524;
	.param .b64 param1;
	st.param.b64 	[param1], %rd3512;
	.param .b32 retval0;
	call.uni (retval0), 
	vprintf, 
	(
	param0, 
	param1
	);
	ld.param.b32 	%r576, [retval0];
	} // callseq 29
	setp.eq.s16 	%p345, %rs26, 0;
	@%p345 bra 	$L__BB0_155;
	setp.eq.s16 	%p346, %rs26, -1;
	@%p346 bra 	$L__BB0_147;
	bra.uni 	$L__BB0_156;
$L__BB0_155:
	cvta.to.local.u64 	%rd3898, %rd3512;
	st.local.u32 	[%rd3898], %r99;
	mov.u64 	%rd3899, $str$22;
	cvta.global.u64 	%rd3900, %rd3899;
	{ // callseq 35, 0
	.param .b64 param0;
	st.param.b64 	[param0], %rd3900;
	.param .b64 param1;
	st.param.b64 	[param1], %rd3512;
	.param .b32 retval0;
	call.uni (retval0), 
	vprintf, 
	(
	param0, 
	param1
	);
	ld.param.b32 	%r600, [retval0];
	} // callseq 35
$L__BB0_156:
	cvta.to.local.u64 	%rd3902, %rd3512;
	mov.b32 	%r602, 0;
	st.local.v2.u32 	[%rd3902], {%r102, %r602};
	cvta.global.u64 	%rd3904, %rd3521;
	{ // callseq 36, 0
	.param .b64 param0;
	st.param.b64 	[param0], %rd3904;
	.param .b64 param1;
	st.param.b64 	[param1], %rd3512;
	.param .b32 retval0;
	call.uni (retval0), 
	vprintf, 
	(
	param0, 
	param1
	);
	ld.param.b32 	%r603, [retval0];
	} // callseq 36
	atom.shared.exch.b32 	%r605, [%r103], 0;
	cvta.to.local.u64 	%rd3905, %rd3970;
	st.local.u16 	[%rd3905], %rs26;
	add.u64 	%rd3907, %SPL, 0;
	ld.local.u16 	%rs2018, [%rd3907];
	bra.uni 	$L__BB0_96;
$L__BB0_157:
	mov.b16 	%rs31, 8;
$L__BB0_158:
	mov.b64 	%rd3971, 6872316418996526943;
	setp.gt.s16 	%p350, %rs31, 4;
	@%p350 bra 	$L__BB0_165;
	setp.gt.s16 	%p356, %rs31, 1;
	@%p356 bra 	$L__BB0_162;
	setp.eq.s16 	%p359, %rs31, 0;
	@%p359 bra 	$L__BB0_161;
	bra.uni 	$L__BB0_173;
$L__BB0_161:
	shr.u16 	%rs1902, %rs2023, 3;
	and.b16  	%rs1903, %rs1902, 15;
	cvt.u64.u16 	%rd3672, %rs1903;
	mov.u64 	%rd3673, $str;
	add.s64 	%rd3674, %rd3673, %rd3672;
	ld.global.nc.u8 	%rs1904, [%rd3674];
	cvt.u64.u8 	%rd3675, %rs1904;
	shl.b64 	%rd3676, %rd3675, 56;
	shr.u16 	%rs1905, %rs2023, 7;
	and.b16  	%rs1906, %rs1905, 15;
	cvt.u64.u16 	%rd3677, %rs1906;
	add.s64 	%rd3678, %rd3673, %rd3677;
	ld.global.nc.u8 	%rs1907, [%rd3678];
	cvt.u64.u8 	%rd3679, %rs1907;
	shl.b64 	%rd3680, %rd3679, 48;
	or.b64  	%rd3681, %rd3676, %rd3680;
	shr.u16 	%rs1908, %rs2023, 11;
	and.b16  	%rs1909, %rs1908, 15;
	cvt.u64.u16 	%rd3682, %rs1909;
	add.s64 	%rd3683, %rd3673, %rd3682;
	ld.global.nc.u8 	%rs1910, [%rd3683];
	cvt.u64.u8 	%rd3684, %rs1910;
	shl.b64 	%rd3685, %rd3684, 40;
	or.b64  	%rd3686, %rd3681, %rd3685;
	shr.u16 	%rs1911, %rs2023, 15;
	cvt.u64.u16 	%rd3687, %rs1911;
	add.s64 	%rd3688, %rd3673, %rd3687;
	ld.global.nc.u8 	%rs1912, [%rd3688];
	cvt.u64.u8 	%rd3689, %rs1912;
	shl.b64 	%rd3690, %rd3689, 32;
	or.b64  	%rd3691, %rd3686, %rd3690;
	or.b64  	%rd3971, %rd3691, 978210627;
	bra.uni 	$L__BB0_178;
$L__BB0_162:
	setp.eq.s16 	%p357, %rs31, 2;
	@%p357 bra 	$L__BB0_174;
	setp.eq.s16 	%p358, %rs31, 3;
	@%p358 bra 	$L__BB0_164;
	bra.uni 	$L__BB0_175;
$L__BB0_164:
	shr.u16 	%rs1869, %rs2023, 3;
	and.b16  	%rs1870, %rs1869, 15;
	cvt.u64.u16 	%rd3612, %rs1870;
	mov.u64 	%rd3613, $str;
	add.s64 	%rd3614, %rd3613, %rd3612;
	ld.global.nc.u8 	%rs1871, [%rd3614];
	cvt.u64.u8 	%rd3615, %rs1871;
	shl.b64 	%rd3616, %rd3615, 56;
	shr.u16 	%rs1872, %rs2023, 7;
	and.b16  	%rs1873, %rs1872, 15;
	cvt.u64.u16 	%rd3617, %rs1873;
	add.s64 	%rd3618, %rd3613, %rd3617;
	ld.global.nc.u8 	%rs1874, [%rd3618];
	cvt.u64.u8 	%rd3619, %rs1874;
	shl.b64 	%rd3620, %rd3619, 48;
	or.b64  	%rd3621, %rd3616, %rd3620;
	shr.u16 	%rs1875, %rs2023, 11;
	and.b16  	%rs1876, %rs1875, 15;
	cvt.u64.u16 	%rd3622, %rs1876;
	add.s64 	%rd3623, %rd3613, %rd3622;
	ld.global.nc.u8 	%rs1877, [%rd3623];
	cvt.u64.u8 	%rd3624, %rs1877;
	shl.b64 	%rd3625, %rd3624, 40;
	or.b64  	%rd3626, %rd3621, %rd3625;
	shr.u16 	%rs1878, %rs2023, 15;
	cvt.u64.u16 	%rd3627, %rs1878;
	add.s64 	%rd3628, %rd3613, %rd3627;
	ld.global.nc.u8 	%rs1879, [%rd3628];
	cvt.u64.u8 	%rd3629, %rs1879;
	shl.b64 	%rd3630, %rd3629, 32;
	or.b64  	%rd3631, %rd3626, %rd3630;
	or.b64  	%rd3971, %rd3631, 977683794;
	bra.uni 	$L__BB0_178;
$L__BB0_165:
	setp.gt.s16 	%p351, %rs31, 7;
	@%p351 bra 	$L__BB0_169;
	setp.eq.s16 	%p354, %rs31, 5;
	@%p354 bra 	$L__BB0_176;
	setp.eq.s16 	%p355, %rs31, 6;
	@%p355 bra 	$L__BB0_168;
	bra.uni 	$L__BB0_177;
$L__BB0_168:
	shr.u16 	%rs1836, %rs2023, 3;
	and.b16  	%rs1837, %rs1836, 15;
	cvt.u64.u16 	%rd3552, %rs1837;
	mov.u64 	%rd3553, $str;
	add.s64 	%rd3554, %rd3553, %rd3552;
	ld.global.nc.u8 	%rs1838, [%rd3554];
	cvt.u64.u8 	%rd3555, %rs1838;
	shl.b64 	%rd3556, %rd3555, 56;
	shr.u16 	%rs1839, %rs2023, 7;
	and.b16  	%rs1840, %rs1839, 15;
	cvt.u64.u16 	%rd3557, %rs1840;
	add.s64 	%rd3558, %rd3553, %rd3557;
	ld.global.nc.u8 	%rs1841, [%rd3558];
	cvt.u64.u8 	%rd3559, %rs1841;
	shl.b64 	%rd3560, %rd3559, 48;
	or.b64  	%rd3561, %rd3556, %rd3560;
	shr.u16 	%rs1842, %rs2023, 11;
	and.b16  	%rs1843, %rs1842, 15;
	cvt.u64.u16 	%rd3562, %rs1843;
	add.s64 	%rd3563, %rd3553, %rd3562;
	ld.global.nc.u8 	%rs1844, [%rd3563];
	cvt.u64.u8 	%rd3564, %rs1844;
	shl.b64 	%rd3565, %rd3564, 40;
	or.b64  	%rd3566, %rd3561, %rd3565;
	shr.u16 	%rs1845, %rs2023, 15;
	cvt.u64.u16 	%rd3567, %rs1845;
	add.s64 	%rd3568, %rd3553, %rd3567;
	ld.global.nc.u8 	%rs1846, [%rd3568];
	cvt.u64.u8 	%rd3569, %rs1846;
	shl.b64 	%rd3570, %rd3569, 32;
	or.b64  	%rd3571, %rd3566, %rd3570;
	or.b64  	%rd3971, %rd3571, 976310351;
	bra.uni 	$L__BB0_178;
$L__BB0_169:
	setp.eq.s16 	%p352, %rs31, 10;
	@%p352 bra 	$L__BB0_172;
	setp.eq.s16 	%p353, %rs31, 9;
	@%p353 bra 	$L__BB0_178;
	mov.b64 	%rd3971, 6872316418994557509;
	bra.uni 	$L__BB0_178;
$L__BB0_172:
	mov.b64 	%rd3971, 6872316418994623827;
	bra.uni 	$L__BB0_178;
$L__BB0_173:
	shr.u16 	%rs1891, %rs2023, 3;
	and.b16  	%rs1892, %rs1891, 15;
	cvt.u64.u16 	%rd3652, %rs1892;
	mov.u64 	%rd3653, $str;
	add.s64 	%rd3654, %rd3653, %rd3652;
	ld.global.nc.u8 	%rs1893, [%rd3654];
	cvt.u64.u8 	%rd3655, %rs1893;
	shl.b64 	%rd3656, %rd3655, 56;
	shr.u16 	%rs1894, %rs2023, 7;
	and.b16  	%rs1895, %rs1894, 15;
	cvt.u64.u16 	%rd3657, %rs1895;
	add.s64 	%rd3658, %rd3653, %rd3657;
	ld.global.nc.u8 	%rs1896, [%rd3658];
	cvt.u64.u8 	%rd3659, %rs1896;
	shl.b64 	%rd3660, %rd3659, 48;
	or.b64  	%rd3661, %rd3656, %rd3660;
	shr.u16 	%rs1897, %rs2023, 11;
	and.b16  	%rs1898, %rs1897, 15;
	cvt.u64.u16 	%rd3662, %rs1898;
	add.s64 	%rd3663, %rd3653, %rd3662;
	ld.global.nc.u8 	%rs1899, [%rd3663];
	cvt.u64.u8 	%rd3664, %rs1899;
	shl.b64 	%rd3665, %rd3664, 40;
	or.b64  	%rd3666, %rd3661, %rd3665;
	shr.u16 	%rs1900, %rs2023, 15;
	cvt.u64.u16 	%rd3667, %rs1900;
	add.s64 	%rd3668, %rd3653, %rd3667;
	ld.global.nc.u8 	%rs1901, [%rd3668];
	cvt.u64.u8 	%rd3669, %rs1901;
	shl.b64 	%rd3670, %rd3669, 32;
	or.b64  	%rd3671, %rd3666, %rd3670;
	or.b64  	%rd3971, %rd3671, 978343236;
	bra.uni 	$L__BB0_178;
$L__BB0_174:
	shr.u16 	%rs1880, %rs2023, 3;
	and.b16  	%rs1881, %rs1880, 15;
	cvt.u64.u16 	%rd3632, %rs1881;
	mov.u64 	%rd3633, $str;
	add.s64 	%rd3634, %rd3633, %rd3632;
	ld.global.nc.u8 	%rs1882, [%rd3634];
	cvt.u64.u8 	%rd3635, %rs1882;
	shl.b64 	%rd3636, %rd3635, 56;
	shr.u16 	%rs1883, %rs2023, 7;
	and.b16  	%rs1884, %rs1883, 15;
	cvt.u64.u16 	%rd3637, %rs1884;
	add.s64 	%rd3638, %rd3633, %rd3637;
	ld.global.nc.u8 	%rs1885, [%rd3638];
	cvt.u64.u8 	%rd3639, %rs1885;
	shl.b64 	%rd3640, %rd3639, 48;
	or.b64  	%rd3641, %rd3636, %rd3640;
	shr.u16 	%rs1886, %rs2023, 11;
	and.b16  	%rs1887, %rs1886, 15;
	cvt.u64.u16 	%rd3642, %rs1887;
	add.s64 	%rd3643, %rd3633, %rd3642;
	ld.global.nc.u8 	%rs1888, [%rd3643];
	cvt.u64.u8 	%rd3644, %rs1888;
	shl.b64 	%rd3645, %rd3644, 40;
	or.b64  	%rd3646, %rd3641, %rd3645;
	shr.u16 	%rs1889, %rs2023, 15;
	cvt.u64.u16 	%rd3647, %rs1889;
	add.s64 	%rd3648, %rd3633, %rd3647;
	ld.global.nc.u8 	%rs1890, [%rd3648];
	cvt.u64.u8 	%rd3649, %rs1890;
	shl.b64 	%rd3650, %rd3649, 32;
	or.b64  	%rd3651, %rd3646, %rd3650;
	or.b64  	%rd3971, %rd3651, 978469206;
	bra.uni 	$L__BB0_178;
$L__BB0_175:
	shr.u16 	%rs1858, %rs2023, 3;
	and.b16  	%rs1859, %rs1858, 15;
	cvt.u64.u16 	%rd3592, %rs1859;
	mov.u64 	%rd3593, $str;
	add.s64 	%rd3594, %rd3593, %rd3592;
	ld.global.nc.u8 	%rs1860, [%rd3594];
	cvt.u64.u8 	%rd3595, %rs1860;
	shl.b64 	%rd3596, %rd3595, 56;
	shr.u16 	%rs1861, %rs2023, 7;
	and.b16  	%rs1862, %rs1861, 15;
	cvt.u64.u16 	%rd3597, %rs1862;
	add.s64 	%rd3598, %rd3593, %rd3597;
	ld.global.nc.u8 	%rs1863, [%rd3598];
	cvt.u64.u8 	%rd3599, %rs1863;
	shl.b64 	%rd3600, %rd3599, 48;
	or.b64  	%rd3601, %rd3596, %rd3600;
	shr.u16 	%rs1864, %rs2023, 11;
	and.b16  	%rs1865, %rs1864, 15;
	cvt.u64.u16 	%rd3602, %rs1865;
	add.s64 	%rd3603, %rd3593, %rd3602;
	ld.global.nc.u8 	%rs1866, [%rd3603];
	cvt.u64.u8 	%rd3604, %rs1866;
	shl.b64 	%rd3605, %rd3604, 40;
	or.b64  	%rd3606, %rd3601, %rd3605;
	shr.u16 	%rs1867, %rs2023, 15;
	cvt.u64.u16 	%rd3607, %rs1867;
	add.s64 	%rd3608, %rd3593, %rd3607;
	ld.global.nc.u8 	%rs1868, [%rd3608];
	cvt.u64.u8 	%rd3609, %rs1868;
	shl.b64 	%rd3610, %rd3609, 32;
	or.b64  	%rd3611, %rd3606, %rd3610;
	or.b64  	%rd3971, %rd3611, 978146638;
	bra.uni 	$L__BB0_178;
$L__BB0_176:
	shr.u16 	%rs1847, %rs2023, 3;
	and.b16  	%rs1848, %rs1847, 15;
	cvt.u64.u16 	%rd3572, %rs1848;
	mov.u64 	%rd3573, $str;
	add.s64 	%rd3574, %rd3573, %rd3572;
	ld.global.nc.u8 	%rs1849, [%rd3574];
	cvt.u64.u8 	%rd3575, %rs1849;
	shl.b64 	%rd3576, %rd3575, 56;
	shr.u16 	%rs1850, %rs2023, 7;
	and.b16  	%rs1851, %rs1850, 15;
	cvt.u64.u16 	%rd3577, %rs1851;
	add.s64 	%rd3578, %rd3573, %rd3577;
	ld.global.nc.u8 	%rs1852, [%rd3578];
	cvt.u64.u8 	%rd3579, %rs1852;
	shl.b64 	%rd3580, %rd3579, 48;
	or.b64  	%rd3581, %rd3576, %rd3580;
	shr.u16 	%rs1853, %rs2023, 11;
	and.b16  	%rs1854, %rs1853, 15;
	cvt.u64.u16 	%rd3582, %rs1854;
	add.s64 	%rd3583, %rd3573, %rd3582;
	ld.global.nc.u8 	%rs1855, [%rd3583];
	cvt.u64.u8 	%rd3584, %rs1855;
	shl.b64 	%rd3585, %rd3584, 40;
	or.b64  	%rd3586, %rd3581, %rd3585;
	shr.u16 	%rs1856, %rs2023, 15;
	cvt.u64.u16 	%rd3587, %rs1856;
	add.s64 	%rd3588, %rd3573, %rd3587;
	ld.global.nc.u8 	%rs1857, [%rd3588];
	cvt.u64.u8 	%rd3589, %rs1857;
	shl.b64 	%rd3590, %rd3589, 32;
	or.b64  	%rd3591, %rd3586, %rd3590;
	or.b64  	%rd3971, %rd3591, 976375887;
	bra.uni 	$L__BB0_178;
$L__BB0_177:
	shr.u16 	%rs1825, %rs2023, 3;
	and.b16  	%rs1826, %rs1825, 15;
	cvt.u64.u16 	%rd3532, %rs1826;
	mov.u64 	%rd3533, $str;
	add.s64 	%rd3534, %rd3533, %rd3532;
	ld.global.nc.u8 	%rs1827, [%rd3534];
	cvt.u64.u8 	%rd3535, %rs1827;
	shl.b64 	%rd3536, %rd3535, 56;
	shr.u16 	%rs1828, %rs2023, 7;
	and.b16  	%rs1829, %rs1828, 15;
	cvt.u64.u16 	%rd3537, %rs1829;
	add.s64 	%rd3538, %rd3533, %rd3537;
	ld.global.nc.u8 	%rs1830, [%rd3538];
	cvt.u64.u8 	%rd3539, %rs1830;
	shl.b64 	%rd3540, %rd3539, 48;
	or.b64  	%rd3541, %rd3536, %rd3540;
	shr.u16 	%rs1831, %rs2023, 11;
	and.b16  	%rs1832, %rs1831, 15;
	cvt.u64.u16 	%rd3542, %rs1832;
	add.s64 	%rd3543, %rd3533, %rd3542;
	ld.global.nc.u8 	%rs1833, [%rd3543];
	cvt.u64.u8 	%rd3544, %rs1833;
	shl.b64 	%rd3545, %rd3544, 40;
	or.b64  	%rd3546, %rd3541, %rd3545;
	shr.u16 	%rs1834, %rs2023, 15;
	cvt.u64.u16 	%rd3547, %rs1834;
	add.s64 	%rd3548, %rd3533, %rd3547;
	ld.global.nc.u8 	%rs1835, [%rd3548];
	cvt.u64.u8 	%rd3549, %rs1835;
	shl.b64 	%rd3550, %rd3549, 32;
	or.b64  	%rd3551, %rd3546, %rd3550;
	or.b64  	%rd3971, %rd3551, 977885011;
$L__BB0_178:
	shr.u64 	%rd3692, %rd3971, 8;
	shr.u64 	%rd3693, %rd3971, 16;
	shr.u64 	%rd3694, %rd3971, 24;
	shr.u64 	%rd3695, %rd3971, 32;
	shr.u64 	%rd3696, %rd3971, 40;
	shr.u64 	%rd3697, %rd3971, 48;
	shr.u64 	%rd3698, %rd3971, 56;
	add.u64 	%rd3700, %SPL, 4;
	st.local.u8 	[%rd3700], %rd3971;
	st.local.u8 	[%rd3700+1], %rd3692;
	st.local.u8 	[%rd3700+2], %rd3693;
	st.local.u8 	[%rd3700+3], %rd3694;
	st.local.u8 	[%rd3700+4], %rd3695;
	st.local.u8 	[%rd3700+5], %rd3696;
	st.local.u8 	[%rd3700+6], %rd3697;
	st.local.u8 	[%rd3700+7], %rd3698;
	mov.b16 	%rs1914, 0;
	st.local.u8 	[%rd3700+8], %rs1914;
	add.u64 	%rd3702, %SPL, 2;
	ld.local.u16 	%rs2027, [%rd3702];
	mov.b16 	%rs34, 9;
	setp.eq.s16 	%p360, %rs2027, 0;
	@%p360 bra 	$L__BB0_182;
	setp.eq.s16 	%p361, %rs2027, 1;
	@%p361 bra 	$L__BB0_181;
	setp.eq.s16 	%p362, %rs2027, -1;
	and.b16  	%rs1916, %rs2027, 7;
	selp.b16 	%rs34, 10, %rs1916, %p362;
	bra.uni 	$L__BB0_182;
$L__BB0_181:
	mov.b16 	%rs34, 8;
$L__BB0_182:
	mov.b64 	%rd3972, 6872316418996526943;
	setp.gt.s16 	%p363, %rs34, 4;
	@%p363 bra 	$L__BB0_189;
	setp.gt.s16 	%p369, %rs34, 1;
	@%p369 bra 	$L__BB0_186;
	setp.eq.s16 	%p372, %rs34, 0;
	@%p372 bra 	$L__BB0_185;
	bra.uni 	$L__BB0_197;
$L__BB0_185:
	shr.u16 	%rs1995, %rs2027, 3;
	and.b16  	%rs1996, %rs1995, 15;
	cvt.u64.u16 	%rd3846, %rs1996;
	mov.u64 	%rd3847, $str;
	add.s64 	%rd3848, %rd3847, %rd3846;
	ld.global.nc.u8 	%rs1997, [%rd3848];
	cvt.u64.u8 	%rd3849, %rs1997;
	shl.b64 	%rd3850, %rd3849, 56;
	shr.u16 	%rs1998, %rs2027, 7;
	and.b16  	%rs1999, %rs1998, 15;
	cvt.u64.u16 	%rd3851, %rs1999;
	add.s64 	%rd3852, %rd3847, %rd3851;
	ld.global.nc.u8 	%rs2000, [%rd3852];
	cvt.u64.u8 	%rd3853, %rs2000;
	shl.b64 	%rd3854, %rd3853, 48;
	or.b64  	%rd3855, %rd3850, %rd3854;
	shr.u16 	%rs2001, %rs2027, 11;
	and.b16  	%rs2002, %rs2001, 15;
	cvt.u64.u16 	%rd3856, %rs2002;
	add.s64 	%rd3857, %rd3847, %rd3856;
	ld.global.nc.u8 	%rs2003, [%rd3857];
	cvt.u64.u8 	%rd3858, %rs2003;
	shl.b64 	%rd3859, %rd3858, 40;
	or.b64  	%rd3860, %rd3855, %rd3859;
	shr.u16 	%rs2004, %rs2027, 15;
	cvt.u64.u16 	%rd3861, %rs2004;
	add.s64 	%rd3862, %rd3847, %rd3861;
	ld.global.nc.u8 	%rs2005, [%rd3862];
	cvt.u64.u8 	%rd3863, %rs2005;
	shl.b64 	%rd3864, %rd3863, 32;
	or.b64  	%rd3865, %rd3860, %rd3864;
	or.b64  	%rd3972, %rd3865, 978210627;
	bra.uni 	$L__BB0_202;
$L__BB0_186:
	setp.eq.s16 	%p370, %rs34, 2;
	@%p370 bra 	$L__BB0_198;
	setp.eq.s16 	%p371, %rs34, 3;
	@%p371 bra 	$L__BB0_188;
	bra.uni 	$L__BB0_199;
$L__BB0_188:
	shr.u16 	%rs1962, %rs2027, 3;
	and.b16  	%rs1963, %rs1962, 15;
	cvt.u64.u16 	%rd3786, %rs1963;
	mov.u64 	%rd3787, $str;
	add.s64 	%rd3788, %rd3787, %rd3786;
	ld.global.nc.u8 	%rs1964, [%rd3788];
	cvt.u64.u8 	%rd3789, %rs1964;
	shl.b64 	%rd3790, %rd3789, 56;
	shr.u16 	%rs1965, %rs2027, 7;
	and.b16  	%rs1966, %rs1965, 15;
	cvt.u64.u16 	%rd3791, %rs1966;
	add.s64 	%rd3792, %rd3787, %rd3791;
	ld.global.nc.u8 	%rs1967, [%rd3792];
	cvt.u64.u8 	%rd3793, %rs1967;
	shl.b64 	%rd3794, %rd3793, 48;
	or.b64  	%rd3795, %rd3790, %rd3794;
	shr.u16 	%rs1968, %rs2027, 11;
	and.b16  	%rs1969, %rs1968, 15;
	cvt.u64.u16 	%rd3796, %rs1969;
	add.s64 	%rd3797, %rd3787, %rd3796;
	ld.global.nc.u8 	%rs1970, [%rd3797];
	cvt.u64.u8 	%rd3798, %rs1970;
	shl.b64 	%rd3799, %rd3798, 40;
	or.b64  	%rd3800, %rd3795, %rd3799;
	shr.u16 	%rs1971, %rs2027, 15;
	cvt.u64.u16 	%rd3801, %rs1971;
	add.s64 	%rd3802, %rd3787, %rd3801;
	ld.global.nc.u8 	%rs1972, [%rd3802];
	cvt.u64.u8 	%rd3803, %rs1972;
	shl.b64 	%rd3804, %rd3803, 32;
	or.b64  	%rd3805, %rd3800, %rd3804;
	or.b64  	%rd3972, %rd3805, 977683794;
	bra.uni 	$L__BB0_202;
$L__BB0_189:
	setp.gt.s16 	%p364, %rs34, 7;
	@%p364 bra 	$L__BB0_193;
	setp.eq.s16 	%p367, %rs34, 5;
	@%p367 bra 	$L__BB0_200;
	setp.eq.s16 	%p368, %rs34, 6;
	@%p368 bra 	$L__BB0_192;
	bra.uni 	$L__BB0_201;
$L__BB0_192:
	shr.u16 	%rs1929, %rs2027, 3;
	and.b16  	%rs1930, %rs1929, 15;
	cvt.u64.u16 	%rd3726, %rs1930;
	mov.u64 	%rd3727, $str;
	add.s64 	%rd3728, %rd3727, %rd3726;
	ld.global.nc.u8 	%rs1931, [%rd3728];
	cvt.u64.u8 	%rd3729, %rs1931;
	shl.b64 	%rd3730, %rd3729, 56;
	shr.u16 	%rs1932, %rs2027, 7;
	and.b16  	%rs1933, %rs1932, 15;
	cvt.u64.u16 	%rd3731, %rs1933;
	add.s64 	%rd3732, %rd3727, %rd3731;
	ld.global.nc.u8 	%rs1934, [%rd3732];
	cvt.u64.u8 	%rd3733, %rs1934;
	shl.b64 	%rd3734, %rd3733, 48;
	or.b64  	%rd3735, %rd3730, %rd3734;
	shr.u16 	%rs1935, %rs2027, 11;
	and.b16  	%rs1936, %rs1935, 15;
	cvt.u64.u16 	%rd3736, %rs1936;
	add.s64 	%rd3737, %rd3727, %rd3736;
	ld.global.nc.u8 	%rs1937, [%rd3737];
	cvt.u64.u8 	%rd3738, %rs1937;
	shl.b64 	%rd3739, %rd3738, 40;
	or.b64  	%rd3740, %rd3735, %rd3739;
	shr.u16 	%rs1938, %rs2027, 15;
	cvt.u64.u16 	%rd3741, %rs1938;
	add.s64 	%rd3742, %rd3727, %rd3741;
	ld.global.nc.u8 	%rs1939, [%rd3742];
	cvt.u64.u8 	%rd3743, %rs1939;
	shl.b64 	%rd3744, %rd3743, 32;
	or.b64  	%rd3745, %rd3740, %rd3744;
	or.b64  	%rd3972, %rd3745, 976310351;
	bra.uni 	$L__BB0_202;
$L__BB0_193:
	setp.eq.s16 	%p365, %rs34, 10;
	@%p365 bra 	$L__BB0_196;
	setp.eq.s16 	%p366, %rs34, 9;
	@%p366 bra 	$L__BB0_202;
	mov.b64 	%rd3972, 6872316418994557509;
	bra.uni 	$L__BB0_202;
$L__BB0_196:
	mov.b64 	%rd3972, 6872316418994623827;
	bra.uni 	$L__BB0_202;
$L__BB0_197:
	shr.u16 	%rs1984, %rs2027, 3;
	and.b16  	%rs1985, %rs1984, 15;
	cvt.u64.u16 	%rd3826, %rs1985;
	mov.u64 	%rd3827, $str;
	add.s64 	%rd3828, %rd3827, %rd3826;
	ld.global.nc.u8 	%rs1986, [%rd3828];
	cvt.u64.u8 	%rd3829, %rs1986;
	shl.b64 	%rd3830, %rd3829, 56;
	shr.u16 	%rs1987, %rs2027, 7;
	and.b16  	%rs1988, %rs1987, 15;
	cvt.u64.u16 	%rd3831, %rs1988;
	add.s64 	%rd3832, %rd3827, %rd3831;
	ld.global.nc.u8 	%rs1989, [%rd3832];
	cvt.u64.u8 	%rd3833, %rs1989;
	shl.b64 	%rd3834, %rd3833, 48;
	or.b64  	%rd3835, %rd3830, %rd3834;
	shr.u16 	%rs1990, %rs2027, 11;
	and.b16  	%rs1991, %rs1990, 15;
	cvt.u64.u16 	%rd3836, %rs1991;
	add.s64 	%rd3837, %rd3827, %rd3836;
	ld.global.nc.u8 	%rs1992, [%rd3837];
	cvt.u64.u8 	%rd3838, %rs1992;
	shl.b64 	%rd3839, %rd3838, 40;
	or.b64  	%rd3840, %rd3835, %rd3839;
	shr.u16 	%rs1993, %rs2027, 15;
	cvt.u64.u16 	%rd3841, %rs1993;
	add.s64 	%rd3842, %rd3827, %rd3841;
	ld.global.nc.u8 	%rs1994, [%rd3842];
	cvt.u64.u8 	%rd3843, %rs1994;
	shl.b64 	%rd3844, %rd3843, 32;
	or.b64  	%rd3845, %rd3840, %rd3844;
	or.b64  	%rd3972, %rd3845, 978343236;
	bra.uni 	$L__BB0_202;
$L__BB0_198:
	shr.u16 	%rs1973, %rs2027, 3;
	and.b16  	%rs1974, %rs1973, 15;
	cvt.u64.u16 	%rd3806, %rs1974;
	mov.u64 	%rd3807, $str;
	add.s64 	%rd3808, %rd3807, %rd3806;
	ld.global.nc.u8 	%rs1975, [%rd3808];
	cvt.u64.u8 	%rd3809, %rs1975;
	shl.b64 	%rd3810, %rd3809, 56;
	shr.u16 	%rs1976, %rs2027, 7;
	and.b16  	%rs1977, %rs1976, 15;
	cvt.u64.u16 	%rd3811, %rs1977;
	add.s64 	%rd3812, %rd3807, %rd3811;
	ld.global.nc.u8 	%rs1978, [%rd3812];
	cvt.u64.u8 	%rd3813, %rs1978;
	shl.b64 	%rd3814, %rd3813, 48;
	or.b64  	%rd3815, %rd3810, %rd3814;
	shr.u16 	%rs1979, %rs2027, 11;
	and.b16  	%rs1980, %rs1979, 15;
	cvt.u64.u16 	%rd3816, %rs1980;
	add.s64 	%rd3817, %rd3807, %rd3816;
	ld.global.nc.u8 	%rs1981, [%rd3817];
	cvt.u64.u8 	%rd3818, %rs1981;
	shl.b64 	%rd3819, %rd3818, 40;
	or.b64  	%rd3820, %rd3815, %rd3819;
	shr.u16 	%rs1982, %rs2027, 15;
	cvt.u64.u16 	%rd3821, %rs1982;
	add.s64 	%rd3822, %rd3807, %rd3821;
	ld.global.nc.u8 	%rs1983, [%rd3822];
	cvt.u64.u8 	%rd3823, %rs1983;
	shl.b64 	%rd3824, %rd3823, 32;
	or.b64  	%rd3825, %rd3820, %rd3824;
	or.b64  	%rd3972, %rd3825, 978469206;
	bra.uni 	$L__BB0_202;
$L__BB0_199:
	shr.u16 	%rs1951, %rs2027, 3;
	and.b16  	%rs1952, %rs1951, 15;
	cvt.u64.u16 	%rd3766, %rs1952;
	mov.u64 	%rd3767, $str;
	add.s64 	%rd3768, %rd3767, %rd3766;
	ld.global.nc.u8 	%rs1953, [%rd3768];
	cvt.u64.u8 	%rd3769, %rs1953;
	shl.b64 	%rd3770, %rd3769, 56;
	shr.u16 	%rs1954, %rs2027, 7;
	and.b16  	%rs1955, %rs1954, 15;
	cvt.u64.u16 	%rd3771, %rs1955;
	add.s64 	%rd3772, %rd3767, %rd3771;
	ld.global.nc.u8 	%rs1956, [%rd3772];
	cvt.u64.u8 	%rd3773, %rs1956;
	shl.b64 	%rd3774, %rd3773, 48;
	or.b64  	%rd3775, %rd3770, %rd3774;
	shr.u16 	%rs1957, %rs2027, 11;
	and.b16  	%rs1958, %rs1957, 15;
	cvt.u64.u16 	%rd3776, %rs1958;
	add.s64 	%rd3777, %rd3767, %rd3776;
	ld.global.nc.u8 	%rs1959, [%rd3777];
	cvt.u64.u8 	%rd3778, %rs1959;
	shl.b64 	%rd3779, %rd3778, 40;
	or.b64  	%rd3780, %rd3775, %rd3779;
	shr.u16 	%rs1960, %rs2027, 15;
	cvt.u64.u16 	%rd3781, %rs1960;
	add.s64 	%rd3782, %rd3767, %rd3781;
	ld.global.nc.u8 	%rs1961, [%rd3782];
	cvt.u64.u8 	%rd3783, %rs1961;
	shl.b64 	%rd3784, %rd3783, 32;
	or.b64  	%rd3785, %rd3780, %rd3784;
	or.b64  	%rd3972, %rd3785, 978146638;
	bra.uni 	$L__BB0_202;
$L__BB0_200:
	shr.u16 	%rs1940, %rs2027, 3;
	and.b16  	%rs1941, %rs1940, 15;
	cvt.u64.u16 	%rd3746, %rs1941;
	mov.u64 	%rd3747, $str;
	add.s64 	%rd3748, %rd3747, %rd3746;
	ld.global.nc.u8 	%rs1942, [%rd3748];
	cvt.u64.u8 	%rd3749, %rs1942;
	shl.b64 	%rd3750, %rd3749, 56;
	shr.u16 	%rs1943, %rs2027, 7;
	and.b16  	%rs1944, %rs1943, 15;
	cvt.u64.u16 	%rd3751, %rs1944;
	add.s64 	%rd3752, %rd3747, %rd3751;
	ld.global.nc.u8 	%rs1945, [%rd3752];
	cvt.u64.u8 	%rd3753, %rs1945;
	shl.b64 	%rd3754, %rd3753, 48;
	or.b64  	%rd3755, %rd3750, %rd3754;
	shr.u16 	%rs1946, %rs2027, 11;
	and.b16  	%rs1947, %rs1946, 15;
	cvt.u64.u16 	%rd3756, %rs1947;
	add.s64 	%rd3757, %rd3747, %rd3756;
	ld.global.nc.u8 	%rs1948, [%rd3757];
	cvt.u64.u8 	%rd3758, %rs1948;
	shl.b64 	%rd3759, %rd3758, 40;
	or.b64  	%rd3760, %rd3755, %rd3759;
	shr.u16 	%rs1949, %rs2027, 15;
	cvt.u64.u16 	%rd3761, %rs1949;
	add.s64 	%rd3762, %rd3747, %rd3761;
	ld.global.nc.u8 	%rs1950, [%rd3762];
	cvt.u64.u8 	%rd3763, %rs1950;
	shl.b64 	%rd3764, %rd3763, 32;
	or.b64  	%rd3765, %rd3760, %rd3764;
	or.b64  	%rd3972, %rd3765, 976375887;
	bra.uni 	$L__BB0_202;
$L__BB0_201:
	shr.u16 	%rs1918, %rs2027, 3;
	and.b16  	%rs1919, %rs1918, 15;
	cvt.u64.u16 	%rd3706, %rs1919;
	mov.u64 	%rd3707, $str;
	add.s64 	%rd3708, %rd3707, %rd3706;
	ld.global.nc.u8 	%rs1920, [%rd3708];
	cvt.u64.u8 	%rd3709, %rs1920;
	shl.b64 	%rd3710, %rd3709, 56;
	shr.u16 	%rs1921, %rs2027, 7;
	and.b16  	%rs1922, %rs1921, 15;
	cvt.u64.u16 	%rd3711, %rs1922;
	add.s64 	%rd3712, %rd3707, %rd3711;
	ld.global.nc.u8 	%rs1923, [%rd3712];
	cvt.u64.u8 	%rd3713, %rs1923;
	shl.b64 	%rd3714, %rd3713, 48;
	or.b64  	%rd3715, %rd3710, %rd3714;
	shr.u16 	%rs1924, %rs2027, 11;
	and.b16  	%rs1925, %rs1924, 15;
	cvt.u64.u16 	%rd3716, %rs1925;
	add.s64 	%rd3717, %rd3707, %rd3716;
	ld.global.nc.u8 	%rs1926, [%rd3717];
	cvt.u64.u8 	%rd3718, %rs1926;
	shl.b64 	%rd3719, %rd3718, 40;
	or.b64  	%rd3720, %rd3715, %rd3719;
	shr.u16 	%rs1927, %rs2027, 15;
	cvt.u64.u16 	%rd3721, %rs1927;
	add.s64 	%rd3722, %rd3707, %rd3721;
	ld.global.nc.u8 	%rs1928, [%rd3722];
	cvt.u64.u8 	%rd3723, %rs1928;
	shl.b64 	%rd3724, %rd3723, 32;
	or.b64  	%rd3725, %rd3720, %rd3724;
	or.b64  	%rd3972, %rd3725, 977885011;
$L__BB0_202:
	shr.u64 	%rd3866, %rd3972, 8;
	shr.u64 	%rd3867, %rd3972, 16;
	shr.u64 	%rd3868, %rd3972, 24;
	shr.u64 	%rd3869, %rd3972, 32;
	shr.u64 	%rd3870, %rd3972, 40;
	shr.u64 	%rd3871, %rd3972, 48;
	shr.u64 	%rd3872, %rd3972, 56;
	add.u64 	%rd3873, %SP, 13;
	add.u64 	%rd3874, %SPL, 13;
	st.local.u8 	[%rd3874], %rd3972;
	st.local.u8 	[%rd3874+1], %rd3866;
	st.local.u8 	[%rd3874+2], %rd3867;
	st.local.u8 	[%rd3874+3], %rd3868;
	st.local.u8 	[%rd3874+4], %rd3869;
	st.local.u8 	[%rd3874+5], %rd3870;
	st.local.u8 	[%rd3874+6], %rd3871;
	st.local.u8 	[%rd3874+7], %rd3872;
	mov.b16 	%rs2006, 0;
	st.local.u8 	[%rd3874+8], %rs2006;
	add.u64 	%rd3875, %SP, 24;
	add.u64 	%rd79, %SPL, 24;
	st.local.u32 	[%rd79], %r99;
	add.u64 	%rd3876, %SP, 4;
	st.local.u64 	[%rd79+8], %rd3876;
	st.local.u64 	[%rd79+16], %rd3873;
	mov.u64 	%rd3877, $str$19;
	cvta.global.u64 	%rd3878, %rd3877;
	{ // callseq 30, 0
	.param .b64 param0;
	st.param.b64 	[param0], %rd3878;
	.param .b64 param1;
	st.param.b64 	[param1], %rd3875;
	.param .b32 retval0;
	call.uni (retval0), 
	vprintf, 
	(
	param0, 
	param1
	);
	ld.param.b32 	%r578, [retval0];
	} // callseq 30
	setp.lt.u16 	%p373, %rs2023, 2;
	@%p373 bra 	$L__BB0_206;
	setp.lt.u16 	%p374, %rs2027, 2;
	or.b16  	%rs2007, %rs2027, %rs2023;
	and.b16  	%rs2008, %rs2007, 6;
	setp.ne.s16 	%p375, %rs2008, 0;
	or.pred  	%p376, %p375, %p374;
	@%p376 bra 	$L__BB0_205;
	cvt.u32.u16 	%r580, %rs2023;
	shl.b32 	%r581, %r580, 16;
	cvt.u32.u16 	%r582, %rs2027;
	or.b32  	%r583, %r581, %r582;
	add.s32 	%r105, %r96, 1;
	st.local.u32 	[%rd2], %r105;
	mul.wide.u32 	%rd3880, %r96, 4;
	add.s64 	%rd3881, %rd2, %rd3880;
	st.local.u32 	[%rd3881+4], %r583;
	mov.u32 	%r96, %r105;
	bra.uni 	$L__BB0_608;
$L__BB0_205:
	and.b16  	%rs2009, %rs2023, 7;
	setp.eq.s16 	%p377, %rs2009, 2;
	add.u64 	%rd3973, %SP, 0;
	mov.u16 	%rs2026, %rs2023;
	@%p377 bra 	$L__BB0_207;
$L__BB0_206:
	setp.lt.u16 	%p378, %rs2027, 2;
	and.b16  	%rs2010, %rs2027, 7;
	setp.ne.s16 	%p379, %rs2010, 2;
	add.u64 	%rd3973, %SP, 2;
	or.pred  	%p380, %p378, %p379;
	mov.u16 	%rs2026, %rs2027;
	mov.u16 	%rs2027, %rs2023;
	@%p380 bra 	$L__BB0_608;
$L__BB0_207:
	shr.u16 	%rs2011, %rs2026, 3;
	cvt.u32.u16 	%r106, %rs2011;
	cvt.u32.u16 	%r584, %rs2027;
	st.local.v2.u32 	[%rd79], {%r99, %r106};
	st.local.u32 	[%rd79+8], %r584;
	mov.u64 	%rd3883, $str$20;
	cvta.global.u64 	%rd3884, %rd3883;
	{ // callseq 31, 0
	.param .b64 param0;
	st.param.b64 	[param0], %rd3884;
	.param .b64 param1;
	st.param.b64 	[param1], %rd3875;
	.param .b32 retval0;
	call.uni (retval0), 
	vprintf, 
	(
	param0, 
	param1
	);
	ld.param.b32 	%r585, [retval0];
	} // callseq 31
	mul.wide.u16 	%r587, %rs2011, 4;
	mov.u32 	%r588, shared_mem;
	add.s32 	%r589, %r588, %r587;
	add.s32 	%r107, %r589, 49152;
	atom.shared.exch.b32 	%r590, [%r589+49152], %r584;
	cvt.u16.u32 	%rs37, %r590;
	and.b32  	%r591, %r590, 65535;
	st.local.v2.u32 	[%rd79], {%r99, %r591};
	mov.u64 	%rd3886, $str$21;
	cvta.global.u64 	%rd3887, %rd3886;
	{ // callseq 32, 0
	.param .b64 param0;
	st.param.b64 	[param0], %rd3887;
	.param .b64 param1;
	st.param.b64 	[param1], %rd3875;
	.param .b32 retval0;
	call.uni (retval0), 
	vprintf, 
	(
	param0, 
	param1
	);
	ld.param.b32 	%r592, [retval0];
	} // callseq 32
	setp.eq.s16 	%p381, %rs37, 0;
	@%p381 bra 	$L__BB0_209;
	setp.eq.s16 	%p382, %rs37, -1;
	@%p382 bra 	$L__BB0_608;
	bra.uni 	$L__BB0_210;
$L__BB0_209:
	st.local.u32 	[%rd79], %r99;
	mov.u64 	%rd3888, $str$22;
	cvta.global.u64 	%rd3889, %rd3888;
	{ // callseq 33, 0
	.param .b64 param0;
	st.param.b64 	[param0], %rd3889;
	.param .b64 param1;
	st.param.b64 	[param1], %rd3875;
	.param .b32 retval0;
	call.uni (retval0), 
	vprintf, 
	(
	param0, 
	param1
	);
	ld.param.b32 	%r594, [retval0];
	} // callseq 33
$L__BB0_210:
	mov.b32 	%r596, 0;
	st.local.v2.u32 	[%rd79], {%r106, %r596};
	cvta.global.u64 	%rd3892, %rd3883;
	{ // callseq 34, 0
	.param .b64 param0;
	st.param.b64 	[param0], %rd3892;
	.param .b64 param1;
	st.param.b64 	[param1], %rd3875;
	.param .b32 retval0;
	call.uni (retval0), 
	vprintf, 
	(
	param0, 
	param1
	);
	ld.param.b32 	%r597, [retval0];
	} // callseq 34
	atom.shared.exch.b32 	%r599, [%r107], 0;
	cvta.to.local.u64 	%rd3894, %rd3973;
	st.local.u16 	[%rd3894], %rs37;
	add.u64 	%rd3896, %SPL, 0;
	ld.local.u16 	%rs2023, [%rd3896];
	bra.uni 	$L__BB0_148;
$L__BB0_211:
	mov.b16 	%rs40, 9;
	setp.eq.s16 	%p79, %rs5, 0;
	@%p79 bra 	$L__BB0_215;
	setp.eq.s16 	%p80, %rs5, 1;
	@%p80 bra 	$L__BB0_214;
	setp.eq.s32 	%p81, %r98, 65535;
	cvt.u16.u32 	%rs492, %r98;
	and.b16  	%rs493, %rs492, 7;
	selp.b16 	%rs40, 10, %rs493, %p81;
	bra.uni 	$L__BB0_215;
$L__BB0_214:
	mov.b16 	%rs40, 8;
$L__BB0_215:
	mov.b64 	%rd3974, 6872316418996526943;
	setp.gt.s16 	%p82, %rs40, 4;
	@%p82 bra 	$L__BB0_222;
	setp.gt.s16 	%p88, %rs40, 1;
	@%p88 bra 	$L__BB0_219;
	setp.eq.s16 	%p91, %rs40, 0;
	@%p91 bra 	$L__BB0_218;
	bra.uni 	$L__BB0_230;
$L__BB0_218:
	shr.u16 	%rs572, %rs5, 3;
	and.b16  	%rs573, %rs572, 15;
	cvt.u64.u16 	%rd1095, %rs573;
	mov.u64 	%rd1096, $str;
	add.s64 	%rd1097, %rd1096, %rd1095;
	ld.global.nc.u8 	%rs574, [%rd1097];
	cvt.u64.u8 	%rd1098, %rs574;
	shl.b64 	%rd1099, %rd1098, 56;
	shr.u16 	%rs575, %rs5, 7;
	and.b16  	%rs576, %rs575, 15;
	cvt.u64.u16 	%rd1100, %rs576;
	add.s64 	%rd1101, %rd1096, %rd1100;
	ld.global.nc.u8 	%rs577, [%rd1101];
	cvt.u64.u8 	%rd1102, %rs577;
	shl.b64 	%rd1103, %rd1102, 48;
	or.b64  	%rd1104, %rd1099, %rd1103;
	shr.u16 	%rs578, %rs5, 11;
	and.b16  	%rs579, %rs578, 15;
	cvt.u64.u16 	%rd1105, %rs579;
	add.s64 	%rd1106, %rd1096, %rd1105;
	ld.global.nc.u8 	%rs580, [%rd1106];
	cvt.u64.u8 	%rd1107, %rs580;
	shl.b64 	%rd1108, %rd1107, 40;
	or.b64  	%rd1109, %rd1104, %rd1108;
	shr.u16 	%rs581, %rs5, 15;
	cvt.u64.u16 	%rd1110, %rs581;
	add.s64 	%rd1111, %rd1096, %rd1110;
	ld.global.nc.u8 	%rs582, [%rd1111];
	cvt.u64.u8 	%rd1112, %rs582;
	shl.b64 	%rd1113, %rd1112, 32;
	or.b64  	%rd1114, %rd1109, %rd1113;
	or.b64  	%rd3974, %rd1114, 978210627;
	bra.uni 	$L__BB0_235;
$L__BB0_219:
	setp.eq.s16 	%p89, %rs40, 2;
	@%p89 bra 	$L__BB0_231;
	setp.eq.s16 	%p90, %rs40, 3;
	@%p90 bra 	$L__BB0_221;
	bra.uni 	$L__BB0_232;
$L__BB0_221:
	shr.u16 	%rs539, %rs5, 3;
	and.b16  	%rs540, %rs539, 15;
	cvt.u64.u16 	%rd1035, %rs540;
	mov.u64 	%rd1036, $str;
	add.s64 	%rd1037, %rd1036, %rd1035;
	ld.global.nc.u8 	%rs541, [%rd1037];
	cvt.u64.u8 	%rd1038, %rs541;
	shl.b64 	%rd1039, %rd1038, 56;
	shr.u16 	%rs542, %rs5, 7;
	and.b16  	%rs543, %rs542, 15;
	cvt.u64.u16 	%rd1040, %rs543;
	add.s64 	%rd1041, %rd1036, %rd1040;
	ld.global.nc.u8 	%rs544, [%rd1041];
	cvt.u64.u8 	%rd1042, %rs544;
	shl.b64 	%rd1043, %rd1042, 48;
	or.b64  	%rd1044, %rd1039, %rd1043;
	shr.u16 	%rs545, %rs5, 11;
	and.b16  	%rs546, %rs545, 15;
	cvt.u64.u16 	%rd1045, %rs546;
	add.s64 	%rd1046, %rd1036, %rd1045;
	ld.global.nc.u8 	%rs547, [%rd1046];
	cvt.u64.u8 	%rd1047, %rs547;
	shl.b64 	%rd1048, %rd1047, 40;
	or.b64  	%rd1049, %rd1044, %rd1048;
	shr.u16 	%rs548, %rs5, 15;
	cvt.u64.u16 	%rd1050, %rs548;
	add.s64 	%rd1051, %rd1036, %rd1050;
	ld.global.nc.u8 	%rs549, [%rd1051];
	cvt.u64.u8 	%rd1052, %rs549;
	shl.b64 	%rd1053, %rd1052, 32;
	or.b64  	%rd1054, %rd1049, %rd1053;
	or.b64  	%rd3974, %rd1054, 977683794;
	bra.uni 	$L__BB0_235;
$L__BB0_222:
	setp.gt.s16 	%p83, %rs40, 7;
	@%p83 bra 	$L__BB0_226;
	setp.eq.s16 	%p86, %rs40, 5;
	@%p86 bra 	$L__BB0_233;
	setp.eq.s16 	%p87, %rs40, 6;
	@%p87 bra 	$L__BB0_225;
	bra.uni 	$L__BB0_234;
$L__BB0_225:
	shr.u16 	%rs506, %rs5, 3;
	and.b16  	%rs507, %rs506, 15;
	cvt.u64.u16 	%rd975, %rs507;
	mov.u64 	%rd976, $str;
	add.s64 	%rd977, %rd976, %rd975;
	ld.global.nc.u8 	%rs508, [%rd977];
	cvt.u64.u8 	%rd978, %rs508;
	shl.b64 	%rd979, %rd978, 56;
	shr.u16 	%rs509, %rs5, 7;
	and.b16  	%rs510, %rs509, 15;
	cvt.u64.u16 	%rd980, %rs510;
	add.s64 	%rd981, %rd976, %rd980;
	ld.global.nc.u8 	%rs511, [%rd981];
	cvt.u64.u8 	%rd982, %rs511;
	shl.b64 	%rd983, %rd982, 48;
	or.b64  	%rd984, %rd979, %rd983;
	shr.u16 	%rs512, %rs5, 11;
	and.b16  	%rs513, %rs512, 15;
	cvt.u64.u16 	%rd985, %rs513;
	add.s64 	%rd986, %rd976, %rd985;
	ld.global.nc.u8 	%rs514, [%rd986];
	cvt.u64.u8 	%rd987, %rs514;
	shl.b64 	%rd988, %rd987, 40;
	or.b64  	%rd989, %rd984, %rd988;
	shr.u16 	%rs515, %rs5, 15;
	cvt.u64.u16 	%rd990, %rs515;
	add.s64 	%rd991, %rd976, %rd990;
	ld.global.nc.u8 	%rs516, [%rd991];
	cvt.u64.u8 	%rd992, %rs516;
	shl.b64 	%rd993, %rd992, 32;
	or.b64  	%rd994, %rd989, %rd993;
	or.b64  	%rd3974, %rd994, 976310351;
	bra.uni 	$L__BB0_235;
$L__BB0_226:
	setp.eq.s16 	%p84, %rs40, 10;
	@%p84 bra 	$L__BB0_229;
	setp.eq.s16 	%p85, %rs40, 9;
	@%p85 bra 	$L__BB0_235;
	mov.b64 	%rd3974, 6872316418994557509;
	bra.uni 	$L__BB0_235;
$L__BB0_229:
	mov.b64 	%rd3974, 6872316418994623827;
	bra.uni 	$L__BB0_235;
$L__BB0_230:
	shr.u16 	%rs561, %rs5, 3;
	and.b16  	%rs562, %rs561, 15;
	cvt.u64.u16 	%rd1075, %rs562;
	mov.u64 	%rd1076, $str;
	add.s64 	%rd1077, %rd1076, %rd1075;
	ld.global.nc.u8 	%rs563, [%rd1077];
	cvt.u64.u8 	%rd1078, %rs563;
	shl.b64 	%rd1079, %rd1078, 56;
	shr.u16 	%rs564, %rs5, 7;
	and.b16  	%rs565, %rs564, 15;
	cvt.u64.u16 	%rd1080, %rs565;
	add.s64 	%rd1081, %rd1076, %rd1080;
	ld.global.nc.u8 	%rs566, [%rd1081];
	cvt.u64.u8 	%rd1082, %rs566;
	shl.b64 	%rd1083, %rd1082, 48;
	or.b64  	%rd1084, %rd1079, %rd1083;
	shr.u16 	%rs567, %rs5, 11;
	and.b16  	%rs568, %rs567, 15;
	cvt.u64.u16 	%rd1085, %rs568;
	add.s64 	%rd1086, %rd1076, %rd1085;
	ld.global.nc.u8 	%rs569, [%rd1086];
	cvt.u64.u8 	%rd1087, %rs569;
	shl.b64 	%rd1088, %rd1087, 40;
	or.b64  	%rd1089, %rd1084, %rd1088;
	shr.u16 	%rs570, %rs5, 15;
	cvt.u64.u16 	%rd1090, %rs570;
	add.s64 	%rd1091, %rd1076, %rd1090;
	ld.global.nc.u8 	%rs571, [%rd1091];
	cvt.u64.u8 	%rd1092, %rs571;
	shl.b64 	%rd1093, %rd1092, 32;
	or.b64  	%rd1094, %rd1089, %rd1093;
	or.b64  	%rd3974, %rd1094, 978343236;
	bra.uni 	$L__BB0_235;
$L__BB0_231:
	shr.u16 	%rs550, %rs5, 3;
	and.b16  	%rs551, %rs550, 15;
	cvt.u64.u16 	%rd1055, %rs551;
	mov.u64 	%rd1056, $str;
	add.s64 	%rd1057, %rd1056, %rd1055;
	ld.global.nc.u8 	%rs552, [%rd1057];
	cvt.u64.u8 	%rd1058, %rs552;
	shl.b64 	%rd1059, %rd1058, 56;
	shr.u16 	%rs553, %rs5, 7;
	and.b16  	%rs554, %rs553, 15;
	cvt.u64.u16 	%rd1060, %rs554;
	add.s64 	%rd1061, %rd1056, %rd1060;
	ld.global.nc.u8 	%rs555, [%rd1061];
	cvt.u64.u8 	%rd1062, %rs555;
	shl.b64 	%rd1063, %rd1062, 48;
	or.b64  	%rd1064, %rd1059, %rd1063;
	shr.u16 	%rs556, %rs5, 11;
	and.b16  	%rs557, %rs556, 15;
	cvt.u64.u16 	%rd1065, %rs557;
	add.s64 	%rd1066, %rd1056, %rd1065;
	ld.global.nc.u8 	%rs558, [%rd1066];
	cvt.u64.u8 	%rd1067, %rs558;
	shl.b64 	%rd1068, %rd1067, 40;
	or.b64  	%rd1069, %rd1064, %rd1068;
	shr.u16 	%rs559, %rs5, 15;
	cvt.u64.u16 	%rd1070, %rs559;
	add.s64 	%rd1071, %rd1056, %rd1070;
	ld.global.nc.u8 	%rs560, [%rd1071];
	cvt.u64.u8 	%rd1072, %rs560;
	shl.b64 	%rd1073, %rd1072, 32;
	or.b64  	%rd1074, %rd1069, %rd1073;
	or.b64  	%rd3974, %rd1074, 978469206;
	bra.uni 	$L__BB0_235;
$L__BB0_232:
	shr.u16 	%rs528, %rs5, 3;
	and.b16  	%rs529, %rs528, 15;
	cvt.u64.u16 	%rd1015, %rs529;
	mov.u64 	%rd1016, $str;
	add.s64 	%rd1017, %rd1016, %rd1015;
	ld.global.nc.u8 	%rs530, [%rd1017];
	cvt.u64.u8 	%rd1018, %rs530;
	shl.b64 	%rd1019, %rd1018, 56;
	shr.u16 	%rs531, %rs5, 7;
	and.b16  	%rs532, %rs531, 15;
	cvt.u64.u16 	%rd1020, %rs532;
	add.s64 	%rd1021, %rd1016, %rd1020;
	ld.global.nc.u8 	%rs533, [%rd1021];
	cvt.u64.u8 	%rd1022, %rs533;
	shl.b64 	%rd1023, %rd1022, 48;
	or.b64  	%rd1024, %rd1019, %rd1023;
	shr.u16 	%rs534, %rs5, 11;
	and.b16  	%rs535, %rs534, 15;
	cvt.u64.u16 	%rd1025, %rs535;
	add.s64 	%rd1026, %rd1016, %rd1025;
	ld.global.nc.u8 	%rs536, [%rd1026];
	cvt.u64.u8 	%rd1027, %rs536;
	shl.b64 	%rd1028, %rd1027, 40;
	or.b64  	%rd1029, %rd1024, %rd1028;
	shr.u16 	%rs537, %rs5, 15;
	cvt.u64.u16 	%rd1030, %rs537;
	add.s64 	%rd1031, %rd1016, %rd1030;
	ld.global.nc.u8 	%rs538, [%rd1031];
	cvt.u64.u8 	%rd1032, %rs538;
	shl.b64 	%rd1033, %rd1032, 32;
	or.b64  	%rd1034, %rd1029, %rd1033;
	or.b64  	%rd3974, %rd1034, 978146638;
	bra.uni 	$L__BB0_235;
$L__BB0_233:
	shr.u16 	%rs517, %rs5, 3;
	and.b16  	%rs518, %rs517, 15;
	cvt.u64.u16 	%rd995, %rs518;
	mov.u64 	%rd996, $str;
	add.s64 	%rd997, %rd996, %rd995;
	ld.global.nc.u8 	%rs519, [%rd997];
	cvt.u64.u8 	%rd998, %rs519;
	shl.b64 	%rd999, %rd998, 56;
	shr.u16 	%rs520, %rs5, 7;
	and.b16  	%rs521, %rs520, 15;
	cvt.u64.u16 	%rd1000, %rs521;
	add.s64 	%rd1001, %rd996, %rd1000;
	ld.global.nc.u8 	%rs522, [%rd1001];
	cvt.u64.u8 	%rd1002, %rs522;
	shl.b64 	%rd1003, %rd1002, 48;
	or.b64  	%rd1004, %rd999, %rd1003;
	shr.u16 	%rs523, %rs5, 11;
	and.b16  	%rs524, %rs523, 15;
	cvt.u64.u16 	%rd1005, %rs524;
	add.s64 	%rd1006, %rd996, %rd1005;
	ld.global.nc.u8 	%rs525, [%rd1006];
	cvt.u64.u8 	%rd1007, %rs525;
	shl.b64 	%rd1008, %rd1007, 40;
	or.b64  	%rd1009, %rd1004, %rd1008;
	shr.u16 	%rs526, %rs5, 15;
	cvt.u64.u16 	%rd1010, %rs526;
	add.s64 	%rd1011, %rd996, %rd1010;
	ld.global.nc.u8 	%rs527, [%rd1011];
	cvt.u64.u8 	%rd1012, %rs527;
	shl.b64 	%rd1013, %rd1012, 32;
	or.b64  	%rd1014, %rd1009, %rd1013;
	or.b64  	%rd3974, %rd1014, 976375887;
	bra.uni 	$L__BB0_235;
$L__BB0_234:
	shr.u16 	%rs495, %rs5, 3;
	and.b16  	%rs496, %rs495, 15;
	cvt.u64.u16 	%rd955, %rs496;
	mov.u64 	%rd956, $str;
	add.s64 	%rd957, %rd956, %rd955;
	ld.global.nc.u8 	%rs497, [%rd957];
	cvt.u64.u8 	%rd958, %rs497;
	shl.b64 	%rd959, %rd958, 56;
	shr.u16 	%rs498, %rs5, 7;
	and.b16  	%rs499, %rs498, 15;
	cvt.u64.u16 	%rd960, %rs499;
	add.s64 	%rd961, %rd956, %rd960;
	ld.global.nc.u8 	%rs500, [%rd961];
	cvt.u64.u8 	%rd962, %rs500;
	shl.b64 	%rd963, %rd962, 48;
	or.b64  	%rd964, %rd959, %rd963;
	shr.u16 	%rs501, %rs5, 11;
	and.b16  	%rs502, %rs501, 15;
	cvt.u64.u16 	%rd965, %rs502;
	add.s64 	%rd966, %rd956, %rd965;
	ld.global.nc.u8 	%rs503, [%rd966];
	cvt.u64.u8 	%rd967, %rs503;
	shl.b64 	%rd968, %rd967, 40;
	or.b64  	%rd969, %rd964, %rd968;
	shr.u16 	%rs504, %rs5, 15;
	cvt.u64.u16 	%rd970, %rs504;
	add.s64 	%rd971, %rd956, %rd970;
	ld.global.nc.u8 	%rs505, [%rd971];
	cvt.u64.u8 	%rd972, %rs505;
	shl.b64 	%rd973, %rd972, 32;
	or.b64  	%rd974, %rd969, %rd973;
	or.b64  	%rd3974, %rd974, 977885011;
$L__BB0_235:
	shr.u64 	%rd1115, %rd3974, 8;
	shr.u64 	%rd1116, %rd3974, 16;
	shr.u64 	%rd1117, %rd3974, 24;
	shr.u64 	%rd1118, %rd3974, 32;
	shr.u64 	%rd1119, %rd3974, 40;
	shr.u64 	%rd1120, %rd3974, 48;
	shr.u64 	%rd1121, %rd3974, 56;
	add.u64 	%rd1123, %SPL, 502;
	st.local.u8 	[%rd1123], %rd3974;
	st.local.u8 	[%rd1123+1], %rd1115;
	st.local.u8 	[%rd1123+2], %rd1116;
	st.local.u8 	[%rd1123+3], %rd1117;
	st.local.u8 	[%rd1123+4], %rd1118;
	st.local.u8 	[%rd1123+5], %rd1119;
	st.local.u8 	[%rd1123+6], %rd1120;
	st.local.u8 	[%rd1123+7], %rd1121;
	mov.b16 	%rs584, 0;
	st.local.u8 	[%rd1123+8], %rs584;
	mov.b16 	%rs42, 9;
	setp.eq.s16 	%p92, %rs6, 0;
	@%p92 bra 	$L__BB0_239;
	setp.eq.s16 	%p93, %rs6, 1;
	@%p93 bra 	$L__BB0_238;
	setp.eq.s16 	%p94, %rs6, -1;
	cvt.u16.u32 	%rs586, %r97;
	and.b16  	%rs587, %rs586, 7;
	selp.b16 	%rs42, 10, %rs587, %p94;
	bra.uni 	$L__BB0_239;
$L__BB0_238:
	mov.b16 	%rs42, 8;
$L__BB0_239:
	mov.b64 	%rd3975, 6872316418996526943;
	setp.gt.s16 	%p95, %rs42, 4;
	@%p95 bra 	$L__BB0_246;
	setp.gt.s16 	%p101, %rs42, 1;
	@%p101 bra 	$L__BB0_243;
	setp.eq.s16 	%p104, %rs42, 0;
	@%p104 bra 	$L__BB0_242;
	bra.uni 	$L__BB0_254;
$L__BB0_242:
	shr.u16 	%rs666, %rs6, 3;
	and.b16  	%rs667, %rs666, 15;
	cvt.u64.u16 	%rd1267, %rs667;
	mov.u64 	%rd1268, $str;
	add.s64 	%rd1269, %rd1268, %rd1267;
	ld.global.nc.u8 	%rs668, [%rd1269];
	cvt.u64.u8 	%rd1270, %rs668;
	shl.b64 	%rd1271, %rd1270, 56;
	shr.u16 	%rs669, %rs6, 7;
	and.b16  	%rs670, %rs669, 15;
	cvt.u64.u16 	%rd1272, %rs670;
	add.s64 	%rd1273, %rd1268, %rd1272;
	ld.global.nc.u8 	%rs671, [%rd1273];
	cvt.u64.u8 	%rd1274, %rs671;
	shl.b64 	%rd1275, %rd1274, 48;
	or.b64  	%rd1276, %rd1271, %rd1275;
	shr.u16 	%rs672, %rs6, 11;
	and.b16  	%rs673, %rs672, 15;
	cvt.u64.u16 	%rd1277, %rs673;
	add.s64 	%rd1278, %rd1268, %rd1277;
	ld.global.nc.u8 	%rs674, [%rd1278];
	cvt.u64.u8 	%rd1279, %rs674;
	shl.b64 	%rd1280, %rd1279, 40;
	or.b64  	%rd1281, %rd1276, %rd1280;
	shr.u16 	%rs675, %rs6, 15;
	cvt.u64.u16 	%rd1282, %rs675;
	add.s64 	%rd1283, %rd1268, %rd1282;
	ld.global.nc.u8 	%rs676, [%rd1283];
	cvt.u64.u8 	%rd1284, %rs676;
	shl.b64 	%rd1285, %rd1284, 32;
	or.b64  	%rd1286, %rd1281, %rd1285;
	or.b64  	%rd3975, %rd1286, 978210627;
	bra.uni 	$L__BB0_259;
$L__BB0_243:
	setp.eq.s16 	%p102, %rs42, 2;
	@%p102 bra 	$L__BB0_255;
	setp.eq.s16 	%p103, %rs42, 3;
	@%p103 bra 	$L__BB0_245;
	bra.uni 	$L__BB0_256;
$L__BB0_245:
	shr.u16 	%rs633, %rs6, 3;
	and.b16  	%rs634, %rs633, 15;
	cvt.u64.u16 	%rd1207, %rs634;
	mov.u64 	%rd1208, $str;
	add.s64 	%rd1209, %rd1208, %rd1207;
	ld.global.nc.u8 	%rs635, [%rd1209];
	cvt.u64.u8 	%rd1210, %rs635;
	shl.b64 	%rd1211, %rd1210, 56;
	shr.u16 	%rs636, %rs6, 7;
	and.b16  	%rs637, %rs636, 15;
	cvt.u64.u16 	%rd1212, %rs637;
	add.s64 	%rd1213, %rd1208, %rd1212;
	ld.global.nc.u8 	%rs638, [%rd1213];
	cvt.u64.u8 	%rd1214, %rs638;
	shl.b64 	%rd1215, %rd1214, 48;
	or.b64  	%rd1216, %rd1211, %rd1215;
	shr.u16 	%rs639, %rs6, 11;
	and.b16  	%rs640, %rs639, 15;
	cvt.u64.u16 	%rd1217, %rs640;
	add.s64 	%rd1218, %rd1208, %rd1217;
	ld.global.nc.u8 	%rs641, [%rd1218];
	cvt.u64.u8 	%rd1219, %rs641;
	shl.b64 	%rd1220, %rd1219, 40;
	or.b64  	%rd1221, %rd1216, %rd1220;
	shr.u16 	%rs642, %rs6, 15;
	cvt.u64.u16 	%rd1222, %rs642;
	add.s64 	%rd1223, %rd1208, %rd1222;
	ld.global.nc.u8 	%rs643, [%rd1223];
	cvt.u64.u8 	%rd1224, %rs643;
	shl.b64 	%rd1225, %rd1224, 32;
	or.b64  	%rd1226, %rd1221, %rd1225;
	or.b64  	%rd3975, %rd1226, 977683794;
	bra.uni 	$L__BB0_259;
$L__BB0_246:
	setp.gt.s16 	%p96, %rs42, 7;
	@%p96 bra 	$L__BB0_250;
	setp.eq.s16 	%p99, %rs42, 5;
	@%p99 bra 	$L__BB0_257;
	setp.eq.s16 	%p100, %rs42, 6;
	@%p100 bra 	$L__BB0_249;
	bra.uni 	$L__BB0_258;
$L__BB0_249:
	shr.u16 	%rs600, %rs6, 3;
	and.b16  	%rs601, %rs600, 15;
	cvt.u64.u16 	%rd1147, %rs601;
	mov.u64 	%rd1148, $str;
	add.s64 	%rd1149, %rd1148, %rd1147;
	ld.global.nc.u8 	%rs602, [%rd1149];
	cvt.u64.u8 	%rd1150, %rs602;
	shl.b64 	%rd1151, %rd1150, 56;
	shr.u16 	%rs603, %rs6, 7;
	and.b16  	%rs604, %rs603, 15;
	cvt.u64.u16 	%rd1152, %rs604;
	add.s64 	%rd1153, %rd1148, %rd1152;
	ld.global.nc.u8 	%rs605, [%rd1153];
	cvt.u64.u8 	%rd1154, %rs605;
	shl.b64 	%rd1155, %rd1154, 48;
	or.b64  	%rd1156, %rd1151, %rd1155;
	shr.u16 	%rs606, %rs6, 11;
	and.b16  	%rs607, %rs606, 15;
	cvt.u64.u16 	%rd1157, %rs607;
	add.s64 	%rd1158, %rd1148, %rd1157;
	ld.global.nc.u8 	%rs608, [%rd1158];
	cvt.u64.u8 	%rd1159, %rs608;
	shl.b64 	%rd1160, %rd1159, 40;
	or.b64  	%rd1161, %rd1156, %rd1160;
	shr.u16 	%rs609, %rs6, 15;
	cvt.u64.u16 	%rd1162, %rs609;
	add.s64 	%rd1163, %rd1148, %rd1162;
	ld.global.nc.u8 	%rs610, [%rd1163];
	cvt.u64.u8 	%rd1164, %rs610;
	shl.b64 	%rd1165, %rd1164, 32;
	or.b64  	%rd1166, %rd1161, %rd1165;
	or.b64  	%rd3975, %rd1166, 976310351;
	bra.uni 	$L__BB0_259;
$L__BB0_250:
	setp.eq.s16 	%p97, %rs42, 10;
	@%p97 bra 	$L__BB0_253;
	setp.eq.s16 	%p98, %rs42, 9;
	@%p98 bra 	$L__BB0_259;
	mov.b64 	%rd3975, 6872316418994557509;
	bra.uni 	$L__BB0_259;
$L__BB0_253:
	mov.b64 	%rd3975, 6872316418994623827;
	bra.uni 	$L__BB0_259;
$L__BB0_254:
	shr.u16 	%rs655, %rs6, 3;
	and.b16  	%rs656, %rs655, 15;
	cvt.u64.u16 	%rd1247, %rs656;
	mov.u64 	%rd1248, $str;
	add.s64 	%rd1249, %rd1248, %rd1247;
	ld.global.nc.u8 	%rs657, [%rd1249];
	cvt.u64.u8 	%rd1250, %rs657;
	shl.b64 	%rd1251, %rd1250, 56;
	shr.u16 	%rs658, %rs6, 7;
	and.b16  	%rs659, %rs658, 15;
	cvt.u64.u16 	%rd1252, %rs659;
	add.s64 	%rd1253, %rd1248, %rd1252;
	ld.global.nc.u8 	%rs660, [%rd1253];
	cvt.u64.u8 	%rd1254, %rs660;
	shl.b64 	%rd1255, %rd1254, 48;
	or.b64  	%rd1256, %rd1251, %rd1255;
	shr.u16 	%rs661, %rs6, 11;
	and.b16  	%rs662, %rs661, 15;
	cvt.u64.u16 	%rd1257, %rs662;
	add.s64 	%rd1258, %rd1248, %rd1257;
	ld.global.nc.u8 	%rs663, [%rd1258];
	cvt.u64.u8 	%rd1259, %rs663;
	shl.b64 	%rd1260, %rd1259, 40;
	or.b64  	%rd1261, %rd1256, %rd1260;
	shr.u16 	%rs664, %rs6, 15;
	cvt.u64.u16 	%rd1262, %rs664;
	add.s64 	%rd1263, %rd1248, %rd1262;
	ld.global.nc.u8 	%rs665, [%rd1263];
	cvt.u64.u8 	%rd1264, %rs665;
	shl.b64 	%rd1265, %rd1264, 32;
	or.b64  	%rd1266, %rd1261, %rd1265;
	or.b64  	%rd3975, %rd1266, 978343236;
	bra.uni 	$L__BB0_259;
$L__BB0_255:
	shr.u16 	%rs644, %rs6, 3;
	and.b16  	%rs645, %rs644, 15;
	cvt.u64.u16 	%rd1227, %rs645;
	mov.u64 	%rd1228, $str;
	add.s64 	%rd1229, %rd1228, %rd1227;
	ld.global.nc.u8 	%rs646, [%rd1229];
	cvt.u64.u8 	%rd1230, %rs646;
	shl.b64 	%rd1231, %rd1230, 56;
	shr.u16 	%rs647, %rs6, 7;
	and.b16  	%rs648, %rs647, 15;
	cvt.u64.u16 	%rd1232, %rs648;
	add.s64 	%rd1233, %rd1228, %rd1232;
	ld.global.nc.u8 	%rs649, [%rd1233];
	cvt.u64.u8 	%rd1234, %rs649;
	shl.b64 	%rd1235, %rd1234, 48;
	or.b64  	%rd1236, %rd1231, %rd1235;
	shr.u16 	%rs650, %rs6, 11;
	and.b16  	%rs651, %rs650, 15;
	cvt.u64.u16 	%rd1237, %rs651;
	add.s64 	%rd1238, %rd1228, %rd1237;
	ld.global.nc.u8 	%rs652, [%rd1238];
	cvt.u64.u8 	%rd1239, %rs652;
	shl.b64 	%rd1240, %rd1239, 40;
	or.b64  	%rd1241, %rd1236, %rd1240;
	shr.u16 	%rs653, %rs6, 15;
	cvt.u64.u16 	%rd1242, %rs653;
	add.s64 	%rd1243, %rd1228, %rd1242;
	ld.global.nc.u8 	%rs654, [%rd1243];
	cvt.u64.u8 	%rd1244, %rs654;
	shl.b64 	%rd1245, %rd1244, 32;
	or.b64  	%rd1246, %rd1241, %rd1245;
	or.b64  	%rd3975, %rd1246, 978469206;
	bra.uni 	$L__BB0_259;
$L__BB0_256:
	shr.u16 	%rs622, %rs6, 3;
	and.b16  	%rs623, %rs622, 15;
	cvt.u64.u16 	%rd1187, %rs623;
	mov.u64 	%rd1188, $str;
	add.s64 	%rd1189, %rd1188, %rd1187;
	ld.global.nc.u8 	%rs624, [%rd1189];
	cvt.u64.u8 	%rd1190, %rs624;
	shl.b64 	%rd1191, %rd1190, 56;
	shr.u16 	%rs625, %rs6, 7;
	and.b16  	%rs626, %rs625, 15;
	cvt.u64.u16 	%rd1192, %rs626;
	add.s64 	%rd1193, %rd1188, %rd1192;
	ld.global.nc.u8 	%rs627, [%rd1193];
	cvt.u64.u8 	%rd1194, %rs627;
	shl.b64 	%rd1195, %rd1194, 48;
	or.b64  	%rd1196, %rd1191, %rd1195;
	shr.u16 	%rs628, %rs6, 11;
	and.b16  	%rs629, %rs628, 15;
	cvt.u64.u16 	%rd1197, %rs629;
	add.s64 	%rd1198, %rd1188, %rd1197;
	ld.global.nc.u8 	%rs630, [%rd1198];
	cvt.u64.u8 	%rd1199, %rs630;
	shl.b64 	%rd1200, %rd1199, 40;
	or.b64  	%rd1201, %rd1196, %rd1200;
	shr.u16 	%rs631, %rs6, 15;
	cvt.u64.u16 	%rd1202, %rs631;
	add.s64 	%rd1203, %rd1188, %rd1202;
	ld.global.nc.u8 	%rs632, [%rd1203];
	cvt.u64.u8 	%rd1204, %rs632;
	shl.b64 	%rd1205, %rd1204, 32;
	or.b64  	%rd1206, %rd1201, %rd1205;
	or.b64  	%rd3975, %rd1206, 978146638;
	bra.uni 	$L__BB0_259;
$L__BB0_257:
	shr.u16 	%rs611, %rs6, 3;
	and.b16  	%rs612, %rs611, 15;
	cvt.u64.u16 	%rd1167, %rs612;
	mov.u64 	%rd1168, $str;
	add.s64 	%rd1169, %rd1168, %rd1167;
	ld.global.nc.u8 	%rs613, [%rd1169];
	cvt.u64.u8 	%rd1170, %rs613;
	shl.b64 	%rd1171, %rd1170, 56;
	shr.u16 	%rs614, %rs6, 7;
	and.b16  	%rs615, %rs614, 15;
	cvt.u64.u16 	%rd1172, %rs615;
	add.s64 	%rd1173, %rd1168, %rd1172;
	ld.global.nc.u8 	%rs616, [%rd1173];
	cvt.u64.u8 	%rd1174, %rs616;
	shl.b64 	%rd1175, %rd1174, 48;
	or.b64  	%rd1176, %rd1171, %rd1175;
	shr.u16 	%rs617, %rs6, 11;
	and.b16  	%rs618, %rs617, 15;
	cvt.u64.u16 	%rd1177, %rs618;
	add.s64 	%rd1178, %rd1168, %rd1177;
	ld.global.nc.u8 	%rs619, [%rd1178];
	cvt.u64.u8 	%rd1179, %rs619;
	shl.b64 	%rd1180, %rd1179, 40;
	or.b64  	%rd1181, %rd1176, %rd1180;
	shr.u16 	%rs620, %rs6, 15;
	cvt.u64.u16 	%rd1182, %rs620;
	add.s64 	%rd1183, %rd1168, %rd1182;
	ld.global.nc.u8 	%rs621, [%rd1183];
	cvt.u64.u8 	%rd1184, %rs621;
	shl.b64 	%rd1185, %rd1184, 32;
	or.b64  	%rd1186, %rd1181, %rd1185;
	or.b64  	%rd3975, %rd1186, 976375887;
	bra.uni 	$L__BB0_259;
$L__BB0_258:
	shr.u16 	%rs589, %rs6, 3;
	and.b16  	%rs590, %rs589, 15;
	cvt.u64.u16 	%rd1127, %rs590;
	mov.u64 	%rd1128, $str;
	add.s64 	%rd1129, %rd1128, %rd1127;
	ld.global.nc.u8 	%rs591, [%rd1129];
	cvt.u64.u8 	%rd1130, %rs591;
	shl.b64 	%rd1131, %rd1130, 56;
	shr.u16 	%rs592, %rs6, 7;
	and.b16  	%rs593, %rs592, 15;
	cvt.u64.u16 	%rd1132, %rs593;
	add.s64 	%rd1133, %rd1128, %rd1132;
	ld.global.nc.u8 	%rs594, [%rd1133];
	cvt.u64.u8 	%rd1134, %rs594;
	shl.b64 	%rd1135, %rd1134, 48;
	or.b64  	%rd1136, %rd1131, %rd1135;
	shr.u16 	%rs595, %rs6, 11;
	and.b16  	%rs596, %rs595, 15;
	cvt.u64.u16 	%rd1137, %rs596;
	add.s64 	%rd1138, %rd1128, %rd1137;
	ld.global.nc.u8 	%rs597, [%rd1138];
	cvt.u64.u8 	%rd1139, %rs597;
	shl.b64 	%rd1140, %rd1139, 40;
	or.b64  	%rd1141, %rd1136, %rd1140;
	shr.u16 	%rs598, %rs6, 15;
	cvt.u64.u16 	%rd1142, %rs598;
	add.s64 	%rd1143, %rd1128, %rd1142;
	ld.global.nc.u8 	%rs599, [%rd1143];
	cvt.u64.u8 	%rd1144, %rs599;
	shl.b64 	%rd1145, %rd1144, 32;
	or.b64  	%rd1146, %rd1141, %rd1145;
	or.b64  	%rd3975, %rd1146, 977885011;
$L__BB0_259:
	shr.u64 	%rd1287, %rd3975, 8;
	shr.u64 	%rd1288, %rd3975, 16;
	shr.u64 	%rd1289, %rd3975, 24;
	shr.u64 	%rd1290, %rd3975, 32;
	shr.u64 	%rd1291, %rd3975, 40;
	shr.u64 	%rd1292, %rd3975, 48;
	shr.u64 	%rd1293, %rd3975, 56;
	add.u64 	%rd1294, %SP, 511;
	add.u64 	%rd1295, %SPL, 511;
	st.local.u8 	[%rd1295], %rd3975;
	st.local.u8 	[%rd1295+1], %rd1287;
	st.local.u8 	[%rd1295+2], %rd1288;
	st.local.u8 	[%rd1295+3], %rd1289;
	st.local.u8 	[%rd1295+4], %rd1290;
	st.local.u8 	[%rd1295+5], %rd1291;
	st.local.u8 	[%rd1295+6], %rd1292;
	st.local.u8 	[%rd1295+7], %rd1293;
	mov.b16 	%rs677, 0;
	st.local.u8 	[%rd1295+8], %rs677;
	st.local.u32 	[%rd23], %r99;
	add.u64 	%rd1296, %SP, 502;
	st.local.u64 	[%rd23+8], %rd1296;
	st.local.u64 	[%rd23+16], %rd1294;
	mov.u64 	%rd1297, $str$25;
	cvta.global.u64 	%rd1298, %rd1297;
	add.u64 	%rd1299, %SP, 448;
	{ // callseq 2, 0
	.param .b64 param0;
	st.param.b64 	[param0], %rd1298;
	.param .b64 param1;
	st.param.b64 	[param1], %rd1299;
	.param .b32 retval0;
	call.uni (retval0), 
	vprintf, 
	(
	param0, 
	param1
	);
	ld.param.b32 	%r280, [retval0];
	} // callseq 2
	mov.u32 	%r282, shared_mem;
	add.s32 	%r283, %r282, 16384;
	shr.u32 	%r284, %r97, 17;
	and.b32  	%r285, %r284, 32764;
	add.s32 	%r286, %r283, %r285;
	atom.shared.exch.b32 	%r109, [%r286], 0;
	shr.u32 	%r287, %r97, 1;
	and.b32  	%r288, %r287, 32764;
	add.s32 	%r289, %r283, %r288;
	atom.shared.exch.b32 	%r110, [%r289], 0;
	mov.b32 	%r688, 0;
	mov.u32 	%r691, %r688;
$L__BB0_260:
	add.s32 	%r291, %r688, %r99;
	shl.b32 	%r292, %r291, 2;
	add.s32 	%r294, %r282, %r292;
	ld.shared.u32 	%r295, [%r294+16384];
	// begin inline asm
	activemask.b32 %r290;
	// end inline asm
	setp.gt.u32 	%p105, %r691, 3;
	setp.lt.u32 	%p106, %r691, 4;
	vote.sync.ballot.b32 	%r114, %p106, %r290;
	setp.eq.s32 	%p108, %r295, 0;
	vote.sync.ballot.b32 	%r115, %p108, %r290;
	@%p105 bra 	$L__BB0_265;
	and.b32  	%r297, %r99, 31;
	mov.b32 	%r690, -1;
	shl.b32 	%r298, %r690, %r297;
	not.b32 	%r299, %r298;
	and.b32  	%r300, %r114, %r299;
	popc.b32 	%r116, %r300;
	popc.b32 	%r301, %r115;
	setp.le.u32 	%p110, %r301, %r116;
	@%p110 bra 	$L__BB0_263;
	and.b32  	%r302, %r115, 65535;
	popc.b32 	%r303, %r302;
	setp.lt.u32 	%p111, %r116, %r303;
	shr.u32 	%r304, %r115, 16;
	selp.b32 	%r305, 0, 16, %p111;
	selp.b32 	%r306, %r302, %r304, %p111;
	selp.b32 	%r307, 0, %r303, %p111;
	sub.s32 	%r308, %r116, %r307;
	and.b32  	%r309, %r306, 255;
	popc.b32 	%r310, %r309;
	setp.lt.u32 	%p112, %r308, %r310;
	shr.u32 	%r311, %r306, 8;
	selp.b32 	%r312, 0, 8, %p112;
	or.b32  	%r313, %r312, %r305;
	selp.b32 	%r314, %r309, %r311, %p112;
	selp.b32 	%r315, 0, %r310, %p112;
	sub.s32 	%r316, %r308, %r315;
	and.b32  	%r317, %r314, 15;
	popc.b32 	%r318, %r317;
	setp.lt.u32 	%p113, %r316, %r318;
	shr.u32 	%r319, %r314, 4;
	selp.b32 	%r320, 0, 4, %p113;
	or.b32  	%r321, %r320, %r313;
	selp.b32 	%r322, %r317, %r319, %p113;
	selp.b32 	%r323, 0, %r318, %p113;
	sub.s32 	%r324, %r316, %r323;
	and.b32  	%r325, %r322, 3;
	popc.b32 	%r326, %r325;
	setp.lt.u32 	%p114, %r324, %r326;
	shr.u32 	%r327, %r322, 2;
	selp.b32 	%r328, 0, 2, %p114;
	or.b32  	%r329, %r328, %r321;
	selp.b32 	%r330, %r322, %r327, %p114;
	selp.b32 	%r331, 0, %r326, %p114;
	sub.s32 	%r332, %r324, %r331;
	and.b32  	%r333, %r330, 1;
	setp.ge.u32 	%p115, %r332, %r333;
	selp.u32 	%r334, 1, 0, %p115;
	or.b32  	%r690, %r329, %r334;
$L__BB0_263:
	setp.eq.s32 	%p116, %r690, -1;
	@%p116 bra 	$L__BB0_265;
	add.s32 	%r335, %r690, %r688;
	add.s32 	%r119, %r691, 1;
	mul.wide.u32 	%rd1300, %r691, 4;
	add.s64 	%rd1301, %rd3, %rd1300;
	st.local.u32 	[%rd1301], %r335;
	mov.u32 	%r691, %r119;
$L__BB0_265:
	setp.gt.u32 	%p117, %r691, 3;
	vote.sync.all.pred 	%p118, %p117, %r290;
	not.pred 	%p119, %p118;
	mov.u32 	%r337, %ntid.x;
	add.s32 	%r688, %r688, %r337;
	setp.lt.u32 	%p120, %r688, 8192;
	and.pred  	%p121, %p119, %p120;
	@%p121 bra 	$L__BB0_260;
	setp.gt.u32 	%p122, %r691, 3;
	@%p122 bra 	$L__BB0_268;
	st.local.u32 	[%rd23], %r99;
	mov.u64 	%rd1302, $str$26;
	cvta.global.u64 	%rd1303, %rd1302;
	{ // callseq 3, 0
	.param .b64 param0;
	st.param.b64 	[param0], %rd1303;
	.param .b64 param1;
	st.param.b64 	[param1], %rd1299;
	.param .b32 retval0;
	call.uni (retval0), 
	vprintf, 
	(
	param0, 
	param1
	);
	ld.param.b32 	%r338, [retval0];
	} // callseq 3
$L__BB0_268:
	mov.b32 	%r692, 0;
	mov.u32 	%r695, %r692;
$L__BB0_269:
	add.s32 	%r342, %r692, %r99;
	shl.b32 	%r343, %r342, 2;
	add.s32 	%r345, %r282, %r343;
	ld.shared.u32 	%r346, [%r345+49152];
	// begin inline asm
	activemask.b32 %r341;
	// end inline asm
	setp.gt.u32 	%p123, %r695, 3;
	setp.lt.u32 	%p124, %r695, 4;
	vote.sync.ballot.b32 	%r126, %p124, %r341;
	setp.eq.s32 	%p126, %r346, 0;
	vote.sync.ballot.b32 	%r127, %p126, %r341;
	@%p123 bra 	$L__BB0_274;
	and.b32  	%r348, %r99, 31;
	mov.b32 	%r694, -1;
	shl.b32 	%r349, %r694, %r348;
	not.b32 	%r350, %r349;
	and.b32  	%r351, %r126, %r350;
	popc.b32 	%r128, %r351;
	popc.b32 	%r352, %r127;
	setp.le.u32 	%p128, %r352, %r128;
	@%p128 bra 	$L__BB0_272;
	and.b32  	%r353, %r127, 65535;
	popc.b32 	%r354, %r353;
	setp.lt.u32 	%p129, %r128, %r354;
	shr.u32 	%r355, %r127, 16;
	selp.b32 	%r356, 0, 16, %p129;
	selp.b32 	%r357, %r353, %r355, %p129;
	selp.b32 	%r358, 0, %r354, %p129;
	sub.s32 	%r359, %r128, %r358;
	and.b32  	%r360, %r357, 255;
	popc.b32 	%r361, %r360;
	setp.lt.u32 	%p130, %r359, %r361;
	shr.u32 	%r362, %r357, 8;
	selp.b32 	%r363, 0, 8, %p130;
	or.b32  	%r364, %r363, %r356;
	selp.b32 	%r365, %r360, %r362, %p130;
	selp.b32 	%r366, 0, %r361, %p130;
	sub.s32 	%r367, %r359, %r366;
	and.b32  	%r368, %r365, 15;
	popc.b32 	%r369, %r368;
	setp.lt.u32 	%p131, %r367, %r369;
	shr.u32 	%r370, %r365, 4;
	selp.b32 	%r371, 0, 4, %p131;
	or.b32  	%r372, %r371, %r364;
	selp.b32 	%r373, %r368, %r370, %p131;
	selp.b32 	%r374, 0, %r369, %p131;
	sub.s32 	%r375, %r367, %r374;
	and.b32  	%r376, %r373, 3;
	popc.b32 	%r377, %r376;
	setp.lt.u32 	%p132, %r375, %r377;
	shr.u32 	%r378, %r373, 2;
	selp.b32 	%r379, 0, 2, %p132;
	or.b32  	%r380, %r379, %r372;
	selp.b32 	%r381, %r373, %r378, %p132;
	selp.b32 	%r382, 0, %r377, %p132;
	sub.s32 	%r383, %r375, %r382;
	and.b32  	%r384, %r381, 1;
	setp.ge.u32 	%p133, %r383, %r384;
	selp.u32 	%r385, 1, 0, %p133;
	or.b32  	%r694, %r380, %r385;
$L__BB0_272:
	setp.eq.s32 	%p134, %r694, -1;
	@%p134 bra 	$L__BB0_274;
	add.s32 	%r386, %r694, %r692;
	add.s32 	%r131, %r695, 1;
	mul.wide.u32 	%rd1305, %r695, 4;
	add.s64 	%rd1306, %rd4, %rd1305;
	st.local.u32 	[%rd1306], %r386;
	mov.u32 	%r695, %r131;
$L__BB0_274:
	setp.gt.u32 	%p135, %r695, 3;
	vote.sync.all.pred 	%p136, %p135, %r341;
	not.pred 	%p137, %p136;
	add.s32 	%r692, %r692, %r337;
	setp.lt.u32 	%p138, %r692, 8192;
	and.pred  	%p139, %p137, %p138;
	@%p139 bra 	$L__BB0_269;
	setp.gt.u32 	%p140, %r695, 3;
	@%p140 bra 	$L__BB0_277;
	st.local.u32 	[%rd23], %r99;
	mov.u64 	%rd1307, $str$27;
	cvta.global.u64 	%rd1308, %rd1307;
	{ // callseq 4, 0
	.param .b64 param0;
	st.param.b64 	[param0], %rd1308;
	.param .b64 param1;
	st.param.b64 	[param1], %rd1299;
	.param .b32 retval0;
	call.uni (retval0), 
	vprintf, 
	(
	param0, 
	param1
	);
	ld.param.b32 	%r388, [retval0];
	} // callseq 4
$L__BB0_277:
	ld.local.v4.u32 	{%r390, %r134, %r135, %r136}, [%rd3];
	ld.local.v4.u32 	{%r391, %r392, %r393, %r394}, [%rd4];
	and.b32  	%r395, %r390, 65535;
	and.b32  	%r396, %r134, 65535;
	and.b32  	%r397, %r135, 65535;
	and.b32  	%r398, %r136, 65535;
	and.b32  	%r399, %r391, 65535;
	and.b32  	%r400, %r392, 65535;
	and.b32  	%r401, %r393, 65535;
	and.b32  	%r402, %r394, 65535;
	add.u64 	%rd1310, %SP, 448;
	add.u64 	%rd1311, %SPL, 448;
	st.local.v2.u32 	[%rd1311], {%r99, %r395};
	st.local.v2.u32 	[%rd1311+8], {%r396, %r397};
	st.local.v2.u32 	[%rd1311+16], {%r398, %r399};
	st.local.v2.u32 	[%rd1311+24], {%r400, %r401};
	st.local.u32 	[%rd1311+32], %r402;
	mov.u64 	%rd1312, $str$28;
	cvta.global.u64 	%rd1313, %rd1312;
	{ // callseq 5, 0
	.param .b64 param0;
	st.param.b64 	[param0], %rd1313;
	.param .b64 param1;
	st.param.b64 	[param1], %rd1310;
	.param .b32 retval0;
	call.uni (retval0), 
	vprintf, 
	(
	param0, 
	param1
	);
	ld.param.b32 	%r403, [retval0];
	} // callseq 5
	shl.b32 	%r405, %r391, 19;
	shl.b32 	%r406, %r392, 3;
	or.b32  	%r407, %r406, 2;
	shl.b32 	%r408, %r393, 3;
	or.b32  	%r409, %r408, 2;
	shl.b32 	%r410, %r394, 3;
	or.b32  	%r411, %r410, 2;
	mov.u32 	%r412, shared_mem;
	add.s32 	%r413, %r412, 49152;
	shl.b32 	%r414, %r391, 2;
	and.b32  	%r415, %r414, 262140;
	add.s32 	%r416, %r413, %r415;
	mov.b32 	%r417, 65535;
	st.shared.u32 	[%r416], %r417;
	shl.b32 	%r418, %r392, 2;
	and.b32  	%r419, %r418, 262140;
	add.s32 	%r420, %r413, %r419;
	st.shared.u32 	[%r420], %r417;
	shl.b32 	%r421, %r393, 2;
	and.b32  	%r422, %r421, 262140;
	add.s32 	%r423, %r413, %r422;
	st.shared.u32 	[%r423], %r417;
	shl.b32 	%r424, %r394, 2;
	and.b32  	%r425, %r424, 262140;
	add.s32 	%r426, %r413, %r425;
	st.shared.u32 	[%r426], %r417;
	or.b32  	%r427, %r405, 131072;
	and.b32  	%r428, %r407, 65530;
	or.b32  	%r429, %r427, %r428;
	add.s32 	%r430, %r412, 16384;
	shl.b32 	%r431, %r390, 2;
	and.b32  	%r432, %r431, 262140;
	add.s32 	%r433, %r430, %r432;
	st.shared.u32 	[%r433], %r429;
	and.b32  	%r434, %r409, 65530;
	shl.b32 	%r435, %r393, 19;
	and.b32  	%r436, %r411, 65530;
	or.b32  	%r437, %r435, %r436;
	or.b32  	%r438, %r437, 131072;
	shl.b32 	%r439, %r134, 2;
	and.b32  	%r440, %r439, 262140;
	add.s32 	%r441, %r430, %r440;
	st.shared.u32 	[%r441], %r438;
	or.b32  	%r442, %r427, %r434;
	shl.b32 	%r443, %r135, 2;
	and.b32  	%r444, %r443, 262140;
	add.s32 	%r445, %r430, %r444;
	st.shared.u32 	[%r445], %r442;
	shl.b32 	%r446, %r392, 19;
	or.b32  	%r447, %r446, %r436;
	or.b32  	%r448, %r447, 131072;
	shl.b32 	%r449, %r136, 2;
	and.b32  	%r450, %r449, 262140;
	add.s32 	%r451, %r430, %r450;
	st.shared.u32 	[%r451], %r448;
	shl.b32 	%r452, %r390, 3;
	cvt.u32.u16 	%r139, %rs2013;
	or.b32  	%r453, %r452, %r139;
	cvt.u16.u32 	%rs2030, %r453;
	shr.u32 	%r454, %r110, 16;
	add.u64 	%rd1315, %SPL, 0;
	st.local.u16 	[%rd1315], %rs2030;
	add.u64 	%rd1317, %SPL, 2;
	st.local.u16 	[%rd1317], %r454;
$L__BB0_278:
	mov.b16 	%rs46, 9;
	setp.eq.s16 	%p141, %rs2030, 0;
	@%p141 bra 	$L__BB0_282;
	setp.eq.s16 	%p142, %rs2030, 1;
	@%p142 bra 	$L__BB0_281;
	setp.eq.s16 	%p143, %rs2030, -1;
	and.b16  	%rs680, %rs2030, 7;
	selp.b16 	%rs46, 10, %rs680, %p143;
	bra.uni 	$L__BB0_282;
$L__BB0_281:
	mov.b16 	%rs46, 8;
$L__BB0_282:
	mov.b64 	%rd3976, 6872316418996526943;
	setp.gt.s16 	%p144, %rs46, 4;
	@%p144 bra 	$L__BB0_289;
	setp.gt.s16 	%p150, %rs46, 1;
	@%p150 bra 	$L__BB0_286;
	setp.eq.s16 	%p153, %rs46, 0;
	@%p153 bra 	$L__BB0_285;
	bra.uni 	$L__BB0_297;
$L__BB0_285:
	shr.u16 	%rs759, %rs2030, 3;
	and.b16  	%rs760, %rs759, 15;
	cvt.u64.u16 	%rd1461, %rs760;
	mov.u64 	%rd1462, $str;
	add.s64 	%rd1463, %rd1462, %rd1461;
	ld.global.nc.u8 	%rs761, [%rd1463];
	cvt.u64.u8 	%rd1464, %rs761;
	shl.b64 	%rd1465, %rd1464, 56;
	shr.u16 	%rs762, %rs2030, 7;
	and.b16  	%rs763, %rs762, 15;
	cvt.u64.u16 	%rd1466, %rs763;
	add.s64 	%rd1467, %rd1462, %rd1466;
	ld.global.nc.u8 	%rs764, [%rd1467];
	cvt.u64.u8 	%rd1468, %rs764;
	shl.b64 	%rd1469, %rd1468, 48;
	or.b64  	%rd1470, %rd1465, %rd1469;
	shr.u16 	%rs765, %rs2030, 11;
	and.b16  	%rs766, %rs765, 15;
	cvt.u64.u16 	%rd1471, %rs766;
	add.s64 	%rd1472, %rd1462, %rd1471;
	ld.global.nc.u8 	%rs767, [%rd1472];
	cvt.u64.u8 	%rd1473, %rs767;
	shl.b64 	%rd1474, %rd1473, 40;
	or.b64  	%rd1475, %rd1470, %rd1474;
	shr.u16 	%rs768, %rs2030, 15;
	cvt.u64.u16 	%rd1476, %rs768;
	add.s64 	%rd1477, %rd1462, %rd1476;
	ld.global.nc.u8 	%rs769, [%rd1477];
	cvt.u64.u8 	%rd1478, %rs769;
	shl.b64 	%rd1479, %rd1478, 32;
	or.b64  	%rd1480, %rd1475, %rd1479;
	or.b64  	%rd3976, %rd1480, 978210627;
	bra.uni 	$L__BB0_302;
$L__BB0_286:
	setp.eq.s16 	%p151, %rs46, 2;
	@%p151 bra 	$L__BB0_298;
	setp.eq.s16 	%p152, %rs46, 3;
	@%p152 bra 	$L__BB0_288;
	bra.uni 	$L__BB0_299;
$L__BB0_288:
	shr.u16 	%rs726, %rs2030, 3;
	and.b16  	%rs727, %rs726, 15;
	cvt.u64.u16 	%rd1401, %rs727;
	mov.u64 	%rd1402, $str;
	add.s64 	%rd1403, %rd1402, %rd1401;
	ld.global.nc.u8 	%rs728, [%rd1403];
	cvt.u64.u8 	%rd1404, %rs728;
	shl.b64 	%rd1405, %rd1404, 56;
	shr.u16 	%rs729, %rs2030, 7;
	and.b16  	%rs730, %rs729, 15;
	cvt.u64.u16 	%rd1406, %rs730;
	add.s64 	%rd1407, %rd1402, %rd1406;
	ld.global.nc.u8 	%rs731, [%rd1407];
	cvt.u64.u8 	%rd1408, %rs731;
	shl.b64 	%rd1409, %rd1408, 48;
	or.b64  	%rd1410, %rd1405, %rd1409;
	shr.u16 	%rs732, %rs2030, 11;
	and.b16  	%rs733, %rs732, 15;
	cvt.u64.u16 	%rd1411, %rs733;
	add.s64 	%rd1412, %rd1402, %rd1411;
	ld.global.nc.u8 	%rs734, [%rd1412];
	cvt.u64.u8 	%rd1413, %rs734;
	shl.b64 	%rd1414, %rd1413, 40;
	or.b64  	%rd1415, %rd1410, %rd1414;
	shr.u16 	%rs735, %rs2030, 15;
	cvt.u64.u16 	%rd1416, %rs735;
	add.s64 	%rd1417, %rd1402, %rd1416;
	ld.global.nc.u8 	%rs736, [%rd1417];
	cvt.u64.u8 	%rd1418, %rs736;
	shl.b64 	%rd1419, %rd1418, 32;
	or.b64  	%rd1420, %rd1415, %rd1419;
	or.b64  	%rd3976, %rd1420, 977683794;
	bra.uni 	$L__BB0_302;
$L__BB0_289:
	setp.gt.s16 	%p145, %rs46, 7;
	@%p145 bra 	$L__BB0_293;
	setp.eq.s16 	%p148, %rs46, 5;
	@%p148 bra 	$L__BB0_300;
	setp.eq.s16 	%p149, %rs46, 6;
	@%p149 bra 	$L__BB0_292;
	bra.uni 	$L__BB0_301;
$L__BB0_292:
	shr.u16 	%rs693, %rs2030, 3;
	and.b16  	%rs694, %rs693, 15;
	cvt.u64.u16 	%rd1341, %rs694;
	mov.u64 	%rd1342, $str;
	add.s64 	%rd1343, %rd1342, %rd1341;
	ld.global.nc.u8 	%rs695, [%rd1343];
	cvt.u64.u8 	%rd1344, %rs695;
	shl.b64 	%rd1345, %rd1344, 56;
	shr.u16 	%rs696, %rs2030, 7;
	and.b16  	%rs697, %rs696, 15;
	cvt.u64.u16 	%rd1346, %rs697;
	add.s64 	%rd1347, %rd1342, %rd1346;
	ld.global.nc.u8 	%rs698, [%rd1347];
	cvt.u64.u8 	%rd1348, %rs698;
	shl.b64 	%rd1349, %rd1348, 48;
	or.b64  	%rd1350, %rd1345, %rd1349;
	shr.u16 	%rs699, %rs2030, 11;
	and.b16  	%rs700, %rs699, 15;
	cvt.u64.u16 	%rd1351, %rs700;
	add.s64 	%rd1352, %rd1342, %rd1351;
	ld.global.nc.u8 	%rs701, [%rd1352];
	cvt.u64.u8 	%rd1353, %rs701;
	shl.b64 	%rd1354, %rd1353, 40;
	or.b64  	%rd1355, %rd1350, %rd1354;
	shr.u16 	%rs702, %rs2030, 15;
	cvt.u64.u16 	%rd1356, %rs702;
	add.s64 	%rd1357, %rd1342, %rd1356;
	ld.global.nc.u8 	%rs703, [%rd1357];
	cvt.u64.u8 	%rd1358, %rs703;
	shl.b64 	%rd1359, %rd1358, 32;
	or.b64  	%rd1360, %rd1355, %rd1359;
	or.b64  	%rd3976, %rd1360, 976310351;
	bra.uni 	$L__BB0_302;
$L__BB0_293:
	setp.eq.s16 	%p146, %rs46, 10;
	@%p146 bra 	$L__BB0_296;
	setp.eq.s16 	%p147, %rs46, 9;
	@%p147 bra 	$L__BB0_302;
	mov.b64 	%rd3976, 6872316418994557509;
	bra.uni 	$L__BB0_302;
$L__BB0_296:
	mov.b64 	%rd3976, 6872316418994623827;
	bra.uni 	$L__BB0_302;
$L__BB0_297:
	shr.u16 	%rs748, %rs2030, 3;
	and.b16  	%rs749, %rs748, 15;
	cvt.u64.u16 	%rd1441, %rs749;
	mov.u64 	%rd1442, $str;
	add.s64 	%rd1443, %rd1442, %rd1441;
	ld.global.nc.u8 	%rs750, [%rd1443];
	cvt.u64.u8 	%rd1444, %rs750;
	shl.b64 	%rd1445, %rd1444, 56;
	shr.u16 	%rs751, %rs2030, 7;
	and.b16  	%rs752, %rs751, 15;
	cvt.u64.u16 	%rd1446, %rs752;
	add.s64 	%rd1447, %rd1442, %rd1446;
	ld.global.nc.u8 	%rs753, [%rd1447];
	cvt.u64.u8 	%rd1448, %rs753;
	shl.b64 	%rd1449, %rd1448, 48;
	or.b64  	%rd1450, %rd1445, %rd1449;
	shr.u16 	%rs754, %rs2030, 11;
	and.b16  	%rs755, %rs754, 15;
	cvt.u64.u16 	%rd1451, %rs755;
	add.s64 	%rd1452, %rd1442, %rd1451;
	ld.global.nc.u8 	%rs756, [%rd1452];
	cvt.u64.u8 	%rd1453, %rs756;
	shl.b64 	%rd1454, %rd1453, 40;
	or.b64  	%rd1455, %rd1450, %rd1454;
	shr.u16 	%rs757, %rs2030, 15;
	cvt.u64.u16 	%rd1456, %rs757;
	add.s64 	%rd1457, %rd1442, %rd1456;
	ld.global.nc.u8 	%rs758, [%rd1457];
	cvt.u64.u8 	%rd1458, %rs758;
	shl.b64 	%rd1459, %rd1458, 32;
	or.b64  	%rd1460, %rd1455, %rd1459;
	or.b64  	%rd3976, %rd1460, 978343236;
	bra.uni 	$L__BB0_302;
$L__BB0_298:
	shr.u16 	%rs737, %rs2030, 3;
	and.b16  	%rs738, %rs737, 15;
	cvt.u64.u16 	%rd1421, %rs738;
	mov.u64 	%rd1422, $str;
	add.s64 	%rd1423, %rd1422, %rd1421;
	ld.global.nc.u8 	%rs739, [%rd1423];
	cvt.u64.u8 	%rd1424, %rs739;
	shl.b64 	%rd1425, %rd1424, 56;
	shr.u16 	%rs740, %rs2030, 7;
	and.b16  	%rs741, %rs740, 15;
	cvt.u64.u16 	%rd1426, %rs741;
	add.s64 	%rd1427, %rd1422, %rd1426;
	ld.global.nc.u8 	%rs742, [%rd1427];
	cvt.u64.u8 	%rd1428, %rs742;
	shl.b64 	%rd1429, %rd1428, 48;
	or.b64  	%rd1430, %rd1425, %rd1429;
	shr.u16 	%rs743, %rs2030, 11;
	and.b16  	%rs744, %rs743, 15;
	cvt.u64.u16 	%rd1431, %rs744;
	add.s64 	%rd1432, %rd1422, %rd1431;
	ld.global.nc.u8 	%rs745, [%rd1432];
	cvt.u64.u8 	%rd1433, %rs745;
	shl.b64 	%rd1434, %rd1433, 40;
	or.b64  	%rd1435, %rd1430, %rd1434;
	shr.u16 	%rs746, %rs2030, 15;
	cvt.u64.u16 	%rd1436, %rs746;
	add.s64 	%rd1437, %rd1422, %rd1436;
	ld.global.nc.u8 	%rs747, [%rd1437];
	cvt.u64.u8 	%rd1438, %rs747;
	shl.b64 	%rd1439, %rd1438, 32;
	or.b64  	%rd1440, %rd1435, %rd1439;
	or.b64  	%rd3976, %rd1440, 978469206;
	bra.uni 	$L__BB0_302;
$L__BB0_299:
	shr.u16 	%rs715, %rs2030, 3;
	and.b16  	%rs716, %rs715, 15;
	cvt.u64.u16 	%rd1381, %rs716;
	mov.u64 	%rd1382, $str;
	add.s64 	%rd1383, %rd1382, %rd1381;
	ld.global.nc.u8 	%rs717, [%rd1383];
	cvt.u64.u8 	%rd1384, %rs717;
	shl.b64 	%rd1385, %rd1384, 56;
	shr.u16 	%rs718, %rs2030, 7;
	and.b16  	%rs719, %rs718, 15;
	cvt.u64.u16 	%rd1386, %rs719;
	add.s64 	%rd1387, %rd1382, %rd1386;
	ld.global.nc.u8 	%rs720, [%rd1387];
	cvt.u64.u8 	%rd1388, %rs720;
	shl.b64 	%rd1389, %rd1388, 48;
	or.b64  	%rd1390, %rd1385, %rd1389;
	shr.u16 	%rs721, %rs2030, 11;
	and.b16  	%rs722, %rs721, 15;
	cvt.u64.u16 	%rd1391, %rs722;
	add.s64 	%rd1392, %rd1382, %rd1391;
	ld.global.nc.u8 	%rs723, [%rd1392];
	cvt.u64.u8 	%rd1393, %rs723;
	shl.b64 	%rd1394, %rd1393, 40;
	or.b64  	%rd1395, %rd1390, %rd1394;
	shr.u16 	%rs724, %rs2030, 15;
	cvt.u64.u16 	%rd1396, %rs724;
	add.s64 	%rd1397, %rd1382, %rd1396;
	ld.global.nc.u8 	%rs725, [%rd1397];
	cvt.u64.u8 	%rd1398, %rs725;
	shl.b64 	%rd1399, %rd1398, 32;
	or.b64  	%rd1400, %rd1395, %rd1399;
	or.b64  	%rd3976, %rd1400, 978146638;
	bra.uni 	$L__BB0_302;
$L__BB0_300:
	shr.u16 	%rs704, %rs2030, 3;
	and.b16  	%rs705, %rs704, 15;
	cvt.u64.u16 	%rd1361, %rs705;
	mov.u64 	%rd1362, $str;
	add.s64 	%rd1363, %rd1362, %rd1361;
	ld.global.nc.u8 	%rs706, [%rd1363];
	cvt.u64.u8 	%rd1364, %rs706;
	shl.b64 	%rd1365, %rd1364, 56;
	shr.u16 	%rs707, %rs2030, 7;
	and.b16  	%rs708, %rs707, 15;
	cvt.u64.u16 	%rd1366, %rs708;
	add.s64 	%rd1367, %rd1362, %rd1366;
	ld.global.nc.u8 	%rs709, [%rd1367];
	cvt.u64.u8 	%rd1368, %rs709;
	shl.b64 	%rd1369, %rd1368, 48;
	or.b64  	%rd1370, %rd1365, %rd1369;
	shr.u16 	%rs710, %rs2030, 11;
	and.b16  	%rs711, %rs710, 15;
	cvt.u64.u16 	%rd1371, %rs711;
	add.s64 	%rd1372, %rd1362, %rd1371;
	ld.global.nc.u8 	%rs712, [%rd1372];
	cvt.u64.u8 	%rd1373, %rs712;
	shl.b64 	%rd1374, %rd1373, 40;
	or.b64  	%rd1375, %rd1370, %rd1374;
	shr.u16 	%rs713, %rs2030, 15;
	cvt.u64.u16 	%rd1376, %rs713;
	add.s64 	%rd1377, %rd1362, %rd1376;
	ld.global.nc.u8 	%rs714, [%rd1377];
	cvt.u64.u8 	%rd1378, %rs714;
	shl.b64 	%rd1379, %rd1378, 32;
	or.b64  	%rd1380, %rd1375, %rd1379;
	or.b64  	%rd3976, %rd1380, 976375887;
	bra.uni 	$L__BB0_302;
$L__BB0_301:
	shr.u16 	%rs682, %rs2030, 3;
	and.b16  	%rs683, %rs682, 15;
	cvt.u64.u16 	%rd1321, %rs683;
	mov.u64 	%rd1322, $str;
	add.s64 	%rd1323, %rd1322, %rd1321;
	ld.global.nc.u8 	%rs684, [%rd1323];
	cvt.u64.u8 	%rd1324, %rs684;
	shl.b64 	%rd1325, %rd1324, 56;
	shr.u16 	%rs685, %rs2030, 7;
	and.b16  	%rs686, %rs685, 15;
	cvt.u64.u16 	%rd1326, %rs686;
	add.s64 	%rd1327, %rd1322, %rd1326;
	ld.global.nc.u8 	%rs687, [%rd1327];
	cvt.u64.u8 	%rd1328, %rs687;
	shl.b64 	%rd1329, %rd1328, 48;
	or.b64  	%rd1330, %rd1325, %rd1329;
	shr.u16 	%rs688, %rs2030, 11;
	and.b16  	%rs689, %rs688, 15;
	cvt.u64.u16 	%rd1331, %rs689;
	add.s64 	%rd1332, %rd1322, %rd1331;
	ld.global.nc.u8 	%rs690, [%rd1332];
	cvt.u64.u8 	%rd1333, %rs690;
	shl.b64 	%rd1334, %rd1333, 40;
	or.b64  	%rd1335, %rd1330, %rd1334;
	shr.u16 	%rs691, %rs2030, 15;
	cvt.u64.u16 	%rd1336, %rs691;
	add.s64 	%rd1337, %rd1322, %rd1336;
	ld.global.nc.u8 	%rs692, [%rd1337];
	cvt.u64.u8 	%rd1338, %rs692;
	shl.b64 	%rd1339, %rd1338, 32;
	or.b64  	%rd1340, %rd1335, %rd1339;
	or.b64  	%rd3976, %rd1340, 977885011;
$L__BB0_302:
	shr.u64 	%rd1481, %rd3976, 8;
	shr.u64 	%rd1482, %rd3976, 16;
	shr.u64 	%rd1483, %rd3976, 24;
	shr.u64 	%rd1484, %rd3976, 32;
	shr.u64 	%rd1485, %rd3976, 40;
	shr.u64 	%rd1486, %rd3976, 48;
	shr.u64 	%rd1487, %rd3976, 56;
	add.u64 	%rd1489, %SPL, 4;
	st.local.u8 	[%rd1489], %rd3976;
	st.local.u8 	[%rd1489+1], %rd1481;
	st.local.u8 	[%rd1489+2], %rd1482;
	st.local.u8 	[%rd1489+3], %rd1483;
	st.local.u8 	[%rd1489+4], %rd1484;
	st.local.u8 	[%rd1489+5], %rd1485;
	st.local.u8 	[%rd1489+6], %rd1486;
	st.local.u8 	[%rd1489+7], %rd1487;
	mov.b16 	%rs771, 0;
	st.local.u8 	[%rd1489+8], %rs771;
	add.u64 	%rd1491, %SPL, 2;
	ld.local.u16 	%rs2034, [%rd1491];
	mov.b16 	%rs49, 9;
	setp.eq.s16 	%p154, %rs2034, 0;
	@%p154 bra 	$L__BB0_306;
	setp.eq.s16 	%p155, %rs2034, 1;
	@%p155 bra 	$L__BB0_305;
	setp.eq.s16 	%p156, %rs2034, -1;
	and.b16  	%rs773, %rs2034, 7;
	selp.b16 	%rs49, 10, %rs773, %p156;
	bra.uni 	$L__BB0_306;
$L__BB0_305:
	mov.b16 	%rs49, 8;
$L__BB0_306:
	mov.b64 	%rd3977, 6872316418996526943;
	setp.gt.s16 	%p157, %rs49, 4;
	@%p157 bra 	$L__BB0_313;
	setp.gt.s16 	%p163, %rs49, 1;
	@%p163 bra 	$L__BB0_310;
	setp.eq.s16 	%p166, %rs49, 0;
	@%p166 bra 	$L__BB0_309;
	bra.uni 	$L__BB0_321;
$L__BB0_309:
	shr.u16 	%rs852, %rs2034, 3;
	and.b16  	%rs853, %rs852, 15;
	cvt.u64.u16 	%rd1635, %rs853;
	mov.u64 	%rd1636, $str;
	add.s64 	%rd1637, %rd1636, %rd1635;
	ld.global.nc.u8 	%rs854, [%rd1637];
	cvt.u64.u8 	%rd1638, %rs854;
	shl.b64 	%rd1639, %rd1638, 56;
	shr.u16 	%rs855, %rs2034, 7;
	and.b16  	%rs856, %rs855, 15;
	cvt.u64.u16 	%rd1640, %rs856;
	add.s64 	%rd1641, %rd1636, %rd1640;
	ld.global.nc.u8 	%rs857, [%rd1641];
	cvt.u64.u8 	%rd1642, %rs857;
	shl.b64 	%rd1643, %rd1642, 48;
	or.b64  	%rd1644, %rd1639, %rd1643;
	shr.u16 	%rs858, %rs2034, 11;
	and.b16  	%rs859, %rs858, 15;
	cvt.u64.u16 	%rd1645, %rs859;
	add.s64 	%rd1646, %rd1636, %rd1645;
	ld.global.nc.u8 	%rs860, [%rd1646];
	cvt.u64.u8 	%rd1647, %rs860;
	shl.b64 	%rd1648, %rd1647, 40;
	or.b64  	%rd1649, %rd1644, %rd1648;
	shr.u16 	%rs861, %rs2034, 15;
	cvt.u64.u16 	%rd1650, %rs861;
	add.s64 	%rd1651, %rd1636, %rd1650;
	ld.global.nc.u8 	%rs862, [%rd1651];
	cvt.u64.u8 	%rd1652, %rs862;
	shl.b64 	%rd1653, %rd1652, 32;
	or.b64  	%rd1654, %rd1649, %rd1653;
	or.b64  	%rd3977, %rd1654, 978210627;
	bra.uni 	$L__BB0_326;
$L__BB0_310:
	setp.eq.s16 	%p164, %rs49, 2;
	@%p164 bra 	$L__BB0_322;
	setp.eq.s16 	%p165, %rs49, 3;
	@%p165 bra 	$L__BB0_312;
	bra.uni 	$L__BB0_323;
$L__BB0_312:
	shr.u16 	%rs819, %rs2034, 3;
	and.b16  	%rs820, %rs819, 15;
	cvt.u64.u16 	%rd1575, %rs820;
	mov.u64 	%rd1576, $str;
	add.s64 	%rd1577, %rd1576, %rd1575;
	ld.global.nc.u8 	%rs821, [%rd1577];
	cvt.u64.u8 	%rd1578, %rs821;
	shl.b64 	%rd1579, %rd1578, 56;
	shr.u16 	%rs822, %rs2034, 7;
	and.b16  	%rs823, %rs822, 15;
	cvt.u64.u16 	%rd1580, %rs823;
	add.s64 	%rd1581, %rd1576, %rd1580;
	ld.global.nc.u8 	%rs824, [%rd1581];
	cvt.u64.u8 	%rd1582, %rs824;
	shl.b64 	%rd1583, %rd1582, 48;
	or.b64  	%rd1584, %rd1579, %rd1583;
	shr.u16 	%rs825, %rs2034, 11;
	and.b16  	%rs826, %rs825, 15;
	cvt.u64.u16 	%rd1585, %rs826;
	add.s64 	%rd1586, %rd1576, %rd1585;
	ld.global.nc.u8 	%rs827, [%rd1586];
	cvt.u64.u8 	%rd1587, %rs827;
	shl.b64 	%rd1588, %rd1587, 40;
	or.b64  	%rd1589, %rd1584, %rd1588;
	shr.u16 	%rs828, %rs2034, 15;
	cvt.u64.u16 	%rd1590, %rs828;
	add.s64 	%rd1591, %rd1576, %rd1590;
	ld.global.nc.u8 	%rs829, [%rd1591];
	cvt.u64.u8 	%rd1592, %rs829;
	shl.b64 	%rd1593, %rd1592, 32;
	or.b64  	%rd1594, %rd1589, %rd1593;
	or.b64  	%rd3977, %rd1594, 977683794;
	bra.uni 	$L__BB0_326;
$L__BB0_313:
	setp.gt.s16 	%p158, %rs49, 7;
	@%p158 bra 	$L__BB0_317;
	setp.eq.s16 	%p161, %rs49, 5;
	@%p161 bra 	$L__BB0_324;
	setp.eq.s16 	%p162, %rs49, 6;
	@%p162 bra 	$L__BB0_316;
	bra.uni 	$L__BB0_325;
$L__BB0_316:
	shr.u16 	%rs786, %rs2034, 3;
	and.b16  	%rs787, %rs786, 15;
	cvt.u64.u16 	%rd1515, %rs787;
	mov.u64 	%rd1516, $str;
	add.s64 	%rd1517, %rd1516, %rd1515;
	ld.global.nc.u8 	%rs788, [%rd1517];
	cvt.u64.u8 	%rd1518, %rs788;
	shl.b64 	%rd1519, %rd1518, 56;
	shr.u16 	%rs789, %rs2034, 7;
	and.b16  	%rs790, %rs789, 15;
	cvt.u64.u16 	%rd1520, %rs790;
	add.s64 	%rd1521, %rd1516, %rd1520;
	ld.global.nc.u8 	%rs791, [%rd1521];
	cvt.u64.u8 	%rd1522, %rs791;
	shl.b64 	%rd1523, %rd1522, 48;
	or.b64  	%rd1524, %rd1519, %rd1523;
	shr.u16 	%rs792, %rs2034, 11;
	and.b16  	%rs793, %rs792, 15;
	cvt.u64.u16 	%rd1525, %rs793;
	add.s64 	%rd1526, %rd1516, %rd1525;
	ld.global.nc.u8 	%rs794, [%rd1526];
	cvt.u64.u8 	%rd1527, %rs794;
	shl.b64 	%rd1528, %rd1527, 40;
	or.b64  	%rd1529, %rd1524, %rd1528;
	shr.u16 	%rs795, %rs2034, 15;
	cvt.u64.u16 	%rd1530, %rs795;
	add.s64 	%rd1531, %rd1516, %rd1530;
	ld.global.nc.u8 	%rs796, [%rd1531];
	cvt.u64.u8 	%rd1532, %rs796;
	shl.b64 	%rd1533, %rd1532, 32;
	or.b64  	%rd1534, %rd1529, %rd1533;
	or.b64  	%rd3977, %rd1534, 976310351;
	bra.uni 	$L__BB0_326;
$L__BB0_317:
	setp.eq.s16 	%p159, %rs49, 10;
	@%p159 bra 	$L__BB0_320;
	setp.eq.s16 	%p160, %rs49, 9;
	@%p160 bra 	$L__BB0_326;
	mov.b64 	%rd3977, 6872316418994557509;
	bra.uni 	$L__BB0_326;
$L__BB0_320:
	mov.b64 	%rd3977, 6872316418994623827;
	bra.uni 	$L__BB0_326;
$L__BB0_321:
	shr.u16 	%rs841, %rs2034, 3;
	and.b16  	%rs842, %rs841, 15;
	cvt.u64.u16 	%rd1615, %rs842;
	mov.u64 	%rd1616, $str;
	add.s64 	%rd1617, %rd1616, %rd1615;
	ld.global.nc.u8 	%rs843, [%rd1617];
	cvt.u64.u8 	%rd1618, %rs843;
	shl.b64 	%rd1619, %rd1618, 56;
	shr.u16 	%rs844, %rs2034, 7;
	and.b16  	%rs845, %rs844, 15;
	cvt.u64.u16 	%rd1620, %rs845;
	add.s64 	%rd1621, %rd1616, %rd1620;
	ld.global.nc.u8 	%rs846, [%rd1621];
	cvt.u64.u8 	%rd1622, %rs846;
	shl.b64 	%rd1623, %rd1622, 48;
	or.b64  	%rd1624, %rd1619, %rd1623;
	shr.u16 	%rs847, %rs2034, 11;
	and.b16  	%rs848, %rs847, 15;
	cvt.u64.u16 	%rd1625, %rs848;
	add.s64 	%rd1626, %rd1616, %rd1625;
	ld.global.nc.u8 	%rs849, [%rd1626];
	cvt.u64.u8 	%rd1627, %rs849;
	shl.b64 	%rd1628, %rd1627, 40;
	or.b64  	%rd1629, %rd1624, %rd1628;
	shr.u16 	%rs850, %rs2034, 15;
	cvt.u64.u16 	%rd1630, %rs850;
	add.s64 	%rd1631, %rd1616, %rd1630;
	ld.global.nc.u8 	%rs851, [%rd1631];
	cvt.u64.u8 	%rd1632, %rs851;
	shl.b64 	%rd1633, %rd1632, 32;
	or.b64  	%rd1634, %rd1629, %rd1633;
	or.b64  	%rd3977, %rd1634, 978343236;
	bra.uni 	$L__BB0_326;
$L__BB0_322:
	shr.u16 	%rs830, %rs2034, 3;
	and.b16  	%rs831, %rs830, 15;
	cvt.u64.u16 	%rd1595, %rs831;
	mov.u64 	%rd1596, $str;
	add.s64 	%rd1597, %rd1596, %rd1595;
	ld.global.nc.u8 	%rs832, [%rd1597];
	cvt.u64.u8 	%rd1598, %rs832;
	shl.b64 	%rd1599, %rd1598, 56;
	shr.u16 	%rs833, %rs2034, 7;
	and.b16  	%rs834, %rs833, 15;
	cvt.u64.u16 	%rd1600, %rs834;
	add.s64 	%rd1601, %rd1596, %rd1600;
	ld.global.nc.u8 	%rs835, [%rd1601];
	cvt.u64.u8 	%rd1602, %rs835;
	shl.b64 	%rd1603, %rd1602, 48;
	or.b64  	%rd1604, %rd1599, %rd1603;
	shr.u16 	%rs836, %rs2034, 11;
	and.b16  	%rs837, %rs836, 15;
	cvt.u64.u16 	%rd1605, %rs837;
	add.s64 	%rd1606, %rd1596, %rd1605;
	ld.global.nc.u8 	%rs838, [%rd1606];
	cvt.u64.u8 	%rd1607, %rs838;
	shl.b64 	%rd1608, %rd1607, 40;
	or.b64  	%rd1609, %rd1604, %rd1608;
	shr.u16 	%rs839, %rs2034, 15;
	cvt.u64.u16 	%rd1610, %rs839;
	add.s64 	%rd1611, %rd1596, %rd1610;
	ld.global.nc.u8 	%rs840, [%rd1611];
	cvt.u64.u8 	%rd1612, %rs840;
	shl.b64 	%rd1613, %rd1612, 32;
	or.b64  	%rd1614, %rd1609, %rd1613;
	or.b64  	%rd3977, %rd1614, 978469206;
	bra.uni 	$L__BB0_326;
$L__BB0_323:
	shr.u16 	%rs808, %rs2034, 3;
	and.b16  	%rs809, %rs808, 15;
	cvt.u64.u16 	%rd1555, %rs809;
	mov.u64 	%rd1556, $str;
	add.s64 	%rd1557, %rd1556, %rd1555;
	ld.global.nc.u8 	%rs810, [%rd1557];
	cvt.u64.u8 	%rd1558, %rs810;
	shl.b64 	%rd1559, %rd1558, 56;
	shr.u16 	%rs811, %rs2034, 7;
	and.b16  	%rs812, %rs811, 15;
	cvt.u64.u16 	%rd1560, %rs812;
	add.s64 	%rd1561, %rd1556, %rd1560;
	ld.global.nc.u8 	%rs813, [%rd1561];
	cvt.u64.u8 	%rd1562, %rs813;
	shl.b64 	%rd1563, %rd1562, 48;
	or.b64  	%rd1564, %rd1559, %rd1563;
	shr.u16 	%rs814, %rs2034, 11;
	and.b16  	%rs815, %rs814, 15;
	cvt.u64.u16 	%rd1565, %rs815;
	add.s64 	%rd1566, %rd1556, %rd1565;
	ld.global.nc.u8 	%rs816, [%rd1566];
	cvt.u64.u8 	%rd1567, %rs816;
	shl.b64 	%rd1568, %rd1567, 40;
	or.b64  	%rd1569, %rd1564, %rd1568;
	shr.u16 	%rs817, %rs2034, 15;
	cvt.u64.u16 	%rd1570, %rs817;
	add.s64 	%rd1571, %rd1556, %rd1570;
	ld.global.nc.u8 	%rs818, [%rd1571];
	cvt.u64.u8 	%rd1572, %rs818;
	shl.b64 	%rd1573, %rd1572, 32;
	or.b64  	%rd1574, %rd1569, %rd1573;
	or.b64  	%rd3977, %rd1574, 978146638;
	bra.uni 	$L__BB0_326;
$L__BB0_324:
	shr.u16 	%rs797, %rs2034, 3;
	and.b16  	%rs798, %rs797, 15;
	cvt.u64.u16 	%rd1535, %rs798;
	mov.u64 	%rd1536, $str;
	add.s64 	%rd1537, %rd1536, %rd1535;
	ld.global.nc.u8 	%rs799, [%rd1537];
	cvt.u64.u8 	%rd1538, %rs799;
	shl.b64 	%rd1539, %rd1538, 56;
	shr.u16 	%rs800, %rs2034, 7;
	and.b16  	%rs801, %rs800, 15;
	cvt.u64.u16 	%rd1540, %rs801;
	add.s64 	%rd1541, %rd1536, %rd1540;
	ld.global.nc.u8 	%rs802, [%rd1541];
	cvt.u64.u8 	%rd1542, %rs802;
	shl.b64 	%rd1543, %rd1542, 48;
	or.b64  	%rd1544, %rd1539, %rd1543;
	shr.u16 	%rs803, %rs2034, 11;
	and.b16  	%rs804, %rs803, 15;
	cvt.u64.u16 	%rd1545, %rs804;
	add.s64 	%rd1546, %rd1536, %rd1545;
	ld.global.nc.u8 	%rs805, [%rd1546];
	cvt.u64.u8 	%rd1547, %rs805;
	shl.b64 	%rd1548, %rd1547, 40;
	or.b64  	%rd1549, %rd1544, %rd1548;
	shr.u16 	%rs806, %rs2034, 15;
	cvt.u64.u16 	%rd1550, %rs806;
	add.s64 	%rd1551, %rd1536, %rd1550;
	ld.global.nc.u8 	%rs807, [%rd1551];
	cvt.u64.u8 	%rd1552, %rs807;
	shl.b64 	%rd1553, %rd1552, 32;
	or.b64  	%rd1554, %rd1549, %rd1553;
	or.b64  	%rd3977, %rd1554, 976375887;
	bra.uni 	$L__BB0_326;
$L__BB0_325:
	shr.u16 	%rs775, %rs2034, 3;
	and.b16  	%rs776, %rs775, 15;
	cvt.u64.u16 	%rd1495, %rs776;
	mov.u64 	%rd1496, $str;
	add.s64 	%rd1497, %rd1496, %rd1495;
	ld.global.nc.u8 	%rs777, [%rd1497];
	cvt.u64.u8 	%rd1498, %rs777;
	shl.b64 	%rd1499, %rd1498, 56;
	shr.u16 	%rs778, %rs2034, 7;
	and.b16  	%rs779, %rs778, 15;
	cvt.u64.u16 	%rd1500, %rs779;
	add.s64 	%rd1501, %rd1496, %rd1500;
	ld.global.nc.u8 	%rs780, [%rd1501];
	cvt.u64.u8 	%rd1502, %rs780;
	shl.b64 	%rd1503, %rd1502, 48;
	or.b64  	%rd1504, %rd1499, %rd1503;
	shr.u16 	%rs781, %rs2034, 11;
	and.b16  	%rs782, %rs781, 15;
	cvt.u64.u16 	%rd1505, %rs782;
	add.s64 	%rd1506, %rd1496, %rd1505;
	ld.global.nc.u8 	%rs783, [%rd1506];
	cvt.u64.u8 	%rd1507, %rs783;
	shl.b64 	%rd1508, %rd1507, 40;
	or.b64  	%rd1509, %rd1504, %rd1508;
	shr.u16 	%rs784, %rs2034, 15;
	cvt.u64.u16 	%rd1510, %rs784;
	add.s64 	%rd1511, %rd1496, %rd1510;
	ld.global.nc.u8 	%rs785, [%rd1511];
	cvt.u64.u8 	%rd1512, %rs785;
	shl.b64 	%rd1513, %rd1512, 32;
	or.b64  	%rd1514, %rd1509, %rd1513;
	or.b64  	%rd3977, %rd1514, 977885011;
$L__BB0_326:
	shr.u64 	%rd1655, %rd3977, 8;
	shr.u64 	%rd1656, %rd3977, 16;
	shr.u64 	%rd1657, %rd3977, 24;
	shr.u64 	%rd1658, %rd3977, 32;
	shr.u64 	%rd1659, %rd3977, 40;
	shr.u64 	%rd1660, %rd3977, 48;
	shr.u64 	%rd1661, %rd3977, 56;
	add.u64 	%rd1662, %SP, 13;
	add.u64 	%rd1663, %SPL, 13;
	st.local.u8 	[%rd1663], %rd3977;
	st.local.u8 	[%rd1663+1], %rd1655;
	st.local.u8 	[%rd1663+2], %rd1656;
	st.local.u8 	[%rd1663+3], %rd1657;
	st.local.u8 	[%rd1663+4], %rd1658;
	st.local.u8 	[%rd1663+5], %rd1659;
	st.local.u8 	[%rd1663+6], %rd1660;
	st.local.u8 	[%rd1663+7], %rd1661;
	mov.b16 	%rs863, 0;
	st.local.u8 	[%rd1663+8], %rs863;
	add.u64 	%rd1664, %SP, 24;
	add.u64 	%rd1665, %SPL, 24;
	st.local.u32 	[%rd1665], %r99;
	add.u64 	%rd1666, %SP, 4;
	st.local.u64 	[%rd1665+8], %rd1666;
	st.local.u64 	[%rd1665+16], %rd1662;
	mov.u64 	%rd1667, $str$19;
	cvta.global.u64 	%rd1668, %rd1667;
	{ // callseq 6, 0
	.param .b64 param0;
	st.param.b64 	[param0], %rd1668;
	.param .b64 param1;
	st.param.b64 	[param1], %rd1664;
	.param .b32 retval0;
	call.uni (retval0), 
	vprintf, 
	(
	param0, 
	param1
	);
	ld.param.b32 	%r455, [retval0];
	} // callseq 6
	setp.lt.u16 	%p167, %rs2030, 2;
	@%p167 bra 	$L__BB0_334;
	setp.lt.u16 	%p168, %rs2034, 2;
	or.b16  	%rs864, %rs2034, %rs2030;
	and.b16  	%rs865, %rs864, 6;
	setp.ne.s16 	%p169, %rs865, 0;
	or.pred  	%p170, %p169, %p168;
	@%p170 bra 	$L__BB0_333;
	cvt.u32.u16 	%r457, %rs2030;
	shl.b32 	%r458, %r457, 16;
	cvt.u32.u16 	%r459, %rs2034;
	or.b32  	%r460, %r458, %r459;
	st.local.u32 	[%rd2], %r95;
	add.s32 	%r461, %r95, -1;
	mul.wide.u32 	%rd1670, %r461, 4;
	add.s64 	%rd1671, %rd2, %rd1670;
	st.local.u32 	[%rd1671+4], %r460;
	mov.u32 	%r96, %r95;
$L__BB0_329:
	shl.b32 	%r472, %r134, 3;
	or.b32  	%r473, %r472, %r139;
	cvt.u16.u32 	%rs2035, %r473;
	add.u64 	%rd1680, %SPL, 0;
	st.local.u16 	[%rd1680], %rs2035;
	add.u64 	%rd1682, %SPL, 2;
	st.local.u16 	[%rd1682], %r110;
$L__BB0_330:
	mov.b16 	%rs57, 9;
	setp.eq.s16 	%p177, %rs2035, 0;
	@%p177 bra 	$L__BB0_340;
	setp.eq.s16 	%p178, %rs2035, 1;
	@%p178 bra 	$L__BB0_339;
	setp.eq.s16 	%p179, %rs2035, -1;
	and.b16  	%rs871, %rs2035, 7;
	selp.b16 	%rs57, 10, %rs871, %p179;
	bra.uni 	$L__BB0_340;
$L__BB0_333:
	and.b16  	%rs866, %rs2030, 7;
	setp.eq.s16 	%p171, %rs866, 2;
	add.u64 	%rd3978, %SP, 0;
	mov.u16 	%rs2033, %rs2030;
	@%p171 bra 	$L__BB0_335;
$L__BB0_334:
	setp.lt.u16 	%p172, %rs2034, 2;
	and.b16  	%rs867, %rs2034, 7;
	setp.ne.s16 	%p173, %rs867, 2;
	add.u64 	%rd3978, %SP, 2;
	or.pred  	%p174, %p172, %p173;
	mov.u16 	%rs2033, %rs2034;
	mov.u16 	%rs2034, %rs2030;
	@%p174 bra 	$L__BB0_329;
$L__BB0_335:
	shr.u16 	%rs868, %rs2033, 3;
	cvt.u32.u16 	%r140, %rs868;
	cvt.u32.u16 	%r462, %rs2034;
	add.u64 	%rd1673, %SP, 24;
	add.u64 	%rd1674, %SPL, 24;
	st.local.v2.u32 	[%rd1674], {%r99, %r140};
	st.local.u32 	[%rd1674+8], %r462;
	mov.u64 	%rd1675, $str$20;
	cvta.global.u64 	%rd1676, %rd1675;
	{ // callseq 7, 0
	.param .b64 param0;
	st.param.b64 	[param0], %rd1676;
	.param .b64 param1;
	st.param.b64 	[param1], %rd1673;
	.param .b32 retval0;
	call.uni (retval0), 
	vprintf, 
	(
	param0, 
	param1
	);
	ld.param.b32 	%r463, [retval0];
	} // callseq 7
	mul.wide.u16 	%r465, %rs868, 4;
	mov.u32 	%r466, shared_mem;
	add.s32 	%r467, %r466, %r465;
	add.s32 	%r141, %r467, 49152;
	atom.shared.exch.b32 	%r468, [%r467+49152], %r462;
	cvt.u16.u32 	%rs52, %r468;
	and.b32  	%r469, %r468, 65535;
	st.local.v2.u32 	[%rd1674], {%r99, %r469};
	mov.u64 	%rd1677, $str$21;
	cvta.global.u64 	%rd1678, %rd1677;
	{ // callseq 8, 0
	.param .b64 param0;
	st.param.b64 	[param0], %rd1678;
	.param .b64 param1;
	st.param.b64 	[param1], %rd1673;
	.param .b32 retval0;
	call.uni (retval0), 
	vprintf, 
	(
	param0, 
	param1
	);
	ld.param.b32 	%r470, [retval0];
	} // callseq 8
	setp.eq.s16 	%p175, %rs52, 0;
	@%p175 bra 	$L__BB0_337;
	setp.eq.s16 	%p176, %rs52, -1;
	@%p176 bra 	$L__BB0_329;
	bra.uni 	$L__BB0_338;
$L__BB0_337:
	cvta.to.local.u64 	%rd2804, %rd1673;
	st.local.u32 	[%rd2804], %r99;
	mov.u64 	%rd2805, $str$22;
	cvta.global.u64 	%rd2806, %rd2805;
	{ // callseq 24, 0
	.param .b64 param0;
	st.param.b64 	[param0], %rd2806;
	.param .b64 param1;
	st.param.b64 	[param1], %rd1673;
	.param .b32 retval0;
	call.uni (retval0), 
	vprintf, 
	(
	param0, 
	param1
	);
	ld.param.b32 	%r545, [retval0];
	} // callseq 24
$L__BB0_338:
	cvta.to.local.u64 	%rd2808, %rd1673;
	mov.b32 	%r547, 0;
	st.local.v2.u32 	[%rd2808], {%r140, %r547};
	mov.u64 	%rd2809, $str$20;
	cvta.global.u64 	%rd2810, %rd2809;
	{ // callseq 25, 0
	.param .b64 param0;
	st.param.b64 	[param0], %rd2810;
	.param .b64 param1;
	st.param.b64 	[param1], %rd1673;
	.param .b32 retval0;
	call.uni (retval0), 
	vprintf, 
	(
	param0, 
	param1
	);
	ld.param.b32 	%r548, [retval0];
	} // callseq 25
	atom.shared.exch.b32 	%r550, [%r141], 0;
	cvta.to.local.u64 	%rd2811, %rd3978;
	st.local.u16 	[%rd2811], %rs52;
	add.u64 	%rd2813, %SPL, 0;
	ld.local.u16 	%rs2030, [%rd2813];
	bra.uni 	$L__BB0_278;
$L__BB0_339:
	mov.b16 	%rs57, 8;
$L__BB0_340:
	mov.b64 	%rd3979, 6872316418996526943;
	setp.gt.s16 	%p180, %rs57, 4;
	@%p180 bra 	$L__BB0_347;
	setp.gt.s16 	%p186, %rs57, 1;
	@%p186 bra 	$L__BB0_344;
	setp.eq.s16 	%p189, %rs57, 0;
	@%p189 bra 	$L__BB0_343;
	bra.uni 	$L__BB0_355;
$L__BB0_343:
	shr.u16 	%rs950, %rs2035, 3;
	and.b16  	%rs951, %rs950, 15;
	cvt.u64.u16 	%rd1826, %rs951;
	mov.u64 	%rd1827, $str;
	add.s64 	%rd1828, %rd1827, %rd1826;
	ld.global.nc.u8 	%rs952, [%rd1828];
	cvt.u64.u8 	%rd1829, %rs952;
	shl.b64 	%rd1830, %rd1829, 56;
	shr.u16 	%rs953, %rs2035, 7;
	and.b16  	%rs954, %rs953, 15;
	cvt.u64.u16 	%rd1831, %rs954;
	add.s64 	%rd1832, %rd1827, %rd1831;
	ld.global.nc.u8 	%rs955, [%rd1832];
	cvt.u64.u8 	%rd1833, %rs955;
	shl.b64 	%rd1834, %rd1833, 48;
	or.b64  	%rd1835, %rd1830, %rd1834;
	shr.u16 	%rs956, %rs2035, 11;
	and.b16  	%rs957, %rs956, 15;
	cvt.u64.u16 	%rd1836, %rs957;
	add.s64 	%rd1837, %rd1827, %rd1836;
	ld.global.nc.u8 	%rs958, [%rd1837];
	cvt.u64.u8 	%rd1838, %rs958;
	shl.b64 	%rd1839, %rd1838, 40;
	or.b64  	%rd1840, %rd1835, %rd1839;
	shr.u16 	%rs959, %rs2035, 15;
	cvt.u64.u16 	%rd1841, %rs959;
	add.s64 	%rd1842, %rd1827, %rd1841;
	ld.global.nc.u8 	%rs960, [%rd1842];
	cvt.u64.u8 	%rd1843, %rs960;
	shl.b64 	%rd1844, %rd1843, 32;
	or.b64  	%rd1845, %rd1840, %rd1844;
	or.b64  	%rd3979, %rd1845, 978210627;
	bra.uni 	$L__BB0_360;
$L__BB0_344:
	setp.eq.s16 	%p187, %rs57, 2;
	@%p187 bra 	$L__BB0_356;
	setp.eq.s16 	%p188, %rs57, 3;
	@%p188 bra 	$L__BB0_346;
	bra.uni 	$L__BB0_357;
$L__BB0_346:
	shr.u16 	%rs917, %rs2035, 3;
	and.b16  	%rs918, %rs917, 15;
	cvt.u64.u16 	%rd1766, %rs918;
	mov.u64 	%rd1767, $str;
	add.s64 	%rd1768, %rd1767, %rd1766;
	ld.global.nc.u8 	%rs919, [%rd1768];
	cvt.u64.u8 	%rd1769, %rs919;
	shl.b64 	%rd1770, %rd1769, 56;
	shr.u16 	%rs920, %rs2035, 7;
	and.b16  	%rs921, %rs920, 15;
	cvt.u64.u16 	%rd1771, %rs921;
	add.s64 	%rd1772, %rd1767, %rd1771;
	ld.global.nc.u8 	%rs922, [%rd1772];
	cvt.u64.u8 	%rd1773, %rs922;
	shl.b64 	%rd1774, %rd1773, 48;
	or.b64  	%rd1775, %rd1770, %rd1774;
	shr.u16 	%rs923, %rs2035, 11;
	and.b16  	%rs924, %rs923, 15;
	cvt.u64.u16 	%rd1776, %rs924;
	add.s64 	%rd1777, %rd1767, %rd1776;
	ld.global.nc.u8 	%rs925, [%rd1777];
	cvt.u64.u8 	%rd1778, %rs925;
	shl.b64 	%rd1779, %rd1778, 40;
	or.b64  	%rd1780, %rd1775, %rd1779;
	shr.u16 	%rs926, %rs2035, 15;
	cvt.u64.u16 	%rd1781, %rs926;
	add.s64 	%rd1782, %rd1767, %rd1781;
	ld.global.nc.u8 	%rs927, [%rd1782];
	cvt.u64.u8 	%rd1783, %rs927;
	shl.b64 	%rd1784, %rd1783, 32;
	or.b64  	%rd1785, %rd1780, %rd1784;
	or.b64  	%rd3979, %rd1785, 977683794;
	bra.uni 	$L__BB0_360;
$L__BB0_347:
	setp.gt.s16 	%p181, %rs57, 7;
	@%p181 bra 	$L__BB0_351;
	setp.eq.s16 	%p184, %rs57, 5;
	@%p184 bra 	$L__BB0_358;
	setp.eq.s16 	%p185, %rs57, 6;
	@%p185 bra 	$L__BB0_350;
	bra.uni 	$L__BB0_359;
$L__BB0_350:
	shr.u16 	%rs884, %rs2035, 3;
	and.b16  	%rs885, %rs884, 15;
	cvt.u64.u16 	%rd1706, %rs885;
	mov.u64 	%rd1707, $str;
	add.s64 	%rd1708, %rd1707, %rd1706;
	ld.global.nc.u8 	%rs886, [%rd1708];
	cvt.u64.u8 	%rd1709, %rs886;
	shl.b64 	%rd1710, %rd1709, 56;
	shr.u16 	%rs887, %rs2035, 7;
	and.b16  	%rs888, %rs887, 15;
	cvt.u64.u16 	%rd1711, %rs888;
	add.s64 	%rd1712, %rd1707, %rd1711;
	ld.global.nc.u8 	%rs889, [%rd1712];
	cvt.u64.u8 	%rd1713, %rs889;
	shl.b64 	%rd1714, %rd1713, 48;
	or.b64  	%rd1715, %rd1710, %rd1714;
	shr.u16 	%rs890, %rs2035, 11;
	and.b16  	%rs891, %rs890, 15;
	cvt.u64.u16 	%rd1716, %rs891;
	add.s64 	%rd1717, %rd1707, %rd1716;
	ld.global.nc.u8 	%rs892, [%rd1717];
	cvt.u64.u8 	%rd1718, %rs892;
	shl.b64 	%rd1719, %rd1718, 40;
	or.b64  	%rd1720, %rd1715, %rd1719;
	shr.u16 	%rs893, %rs2035, 15;
	cvt.u64.u16 	%rd1721, %rs893;
	add.s64 	%rd1722, %rd1707, %rd1721;
	ld.global.nc.u8 	%rs894, [%rd1722];
	cvt.u64.u8 	%rd1723, %rs894;
	shl.b64 	%rd1724, %rd1723, 32;
	or.b64  	%rd1725, %rd1720, %rd1724;
	or.b64  	%rd3979, %rd1725, 976310351;
	bra.uni 	$L__BB0_360;
$L__BB0_351:
	setp.eq.s16 	%p182, %rs57, 10;
	@%p182 bra 	$L__BB0_354;
	setp.eq.s16 	%p183, %rs57, 9;
	@%p183 bra 	$L__BB0_360;
	mov.b64 	%rd3979, 6872316418994557509;
	bra.uni 	$L__BB0_360;
$L__BB0_354:
	mov.b64 	%rd3979, 6872316418994623827;
	bra.uni 	$L__BB0_360;
$L__BB0_355:
	shr.u16 	%rs939, %rs2035, 3;
	and.b16  	%rs940, %rs939, 15;
	cvt.u64.u16 	%rd1806, %rs940;
	mov.u64 	%rd1807, $str;
	add.s64 	%rd1808, %rd1807, %rd1806;
	ld.global.nc.u8 	%rs941, [%rd1808];
	cvt.u64.u8 	%rd1809, %rs941;
	shl.b64 	%rd1810, %rd1809, 56;
	shr.u16 	%rs942, %rs2035, 7;
	and.b16  	%rs943, %rs942, 15;
	cvt.u64.u16 	%rd1811, %rs943;
	add.s64 	%rd1812, %rd1807, %rd1811;
	ld.global.nc.u8 	%rs944, [%rd1812];
	cvt.u64.u8 	%rd1813, %rs944;
	shl.b64 	%rd1814, %rd1813, 48;
	or.b64  	%rd1815, %rd1810, %rd1814;
	shr.u16 	%rs945, %rs2035, 11;
	and.b16  	%rs946, %rs945, 15;
	cvt.u64.u16 	%rd1816, %rs946;
	add.s64 	%rd1817, %rd1807, %rd1816;
	ld.global.nc.u8 	%rs947, [%rd1817];
	cvt.u64.u8 	%rd1818, %rs947;
	shl.b64 	%rd1819, %rd1818, 40;
	or.b64  	%rd1820, %rd1815, %rd1819;
	shr.u16 	%rs948, %rs2035, 15;
	cvt.u64.u16 	%rd1821, %rs948;
	add.s64 	%rd1822, %rd1807, %rd1821;
	ld.global.nc.u8 	%rs949, [%rd1822];
	cvt.u64.u8 	%rd1823, %rs949;
	shl.b64 	%rd1824, %rd1823, 32;
	or.b64  	%rd1825, %rd1820, %rd1824;
	or.b64  	%rd3979, %rd1825, 978343236;
	bra.uni 	$L__BB0_360;
$L__BB0_356:
	shr.u16 	%rs928, %rs2035, 3;
	and.b16  	%rs929, %rs928, 15;
	cvt.u64.u16 	%rd1786, %rs929;
	mov.u64 	%rd1787, $str;
	add.s64 	%rd1788, %rd1787, %rd1786;
	ld.global.nc.u8 	%rs930, [%rd1788];
	cvt.u64.u8 	%rd1789, %rs930;
	shl.b64 	%rd1790, %rd1789, 56;
	shr.u16 	%rs931, %rs2035, 7;
	and.b16  	%rs932, %rs931, 15;
	cvt.u64.u16 	%rd1791, %rs932;
	add.s64 	%rd1792, %rd1787, %rd1791;
	ld.global.nc.u8 	%rs933, [%rd1792];
	cvt.u64.u8 	%rd1793, %rs933;
	shl.b64 	%rd1794, %rd1793, 48;
	or.b64  	%rd1795, %rd1790, %rd1794;
	shr.u16 	%rs934, %rs2035, 11;
	and.b16  	%rs935, %rs934, 15;
	cvt.u64.u16 	%rd1796, %rs935;
	add.s64 	%rd1797, %rd1787, %rd1796;
	ld.global.nc.u8 	%rs936, [%rd1797];
	cvt.u64.u8 	%rd1798, %rs936;
	shl.b64 	%rd1799, %rd1798, 40;
	or.b64  	%rd1800, %rd1795, %rd1799;
	shr.u16 	%rs937, %rs2035, 15;
	cvt.u64.u16 	%rd1801, %rs937;
	add.s64 	%rd1802, %rd1787, %rd1801;
	ld.global.nc.u8 	%rs938, [%rd1802];
	cvt.u64.u8 	%rd1803, %rs938;
	shl.b64 	%rd1804, %rd1803, 32;
	or.b64  	%rd1805, %rd1800, %rd1804;
	or.b64  	%rd3979, %rd1805, 978469206;
	bra.uni 	$L__BB0_360;
$L__BB0_357:
	shr.u16 	%rs906, %rs2035, 3;
	and.b16  	%rs907, %rs906, 15;
	cvt.u64.u16 	%rd1746, %rs907;
	mov.u64 	%rd1747, $str;
	add.s64 	%rd1748, %rd1747, %rd1746;
	ld.global.nc.u8 	%rs908, [%rd1748];
	cvt.u64.u8 	%rd1749, %rs908;
	shl.b64 	%rd1750, %rd1749, 56;
	shr.u16 	%rs909, %rs2035, 7;
	and.b16  	%rs910, %rs909, 15;
	cvt.u64.u16 	%rd1751, %rs910;
	add.s64 	%rd1752, %rd1747, %rd1751;
	ld.global.nc.u8 	%rs911, [%rd1752];
	cvt.u64.u8 	%rd1753, %rs911;
	shl.b64 	%rd1754, %rd1753, 48;
	or.b64  	%rd1755, %rd1750, %rd1754;
	shr.u16 	%rs912, %rs2035, 11;
	and.b16  	%rs913, %rs912, 15;
	cvt.u64.u16 	%rd1756, %rs913;
	add.s64 	%rd1757, %rd1747, %rd1756;
	ld.global.nc.u8 	%rs914, [%rd1757];
	cvt.u64.u8 	%rd1758, %rs914;
	shl.b64 	%rd1759, %rd1758, 40;
	or.b64  	%rd1760, %rd1755, %rd1759;
	shr.u16 	%rs915, %rs2035, 15;
	cvt.u64.u16 	%rd1761, %rs915;
	add.s64 	%rd1762, %rd1747, %rd1761;
	ld.global.nc.u8 	%rs916, [%rd1762];
	cvt.u64.u8 	%rd1763, %rs916;
	shl.b64 	%rd1764, %rd1763, 32;
	or.b64  	%rd1765, %rd1760, %rd1764;
	or.b64  	%rd3979, %rd1765, 978146638;
	bra.uni 	$L__BB0_360;
$L__BB0_358:
	shr.u16 	%rs895, %rs2035, 3;
	and.b16  	%rs896, %rs895, 15;
	cvt.u64.u16 	%rd1726, %rs896;
	mov.u64 	%rd1727, $str;
	add.s64 	%rd1728, %rd1727, %rd1726;
	ld.global.nc.u8 	%rs897, [%rd1728];
	cvt.u64.u8 	%rd1729, %rs897;
	shl.b64 	%rd1730, %rd1729, 56;
	shr.u16 	%rs898, %rs2035, 7;
	and.b16  	%rs899, %rs898, 15;
	cvt.u64.u16 	%rd1731, %rs899;
	add.s64 	%rd1732, %rd1727, %rd1731;
	ld.global.nc.u8 	%rs900, [%rd1732];
	cvt.u64.u8 	%rd1733, %rs900;
	shl.b64 	%rd1734, %rd1733, 48;
	or.b64  	%rd1735, %rd1730, %rd1734;
	shr.u16 	%rs901, %rs2035, 11;
	and.b16  	%rs902, %rs901, 15;
	cvt.u64.u16 	%rd1736, %rs902;
	add.s64 	%rd1737, %rd1727, %rd1736;
	ld.global.nc.u8 	%rs903, [%rd1737];
	cvt.u64.u8 	%rd1738, %rs903;
	shl.b64 	%rd1739, %rd1738, 40;
	or.b64  	%rd1740, %rd1735, %rd1739;
	shr.u16 	%rs904, %rs2035, 15;
	cvt.u64.u16 	%rd1741, %rs904;
	add.s64 	%rd1742, %rd1727, %rd1741;
	ld.global.nc.u8 	%rs905, [%rd1742];
	cvt.u64.u8 	%rd1743, %rs905;
	shl.b64 	%rd1744, %rd1743, 32;
	or.b64  	%rd1745, %rd1740, %rd1744;
	or.b64  	%rd3979, %rd1745, 976375887;
	bra.uni 	$L__BB0_360;
$L__BB0_359:
	shr.u16 	%rs873, %rs2035, 3;
	and.b16  	%rs874, %rs873, 15;
	cvt.u64.u16 	%rd1686, %rs874;
	mov.u64 	%rd1687, $str;
	add.s64 	%rd1688, %rd1687, %rd1686;
	ld.global.nc.u8 	%rs875, [%rd1688];
	cvt.u64.u8 	%rd1689, %rs875;
	shl.b64 	%rd1690, %rd1689, 56;
	shr.u16 	%rs876, %rs2035, 7;
	and.b16  	%rs877, %rs876, 15;
	cvt.u64.u16 	%rd1691, %rs877;
	add.s64 	%rd1692, %rd1687, %rd1691;
	ld.global.nc.u8 	%rs878, [%rd1692];
	cvt.u64.u8 	%rd1693, %rs878;
	shl.b64 	%rd1694, %rd1693, 48;
	or.b64  	%rd1695, %rd1690, %rd1694;
	shr.u16 	%rs879, %rs2035, 11;
	and.b16  	%rs880, %rs879, 15;
	cvt.u64.u16 	%rd1696, %rs880;
	add.s64 	%rd1697, %rd1687, %rd1696;
	ld.global.nc.u8 	%rs881, [%rd1697];
	cvt.u64.u8 	%rd1698, %rs881;
	shl.b64 	%rd1699, %rd1698, 40;
	or.b64  	%rd1700, %rd1695, %rd1699;
	shr.u16 	%rs882, %rs2035, 15;
	cvt.u64.u16 	%rd1701, %rs882;
	add.s64 	%rd1702, %rd1687, %rd1701;
	ld.global.nc.u8 	%rs883, [%rd1702];
	cvt.u64.u8 	%rd1703, %rs883;
	shl.b64 	%rd1704, %rd1703, 32;
	or.b64  	%rd1705, %rd1700, %rd1704;
	or.b64  	%rd3979, %rd1705, 977885011;
$L__BB0_360:
	shr.u64 	%rd1846, %rd3979, 8;
	shr.u64 	%rd1847, %rd3979, 16;
	shr.u64 	%rd1848, %rd3979, 24;
	shr.u64 	%rd1849, %rd3979, 32;
	shr.u64 	%rd1850, %rd3979, 40;
	shr.u64 	%rd1851, %rd3979, 48;
	shr.u64 	%rd1852, %rd3979, 56;
	add.u64 	%rd1854, %SPL, 4;
	st.local.u8 	[%rd1854], %rd3979;
	st.local.u8 	[%rd1854+1], %rd1846;
	st.local.u8 	[%rd1854+2], %rd1847;
	st.local.u8 	[%rd1854+3], %rd1848;
	st.local.u8 	[%rd1854+4], %rd1849;
	st.local.u8 	[%rd1854+5], %rd1850;
	st.local.u8 	[%rd1854+6], %rd1851;
	st.local.u8 	[%rd1854+7], %rd1852;
	mov.b16 	%rs962, 0;
	st.local.u8 	[%rd1854+8], %rs962;
	add.u64 	%rd1856, %SPL, 2;
	ld.local.u16 	%rs2039, [%rd1856];
	mov.b16 	%rs60, 9;
	setp.eq.s16 	%p190, %rs2039, 0;
	@%p190 bra 	$L__BB0_364;
	setp.eq.s16 	%p191, %rs2039, 1;
	@%p191 bra 	$L__BB0_363;
	setp.eq.s16 	%p192, %rs2039, -1;
	and.b16  	%rs964, %rs2039, 7;
	selp.b16 	%rs60, 10, %rs964, %p192;
	bra.uni 	$L__BB0_364;
$L__BB0_363:
	mov.b16 	%rs60, 8;
$L__BB0_364:
	mov.b64 	%rd3980, 6872316418996526943;
	setp.gt.s16 	%p193, %rs60, 4;
	@%p193 bra 	$L__BB0_371;
	setp.gt.s16 	%p199, %rs60, 1;
	@%p199 bra 	$L__BB0_368;
	setp.eq.s16 	%p202, %rs60, 0;
	@%p202 bra 	$L__BB0_367;
	bra.uni 	$L__BB0_379;
$L__BB0_367:
	shr.u16 	%rs1043, %rs2039, 3;
	and.b16  	%rs1044, %rs1043, 15;
	cvt.u64.u16 	%rd2000, %rs1044;
	mov.u64 	%rd2001, $str;
	add.s64 	%rd2002, %rd2001, %rd2000;
	ld.global.nc.u8 	%rs1045, [%rd2002];
	cvt.u64.u8 	%rd2003, %rs1045;
	shl.b64 	%rd2004, %rd2003, 56;
	shr.u16 	%rs1046, %rs2039, 7;
	and.b16  	%rs1047, %rs1046, 15;
	cvt.u64.u16 	%rd2005, %rs1047;
	add.s64 	%rd2006, %rd2001, %rd2005;
	ld.global.nc.u8 	%rs1048, [%rd2006];
	cvt.u64.u8 	%rd2007, %rs1048;
	shl.b64 	%rd2008, %rd2007, 48;
	or.b64  	%rd2009, %rd2004, %rd2008;
	shr.u16 	%rs1049, %rs2039, 11;
	and.b16  	%rs1050, %rs1049, 15;
	cvt.u64.u16 	%rd2010, %rs1050;
	add.s64 	%rd2011, %rd2001, %rd2010;
	ld.global.nc.u8 	%rs1051, [%rd2011];
	cvt.u64.u8 	%rd2012, %rs1051;
	shl.b64 	%rd2013, %rd2012, 40;
	or.b64  	%rd2014, %rd2009, %rd2013;
	shr.u16 	%rs1052, %rs2039, 15;
	cvt.u64.u16 	%rd2015, %rs1052;
	add.s64 	%rd2016, %rd2001, %rd2015;
	ld.global.nc.u8 	%rs1053, [%rd2016];
	cvt.u64.u8 	%rd2017, %rs1053;
	shl.b64 	%rd2018, %rd2017, 32;
	or.b64  	%rd2019, %rd2014, %rd2018;
	or.b64  	%rd3980, %rd2019, 978210627;
	bra.uni 	$L__BB0_384;
$L__BB0_368:
	setp.eq.s16 	%p200, %rs60, 2;
	@%p200 bra 	$L__BB0_380;
	setp.eq.s16 	%p201, %rs60, 3;
	@%p201 bra 	$L__BB0_370;
	bra.uni 	$L__BB0_381;
$L__BB0_370:
	shr.u16 	%rs1010, %rs2039, 3;
	and.b16  	%rs1011, %rs1010, 15;
	cvt.u64.u16 	%rd1940, %rs1011;
	mov.u64 	%rd1941, $str;
	add.s64 	%rd1942, %rd1941, %rd1940;
	ld.global.nc.u8 	%rs1012, [%rd1942];
	cvt.u64.u8 	%rd1943, %rs1012;
	shl.b64 	%rd1944, %rd1943, 56;
	shr.u16 	%rs1013, %rs2039, 7;
	and.b16  	%rs1014, %rs1013, 15;
	cvt.u64.u16 	%rd1945, %rs1014;
	add.s64 	%rd1946, %rd1941, %rd1945;
	ld.global.nc.u8 	%rs1015, [%rd1946];
	cvt.u64.u8 	%rd1947, %rs1015;
	shl.b64 	%rd1948, %rd1947, 48;
	or.b64  	%rd1949, %rd1944, %rd1948;
	shr.u16 	%rs1016, %rs2039, 11;
	and.b16  	%rs1017, %rs1016, 15;
	cvt.u64.u16 	%rd1950, %rs1017;
	add.s64 	%rd1951, %rd1941, %rd1950;
	ld.global.nc.u8 	%rs1018, [%rd1951];
	cvt.u64.u8 	%rd1952, %rs1018;
	shl.b64 	%rd1953, %rd1952, 40;
	or.b64  	%rd1954, %rd1949, %rd1953;
	shr.u16 	%rs1019, %rs2039, 15;
	cvt.u64.u16 	%rd1955, %rs1019;
	add.s64 	%rd1956, %rd1941, %rd1955;
	ld.global.nc.u8 	%rs1020, [%rd1956];
	cvt.u64.u8 	%rd1957, %rs1020;
	shl.b64 	%rd1958, %rd1957, 32;
	or.b64  	%rd1959, %rd1954, %rd1958;
	or.b64  	%rd3980, %rd1959, 977683794;
	bra.uni 	$L__BB0_384;
$L__BB0_371:
	setp.gt.s16 	%p194, %rs60, 7;
	@%p194 bra 	$L__BB0_375;
	setp.eq.s16 	%p197, %rs60, 5;
	@%p197 bra 	$L__BB0_382;
	setp.eq.s16 	%p198, %rs60, 6;
	@%p198 bra 	$L__BB0_374;
	bra.uni 	$L__BB0_383;
$L__BB0_374:
	shr.u16 	%rs977, %rs2039, 3;
	and.b16  	%rs978, %rs977, 15;
	cvt.u64.u16 	%rd1880, %rs978;
	mov.u64 	%rd1881, $str;
	add.s64 	%rd1882, %rd1881, %rd1880;
	ld.global.nc.u8 	%rs979, [%rd1882];
	cvt.u64.u8 	%rd1883, %rs979;
	shl.b64 	%rd1884, %rd1883, 56;
	shr.u16 	%rs980, %rs2039, 7;
	and.b16  	%rs981, %rs980, 15;
	cvt.u64.u16 	%rd1885, %rs981;
	add.s64 	%rd1886, %rd1881, %rd1885;
	ld.global.nc.u8 	%rs982, [%rd1886];
	cvt.u64.u8 	%rd1887, %rs982;
	shl.b64 	%rd1888, %rd1887, 48;
	or.b64  	%rd1889, %rd1884, %rd1888;
	shr.u16 	%rs983, %rs2039, 11;
	and.b16  	%rs984, %rs983, 15;
	cvt.u64.u16 	%rd1890, %rs984;
	add.s64 	%rd1891, %rd1881, %rd1890;
	ld.global.nc.u8 	%rs985, [%rd1891];
	cvt.u64.u8 	%rd1892, %rs985;
	shl.b64 	%rd1893, %rd1892, 40;
	or.b64  	%rd1894, %rd1889, %rd1893;
	shr.u16 	%rs986, %rs2039, 15;
	cvt.u64.u16 	%rd1895, %rs986;
	add.s64 	%rd1896, %rd1881, %rd1895;
	ld.global.nc.u8 	%rs987, [%rd1896];
	cvt.u64.u8 	%rd1897, %rs987;
	shl.b64 	%rd1898, %rd1897, 32;
	or.b64  	%rd1899, %rd1894, %rd1898;
	or.b64  	%rd3980, %rd1899, 976310351;
	bra.uni 	$L__BB0_384;
$L__BB0_375:
	setp.eq.s16 	%p195, %rs60, 10;
	@%p195 bra 	$L__BB0_378;
	setp.eq.s16 	%p196, %rs60, 9;
	@%p196 bra 	$L__BB0_384;
	mov.b64 	%rd3980, 6872316418994557509;
	bra.uni 	$L__BB0_384;
$L__BB0_378:
	mov.b64 	%rd3980, 6872316418994623827;
	bra.uni 	$L__BB0_384;
$L__BB0_379:
	shr.u16 	%rs1032, %rs2039, 3;
	and.b16  	%rs1033, %rs1032, 15;
	cvt.u64.u16 	%rd1980, %rs1033;
	mov.u64 	%rd1981, $str;
	add.s64 	%rd1982, %rd1981, %rd1980;
	ld.global.nc.u8 	%rs1034, [%rd1982];
	cvt.u64.u8 	%rd1983, %rs1034;
	shl.b64 	%rd1984, %rd1983, 56;
	shr.u16 	%rs1035, %rs2039, 7;
	and.b16  	%rs1036, %rs1035, 15;
	cvt.u64.u16 	%rd1985, %rs1036;
	add.s64 	%rd1986, %rd1981, %rd1985;
	ld.global.nc.u8 	%rs1037, [%rd1986];
	cvt.u64.u8 	%rd1987, %rs1037;
	shl.b64 	%rd1988, %rd1987, 48;
	or.b64  	%rd1989, %rd1984, %rd1988;
	shr.u16 	%rs1038, %rs2039, 11;
	and.b16  	%rs1039, %rs1038, 15;
	cvt.u64.u16 	%rd1990, %rs1039;
	add.s64 	%rd1991, %rd1981, %rd1990;
	ld.global.nc.u8 	%rs1040, [%rd1991];
	cvt.u64.u8 	%rd1992, %rs1040;
	shl.b64 	%rd1993, %rd1992, 40;
	or.b64  	%rd1994, %rd1989, %rd1993;
	shr.u16 	%rs1041, %rs2039, 15;
	cvt.u64.u16 	%rd1995, %rs1041;
	add.s64 	%rd1996, %rd1981, %rd1995;
	ld.global.nc.u8 	%rs1042, [%rd1996];
	cvt.u64.u8 	%rd1997, %rs1042;
	shl.b64 	%rd1998, %rd1997, 32;
	or.b64  	%rd1999, %rd1994, %rd1998;
	or.b64  	%rd3980, %rd1999, 978343236;
	bra.uni 	$L__BB0_384;
$L__BB0_380:
	shr.u16 	%rs1021, %rs2039, 3;
	and.b16  	%rs1022, %rs1021, 15;
	cvt.u64.u16 	%rd1960, %rs1022;
	mov.u64 	%rd1961, $str;
	add.s64 	%rd1962, %rd1961, %rd1960;
	ld.global.nc.u8 	%rs1023, [%rd1962];
	cvt.u64.u8 	%rd1963, %rs1023;
	shl.b64 	%rd1964, %rd1963, 56;
	shr.u16 	%rs1024, %rs2039, 7;
	and.b16  	%rs1025, %rs1024, 15;
	cvt.u64.u16 	%rd1965, %rs1025;
	add.s64 	%rd1966, %rd1961, %rd1965;
	ld.global.nc.u8 	%rs1026, [%rd1966];
	cvt.u64.u8 	%rd1967, %rs1026;
	shl.b64 	%rd1968, %rd1967, 48;
	or.b64  	%rd1969, %rd1964, %rd1968;
	shr.u16 	%rs1027, %rs2039, 11;
	and.b16  	%rs1028, %rs1027, 15;
	cvt.u64.u16 	%rd1970, %rs1028;
	add.s64 	%rd1971, %rd1961, %rd1970;
	ld.global.nc.u8 	%rs1029, [%rd1971];
	cvt.u64.u8 	%rd1972, %rs1029;
	shl.b64 	%rd1973, %rd1972, 40;
	or.b64  	%rd1974, %rd1969, %rd1973;
	shr.u16 	%rs1030, %rs2039, 15;
	cvt.u64.u16 	%rd1975, %rs1030;
	add.s64 	%rd1976, %rd1961, %rd1975;
	ld.global.nc.u8 	%rs1031, [%rd1976];
	cvt.u64.u8 	%rd1977, %rs1031;
	shl.b64 	%rd1978, %rd1977, 32;
	or.b64  	%rd1979, %rd1974, %rd1978;
	or.b64  	%rd3980, %rd1979, 978469206;
	bra.uni 	$L__BB0_384;
$L__BB0_381:
	shr.u16 	%rs999, %rs2039, 3;
	and.b16  	%rs1000, %rs999, 15;
	cvt.u64.u16 	%rd1920, %rs1000;
	mov.u64 	%rd1921, $str;
	add.s64 	%rd1922, %rd1921, %rd1920;
	ld.global.nc.u8 	%rs1001, [%rd1922];
	cvt.u64.u8 	%rd1923, %rs1001;
	shl.b64 	%rd1924, %rd1923, 56;
	shr.u16 	%rs1002, %rs2039, 7;
	and.b16  	%rs1003, %rs1002, 15;
	cvt.u64.u16 	%rd1925, %rs1003;
	add.s64 	%rd1926, %rd1921, %rd1925;
	ld.global.nc.u8 	%rs1004, [%rd1926];
	cvt.u64.u8 	%rd1927, %rs1004;
	shl.b64 	%rd1928, %rd1927, 48;
	or.b64  	%rd1929, %rd1924, %rd1928;
	shr.u16 	%rs1005, %rs2039, 11;
	and.b16  	%rs1006, %rs1005, 15;
	cvt.u64.u16 	%rd1930, %rs1006;
	add.s64 	%rd1931, %rd1921, %rd1930;
	ld.global.nc.u8 	%rs1007, [%rd1931];
	cvt.u64.u8 	%rd1932, %rs1007;
	shl.b64 	%rd1933, %rd1932, 40;
	or.b64  	%rd1934, %rd1929, %rd1933;
	shr.u16 	%rs1008, %rs2039, 15;
	cvt.u64.u16 	%rd1935, %rs1008;
	add.s64 	%rd1936, %rd1921, %rd1935;
	ld.global.nc.u8 	%rs1009, [%rd1936];
	cvt.u64.u8 	%rd1937, %rs1009;
	shl.b64 	%rd1938, %rd1937, 32;
	or.b64  	%rd1939, %rd1934, %rd1938;
	or.b64  	%rd3980, %rd1939, 978146638;
	bra.uni 	$L__BB0_384;
$L__BB0_382:
	shr.u16 	%rs988, %rs2039, 3;
	and.b16  	%rs989, %rs988, 15;
	cvt.u64.u16 	%rd1900, %rs989;
	mov.u64 	%rd1901, $str;
	add.s64 	%rd1902, %rd1901, %rd1900;
	ld.global.nc.u8 	%rs990, [%rd1902];
	cvt.u64.u8 	%rd1903, %rs990;
	shl.b64 	%rd1904, %rd1903, 56;
	shr.u16 	%rs991, %rs2039, 7;
	and.b16  	%rs992, %rs991, 15;
	cvt.u64.u16 	%rd1905, %rs992;
	add.s64 	%rd1906, %rd1901, %rd1905;
	ld.global.nc.u8 	%rs993, [%rd1906];
	cvt.u64.u8 	%rd1907, %rs993;
	shl.b64 	%rd1908, %rd1907, 48;
	or.b64  	%rd1909, %rd1904, %rd1908;
	shr.u16 	%rs994, %rs2039, 11;
	and.b16  	%rs995, %rs994, 15;
	cvt.u64.u16 	%rd1910, %rs995;
	add.s64 	%rd1911, %rd1901, %rd1910;
	ld.global.nc.u8 	%rs996, [%rd1911];
	cvt.u64.u8 	%rd1912, %rs996;
	shl.b64 	%rd1913, %rd1912, 40;
	or.b64  	%rd1914, %rd1909, %rd1913;
	shr.u16 	%rs997, %rs2039, 15;
	cvt.u64.u16 	%rd1915, %rs997;
	add.s64 	%rd1916, %rd1901, %rd1915;
	ld.global.nc.u8 	%rs998, [%rd1916];
	cvt.u64.u8 	%rd1917, %rs998;
	shl.b64 	%rd1918, %rd1917, 32;
	or.b64  	%rd1919, %rd1914, %rd1918;
	or.b64  	%rd3980, %rd1919, 976375887;
	bra.uni 	$L__BB0_384;
$L__BB0_383:
	shr.u16 	%rs966, %rs2039, 3;
	and.b16  	%rs967, %rs966, 15;
	cvt.u64.u16 	%rd1860, %rs967;
	mov.u64 	%rd1861, $str;
	add.s64 	%rd1862, %rd1861, %rd1860;
	ld.global.nc.u8 	%rs968, [%rd1862];
	cvt.u64.u8 	%rd1863, %rs968;
	shl.b64 	%rd1864, %rd1863, 56;
	shr.u16 	%rs969, %rs2039, 7;
	and.b16  	%rs970, %rs969, 15;
	cvt.u64.u16 	%rd1865, %rs970;
	add.s64 	%rd1866, %rd1861, %rd1865;
	ld.global.nc.u8 	%rs971, [%rd1866];
	cvt.u64.u8 	%rd1867, %rs971;
	shl.b64 	%rd1868, %rd1867, 48;
	or.b64  	%rd1869, %rd1864, %rd1868;
	shr.u16 	%rs972, %rs2039, 11;
	and.b16  	%rs973, %rs972, 15;
	cvt.u64.u16 	%rd1870, %rs973;
	add.s64 	%rd1871, %rd1861, %rd1870;
	ld.global.nc.u8 	%rs974, [%rd1871];
	cvt.u64.u8 	%rd1872, %rs974;
	shl.b64 	%rd1873, %rd1872, 40;
	or.b64  	%rd1874, %rd1869, %rd1873;
	shr.u16 	%rs975, %rs2039, 15;
	cvt.u64.u16 	%rd1875, %rs975;
	add.s64 	%rd1876, %rd1861, %rd1875;
	ld.global.nc.u8 	%rs976, [%rd1876];
	cvt.u64.u8 	%rd1877, %rs976;
	shl.b64 	%rd1878, %rd1877, 32;
	or.b64  	%rd1879, %rd1874, %rd1878;
	or.b64  	%rd3980, %rd1879, 977885011;
$L__BB0_384:
	shr.u64 	%rd2020, %rd3980, 8;
	shr.u64 	%rd2021, %rd3980, 16;
	shr.u64 	%rd2022, %rd3980, 24;
	shr.u64 	%rd2023, %rd3980, 32;
	shr.u64 	%rd2024, %rd3980, 40;
	shr.u64 	%rd2025, %rd3980, 48;
	shr.u64 	%rd2026, %rd3980, 56;
	add.u64 	%rd2027, %SP, 13;
	add.u64 	%rd2028, %SPL, 13;
	st.local.u8 	[%rd2028], %rd3980;
	st.local.u8 	[%rd2028+1], %rd2020;
	st.local.u8 	[%rd2028+2], %rd2021;
	st.local.u8 	[%rd2028+3], %rd2022;
	st.local.u8 	[%rd2028+4], %rd2023;
	st.local.u8 	[%rd2028+5], %rd2024;
	st.local.u8 	[%rd2028+6], %rd2025;
	st.local.u8 	[%rd2028+7], %rd2026;
	mov.b16 	%rs1054, 0;
	st.local.u8 	[%rd2028+8], %rs1054;
	add.u64 	%rd2029, %SP, 24;
	add.u64 	%rd2030, %SPL, 24;
	st.local.u32 	[%rd2030], %r99;
	add.u64 	%rd2031, %SP, 4;
	st.local.u64 	[%rd2030+8], %rd2031;
	st.local.u64 	[%rd2030+16], %rd2027;
	mov.u64 	%rd2032, $str$19;
	cvta.global.u64 	%rd2033, %rd2032;
	{ // callseq 9, 0
	.param .b64 param0;
	st.param.b64 	[param0], %rd2033;
	.param .b64 param1;
	st.param.b64 	[param1], %rd2029;
	.param .b32 retval0;
	call.uni (retval0), 
	vprintf, 
	(
	param0, 
	param1
	);
	ld.param.b32 	%r474, [retval0];
	} // callseq 9
	setp.lt.u16 	%p203, %rs2035, 2;
	@%p203 bra 	$L__BB0_392;
	setp.lt.u16 	%p204, %rs2039, 2;
	or.b16  	%rs1055, %rs2039, %rs2035;
	and.b16  	%rs1056, %rs1055, 6;
	setp.ne.s16 	%p205, %rs1056, 0;
	or.pred  	%p206, %p205, %p204;
	@%p206 bra 	$L__BB0_391;
	cvt.u32.u16 	%r476, %rs2035;
	shl.b32 	%r477, %r476, 16;
	cvt.u32.u16 	%r478, %rs2039;
	or.b32  	%r479, %r477, %r478;
	add.s32 	%r143, %r96, 1;
	st.local.u32 	[%rd2], %r143;
	mul.wide.u32 	%rd2035, %r96, 4;
	add.s64 	%rd2036, %rd2, %rd2035;
	st.local.u32 	[%rd2036+4], %r479;
	mov.u32 	%r96, %r143;
$L__BB0_387:
	shl.b32 	%r490, %r135, 3;
	cvt.u32.u16 	%r147, %rs2014;
	or.b32  	%r491, %r490, %r147;
	cvt.u16.u32 	%rs2040, %r491;
	shr.u32 	%r492, %r109, 16;
	add.u64 	%rd2045, %SPL, 0;
	st.local.u16 	[%rd2045], %rs2040;
	add.u64 	%rd2047, %SPL, 2;
	st.local.u16 	[%rd2047], %r492;
$L__BB0_388:
	mov.b16 	%rs68, 9;
	setp.eq.s16 	%p213, %rs2040, 0;
	@%p213 bra 	$L__BB0_398;
	setp.eq.s16 	%p214, %rs2040, 1;
	@%p214 bra 	$L__BB0_397;
	setp.eq.s16 	%p215, %rs2040, -1;
	and.b16  	%rs1062, %rs2040, 7;
	selp.b16 	%rs68, 10, %rs1062, %p215;
	bra.uni 	$L__BB0_398;
$L__BB0_391:
	and.b16  	%rs1057, %rs2035, 7;
	setp.eq.s16 	%p207, %rs1057, 2;
	add.u64 	%rd3981, %SP, 0;
	mov.u16 	%rs2038, %rs2035;
	@%p207 bra 	$L__BB0_393;
$L__BB0_392:
	setp.lt.u16 	%p208, %rs2039, 2;
	and.b16  	%rs1058, %rs2039, 7;
	setp.ne.s16 	%p209, %rs1058, 2;
	add.u64 	%rd3981, %SP, 2;
	or.pred  	%p210, %p208, %p209;
	mov.u16 	%rs2038, %rs2039;
	mov.u16 	%rs2039, %rs2035;
	@%p210 bra 	$L__BB0_387;
$L__BB0_393:
	shr.u16 	%rs1059, %rs2038, 3;
	cvt.u32.u16 	%r144, %rs1059;
	cvt.u32.u16 	%r480, %rs2039;
	cvta.to.local.u64 	%rd2039, %rd2029;
	st.local.v2.u32 	[%rd2039], {%r99, %r144};
	st.local.u32 	[%rd2039+8], %r480;
	mov.u64 	%rd2040, $str$20;
	cvta.global.u64 	%rd2041, %rd2040;
	{ // callseq 10, 0
	.param .b64 param0;
	st.param.b64 	[param0], %rd2041;
	.param .b64 param1;
	st.param.b64 	[param1], %rd2029;
	.param .b32 retval0;
	call.uni (retval0), 
	vprintf, 
	(
	param0, 
	param1
	);
	ld.param.b32 	%r481, [retval0];
	} // callseq 10
	mul.wide.u16 	%r483, %rs1059, 4;
	mov.u32 	%r484, shared_mem;
	add.s32 	%r485, %r484, %r483;
	add.s32 	%r145, %r485, 49152;
	atom.shared.exch.b32 	%r486, [%r485+49152], %r480;
	cvt.u16.u32 	%rs63, %r486;
	and.b32  	%r487, %r486, 65535;
	st.local.v2.u32 	[%rd2039], {%r99, %r487};
	mov.u64 	%rd2042, $str$21;
	cvta.global.u64 	%rd2043, %rd2042;
	{ // callseq 11, 0
	.param .b64 param0;
	st.param.b64 	[param0], %rd2043;
	.param .b64 param1;
	st.param.b64 	[param1], %rd2029;
	.param .b32 retval0;
	call.uni (retval0), 
	vprintf, 
	(
	param0, 
	param1
	);
	ld.param.b32 	%r488, [retval0];
	} // callseq 11
	setp.eq.s16 	%p211, %rs63, 0;
	@%p211 bra 	$L__BB0_395;
	setp.eq.s16 	%p212, %rs63, -1;
	@%p212 bra 	$L__BB0_387;
	bra.uni 	$L__BB0_396;
$L__BB0_395:
	cvta.to.local.u64 	%rd2793, %rd2029;
	st.local.u32 	[%rd2793], %r99;
	mov.u64 	%rd2794, $str$22;
	cvta.global.u64 	%rd2795, %rd2794;
	{ // callseq 22, 0
	.param .b64 param0;
	st.param.b64 	[param0], %rd2795;
	.param .b64 param1;
	st.param.b64 	[param1], %rd2029;
	.param .b32 retval0;
	call.uni (retval0), 
	vprintf, 
	(
	param0, 
	param1
	);
	ld.param.b32 	%r539, [retval0];
	} // callseq 22
$L__BB0_396:
	cvta.to.local.u64 	%rd2797, %rd2029;
	mov.b32 	%r541, 0;
	st.local.v2.u32 	[%rd2797], {%r144, %r541};
	cvta.global.u64 	%rd2799, %rd2040;
	{ // callseq 23, 0
	.param .b64 param0;
	st.param.b64 	[param0], %rd2799;
	.param .b64 param1;
	st.param.b64 	[param1], %rd2029;
	.param .b32 retval0;
	call.uni (retval0), 
	vprintf, 
	(
	param0, 
	param1
	);
	ld.param.b32 	%r542, [retval0];
	} // callseq 23
	atom.shared.exch.b32 	%r544, [%r145], 0;
	cvta.to.local.u64 	%rd2800, %rd3981;
	st.local.u16 	[%rd2800], %rs63;
	add.u64 	%rd2802, %SPL, 0;
	ld.local.u16 	%rs2035, [%rd2802];
	bra.uni 	$L__BB0_330;
$L__BB0_397:
	mov.b16 	%rs68, 8;
$L__BB0_398:
	mov.b64 	%rd3982, 6872316418996526943;
	setp.gt.s16 	%p216, %rs68, 4;
	@%p216 bra 	$L__BB0_405;
	setp.gt.s16 	%p222, %rs68, 1;
	@%p222 bra 	$L__BB0_402;
	setp.eq.s16 	%p225, %rs68, 0;
	@%p225 bra 	$L__BB0_401;
	bra.uni 	$L__BB0_413;
$L__BB0_401:
	shr.u16 	%rs1141, %rs2040, 3;
	and.b16  	%rs1142, %rs1141, 15;
	cvt.u64.u16 	%rd2191, %rs1142;
	mov.u64 	%rd2192, $str;
	add.s64 	%rd2193, %rd2192, %rd2191;
	ld.global.nc.u8 	%rs1143, [%rd2193];
	cvt.u64.u8 	%rd2194, %rs1143;
	shl.b64 	%rd2195, %rd2194, 56;
	shr.u16 	%rs1144, %rs2040, 7;
	and.b16  	%rs1145, %rs1144, 15;
	cvt.u64.u16 	%rd2196, %rs1145;
	add.s64 	%rd2197, %rd2192, %rd2196;
	ld.global.nc.u8 	%rs1146, [%rd2197];
	cvt.u64.u8 	%rd2198, %rs1146;
	shl.b64 	%rd2199, %rd2198, 48;
	or.b64  	%rd2200, %rd2195, %rd2199;
	shr.u16 	%rs1147, %rs2040, 11;
	and.b16  	%rs1148, %rs1147, 15;
	cvt.u64.u16 	%rd2201, %rs1148;
	add.s64 	%rd2202, %rd2192, %rd2201;
	ld.global.nc.u8 	%rs1149, [%rd2202];
	cvt.u64.u8 	%rd2203, %rs1149;
	shl.b64 	%rd2204, %rd2203, 40;
	or.b64  	%rd2205, %rd2200, %rd2204;
	shr.u16 	%rs1150, %rs2040, 15;
	cvt.u64.u16 	%rd2206, %rs1150;
	add.s64 	%rd2207, %rd2192, %rd2206;
	ld.global.nc.u8 	%rs1151, [%rd2207];
	cvt.u64.u8 	%rd2208, %rs1151;
	shl.b64 	%rd2209, %rd2208, 32;
	or.b64  	%rd2210, %rd2205, %rd2209;
	or.b64  	%rd3982, %rd2210, 978210627;
	bra.uni 	$L__BB0_418;
$L__BB0_402:
	setp.eq.s16 	%p223, %rs68, 2;
	@%p223 bra 	$L__BB0_414;
	setp.eq.s16 	%p224, %rs68, 3;
	@%p224 bra 	$L__BB0_404;
	bra.uni 	$L__BB0_415;
$L__BB0_404:
	shr.u16 	%rs1108, %rs2040, 3;
	and.b16  	%rs1109, %rs1108, 15;
	cvt.u64.u16 	%rd2131, %rs1109;
	mov.u64 	%rd2132, $str;
	add.s64 	%rd2133, %rd2132, %rd2131;
	ld.global.nc.u8 	%rs1110, [%rd2133];
	cvt.u64.u8 	%rd2134, %rs1110;
	shl.b64 	%rd2135, %rd2134, 56;
	shr.u16 	%rs1111, %rs2040, 7;
	and.b16  	%rs1112, %rs1111, 15;
	cvt.u64.u16 	%rd2136, %rs1112;
	add.s64 	%rd2137, %rd2132, %rd2136;
	ld.global.nc.u8 	%rs1113, [%rd2137];
	cvt.u64.u8 	%rd2138, %rs1113;
	shl.b64 	%rd2139, %rd2138, 48;
	or.b64  	%rd2140, %rd2135, %rd2139;
	shr.u16 	%rs1114, %rs2040, 11;
	and.b16  	%rs1115, %rs1114, 15;
	cvt.u64.u16 	%rd2141, %rs1115;
	add.s64 	%rd2142, %rd2132, %rd2141;
	ld.global.nc.u8 	%rs1116, [%rd2142];
	cvt.u64.u8 	%rd2143, %rs1116;
	shl.b64 	%rd2144, %rd2143, 40;
	or.b64  	%rd2145, %rd2140, %rd2144;
	shr.u16 	%rs1117, %rs2040, 15;
	cvt.u64.u16 	%rd2146, %rs1117;
	add.s64 	%rd2147, %rd2132, %rd2146;
	ld.global.nc.u8 	%rs1118, [%rd2147];
	cvt.u64.u8 	%rd2148, %rs1118;
	shl.b64 	%rd2149, %rd2148, 32;
	or.b64  	%rd2150, %rd2145, %rd2149;
	or.b64  	%rd3982, %rd2150, 977683794;
	bra.uni 	$L__BB0_418;
$L__BB0_405:
	setp.gt.s16 	%p217, %rs68, 7;
	@%p217 bra 	$L__BB0_409;
	setp.eq.s16 	%p220, %rs68, 5;
	@%p220 bra 	$L__BB0_416;
	setp.eq.s16 	%p221, %rs68, 6;
	@%p221 bra 	$L__BB0_408;
	bra.uni 	$L__BB0_417;
$L__BB0_408:
	shr.u16 	%rs1075, %rs2040, 3;
	and.b16  	%rs1076, %rs1075, 15;
	cvt.u64.u16 	%rd2071, %rs1076;
	mov.u64 	%rd2072, $str;
	add.s64 	%rd2073, %rd2072, %rd2071;
	ld.global.nc.u8 	%rs1077, [%rd2073];
	cvt.u64.u8 	%rd2074, %rs1077;
	shl.b64 	%rd2075, %rd2074, 56;
	shr.u16 	%rs1078, %rs2040, 7;
	and.b16  	%rs1079, %rs1078, 15;
	cvt.u64.u16 	%rd2076, %rs1079;
	add.s64 	%rd2077, %rd2072, %rd2076;
	ld.global.nc.u8 	%rs1080, [%rd2077];
	cvt.u64.u8 	%rd2078, %rs1080;
	shl.b64 	%rd2079, %rd2078, 48;
	or.b64  	%rd2080, %rd2075, %rd2079;
	shr.u16 	%rs1081, %rs2040, 11;
	and.b16  	%rs1082, %rs1081, 15;
	cvt.u64.u16 	%rd2081, %rs1082;
	add.s64 	%rd2082, %rd2072, %rd2081;
	ld.global.nc.u8 	%rs1083, [%rd2082];
	cvt.u64.u8 	%rd2083, %rs1083;
	shl.b64 	%rd2084, %rd2083, 40;
	or.b64  	%rd2085, %rd2080, %rd2084;
	shr.u16 	%rs1084, %rs2040, 15;
	cvt.u64.u16 	%rd2086, %rs1084;
	add.s64 	%rd2087, %rd2072, %rd2086;
	ld.global.nc.u8 	%rs1085, [%rd2087];
	cvt.u64.u8 	%rd2088, %rs1085;
	shl.b64 	%rd2089, %rd2088, 32;
	or.b64  	%rd2090, %rd2085, %rd2089;
	or.b64  	%rd3982, %rd2090, 976310351;
	bra.uni 	$L__BB0_418;
$L__BB0_409:
	setp.eq.s16 	%p218, %rs68, 10;
	@%p218 bra 	$L__BB0_412;
	setp.eq.s16 	%p219, %rs68, 9;
	@%p219 bra 	$L__BB0_418;
	mov.b64 	%rd3982, 6872316418994557509;
	bra.uni 	$L__BB0_418;
$L__BB0_412:
	mov.b64 	%rd3982, 6872316418994623827;
	bra.uni 	$L__BB0_418;
$L__BB0_413:
	shr.u16 	%rs1130, %rs2040, 3;
	and.b16  	%rs1131, %rs1130, 15;
	cvt.u64.u16 	%rd2171, %rs1131;
	mov.u64 	%rd2172, $str;
	add.s64 	%rd2173, %rd2172, %rd2171;
	ld.global.nc.u8 	%rs1132, [%rd2173];
	cvt.u64.u8 	%rd2174, %rs1132;
	shl.b64 	%rd2175, %rd2174, 56;
	shr.u16 	%rs1133, %rs2040, 7;
	and.b16  	%rs1134, %rs1133, 15;
	cvt.u64.u16 	%rd2176, %rs1134;
	add.s64 	%rd2177, %rd2172, %rd2176;
	ld.global.nc.u8 	%rs1135, [%rd2177];
	cvt.u64.u8 	%rd2178, %rs1135;
	shl.b64 	%rd2179, %rd2178, 48;
	or.b64  	%rd2180, %rd2175, %rd2179;
	shr.u16 	%rs1136, %rs2040, 11;
	and.b16  	%rs1137, %rs1136, 15;
	cvt.u64.u16 	%rd2181, %rs1137;
	add.s64 	%rd2182, %rd2172, %rd2181;
	ld.global.nc.u8 	%rs1138, [%rd2182];
	cvt.u64.u8 	%rd2183, %rs1138;
	shl.b64 	%rd2184, %rd2183, 40;
	or.b64  	%rd2185, %rd2180, %rd2184;
	shr.u16 	%rs1139, %rs2040, 15;
	cvt.u64.u16 	%rd2186, %rs1139;
	add.s64 	%rd2187, %rd2172, %rd2186;
	ld.global.nc.u8 	%rs1140, [%rd2187];
	cvt.u64.u8 	%rd2188, %rs1140;
	shl.b64 	%rd2189, %rd2188, 32;
	or.b64  	%rd2190, %rd2185, %rd2189;
	or.b64  	%rd3982, %rd2190, 978343236;
	bra.uni 	$L__BB0_418;
$L__BB0_414:
	shr.u16 	%rs1119, %rs2040, 3;
	and.b16  	%rs1120, %rs1119, 15;
	cvt.u64.u16 	%rd2151, %rs1120;
	mov.u64 	%rd2152, $str;
	add.s64 	%rd2153, %rd2152, %rd2151;
	ld.global.nc.u8 	%rs1121, [%rd2153];
	cvt.u64.u8 	%rd2154, %rs1121;
	shl.b64 	%rd2155, %rd2154, 56;
	shr.u16 	%rs1122, %rs2040, 7;
	and.b16  	%rs1123, %rs1122, 15;
	cvt.u64.u16 	%rd2156, %rs1123;
	add.s64 	%rd2157, %rd2152, %rd2156;
	ld.global.nc.u8 	%rs1124, [%rd2157];
	cvt.u64.u8 	%rd2158, %rs1124;
	shl.b64 	%rd2159, %rd2158, 48;
	or.b64  	%rd2160, %rd2155, %rd2159;
	shr.u16 	%rs1125, %rs2040, 11;
	and.b16  	%rs1126, %rs1125, 15;
	cvt.u64.u16 	%rd2161, %rs1126;
	add.s64 	%rd2162, %rd2152, %rd2161;
	ld.global.nc.u8 	%rs1127, [%rd2162];
	cvt.u64.u8 	%rd2163, %rs1127;
	shl.b64 	%rd2164, %rd2163, 40;
	or.b64  	%rd2165, %rd2160, %rd2164;
	shr.u16 	%rs1128, %rs2040, 15;
	cvt.u64.u16 	%rd2166, %rs1128;
	add.s64 	%rd2167, %rd2152, %rd2166;
	ld.global.nc.u8 	%rs1129, [%rd2167];
	cvt.u64.u8 	%rd2168, %rs1129;
	shl.b64 	%rd2169, %rd2168, 32;
	or.b64  	%rd2170, %rd2165, %rd2169;
	or.b64  	%rd3982, %rd2170, 978469206;
	bra.uni 	$L__BB0_418;
$L__BB0_415:
	shr.u16 	%rs1097, %rs2040, 3;
	and.b16  	%rs1098, %rs1097, 15;
	cvt.u64.u16 	%rd2111, %rs1098;
	mov.u64 	%rd2112, $str;
	add.s64 	%rd2113, %rd2112, %rd2111;
	ld.global.nc.u8 	%rs1099, [%rd2113];
	cvt.u64.u8 	%rd2114, %rs1099;
	shl.b64 	%rd2115, %rd2114, 56;
	shr.u16 	%rs1100, %rs2040, 7;
	and.b16  	%rs1101, %rs1100, 15;
	cvt.u64.u16 	%rd2116, %rs1101;
	add.s64 	%rd2117, %rd2112, %rd2116;
	ld.global.nc.u8 	%rs1102, [%rd2117];
	cvt.u64.u8 	%rd2118, %rs1102;
	shl.b64 	%rd2119, %rd2118, 48;
	or.b64  	%rd2120, %rd2115, %rd2119;
	shr.u16 	%rs1103, %rs2040, 11;
	and.b16  	%rs1104, %rs1103, 15;
	cvt.u64.u16 	%rd2121, %rs1104;
	add.s64 	%rd2122, %rd2112, %rd2121;
	ld.global.nc.u8 	%rs1105, [%rd2122];
	cvt.u64.u8 	%rd2123, %rs1105;
	shl.b64 	%rd2124, %rd2123, 40;
	or.b64  	%rd2125, %rd2120, %rd2124;
	shr.u16 	%rs1106, %rs2040, 15;
	cvt.u64.u16 	%rd2126, %rs1106;
	add.s64 	%rd2127, %rd2112, %rd2126;
	ld.global.nc.u8 	%rs1107, [%rd2127];
	cvt.u64.u8 	%rd2128, %rs1107;
	shl.b64 	%rd2129, %rd2128, 32;
	or.b64  	%rd2130, %rd2125, %rd2129;
	or.b64  	%rd3982, %rd2130, 978146638;
	bra.uni 	$L__BB0_418;
$L__BB0_416:
	shr.u16 	%rs1086, %rs2040, 3;
	and.b16  	%rs1087, %rs1086, 15;
	cvt.u64.u16 	%rd2091, %rs1087;
	mov.u64 	%rd2092, $str;
	add.s64 	%rd2093, %rd2092, %rd2091;
	ld.global.nc.u8 	%rs1088, [%rd2093];
	cvt.u64.u8 	%rd2094, %rs1088;
	shl.b64 	%rd2095, %rd2094, 56;
	shr.u16 	%rs1089, %rs2040, 7;
	and.b16  	%rs1090, %rs1089, 15;
	cvt.u64.u16 	%rd2096, %rs1090;
	add.s64 	%rd2097, %rd2092, %rd2096;
	ld.global.nc.u8 	%rs1091, [%rd2097];
	cvt.u64.u8 	%rd2098, %rs1091;
	shl.b64 	%rd2099, %rd2098, 48;
	or.b64  	%rd2100, %rd2095, %rd2099;
	shr.u16 	%rs1092, %rs2040, 11;
	and.b16  	%rs1093, %rs1092, 15;
	cvt.u64.u16 	%rd2101, %rs1093;
	add.s64 	%rd2102, %rd2092, %rd2101;
	ld.global.nc.u8 	%rs1094, [%rd2102];
	cvt.u64.u8 	%rd2103, %rs1094;
	shl.b64 	%rd2104, %rd2103, 40;
	or.b64  	%rd2105, %rd2100, %rd2104;
	shr.u16 	%rs1095, %rs2040, 15;
	cvt.u64.u16 	%rd2106, %rs1095;
	add.s64 	%rd2107, %rd2092, %rd2106;
	ld.global.nc.u8 	%rs1096, [%rd2107];
	cvt.u64.u8 	%rd2108, %rs1096;
	shl.b64 	%rd2109, %rd2108, 32;
	or.b64  	%rd2110, %rd2105, %rd2109;
	or.b64  	%rd3982, %rd2110, 976375887;
	bra.uni 	$L__BB0_418;
$L__BB0_417:
	shr.u16 	%rs1064, %rs2040, 3;
	and.b16  	%rs1065, %rs1064, 15;
	cvt.u64.u16 	%rd2051, %rs1065;
	mov.u64 	%rd2052, $str;
	add.s64 	%rd2053, %rd2052, %rd2051;
	ld.global.nc.u8 	%rs1066, [%rd2053];
	cvt.u64.u8 	%rd2054, %rs1066;
	shl.b64 	%rd2055, %rd2054, 56;
	shr.u16 	%rs1067, %rs2040, 7;
	and.b16  	%rs1068, %rs1067, 15;
	cvt.u64.u16 	%rd2056, %rs1068;
	add.s64 	%rd2057, %rd2052, %rd2056;
	ld.global.nc.u8 	%rs1069, [%rd2057];
	cvt.u64.u8 	%rd2058, %rs1069;
	shl.b64 	%rd2059, %rd2058, 48;
	or.b64  	%rd2060, %rd2055, %rd2059;
	shr.u16 	%rs1070, %rs2040, 11;
	and.b16  	%rs1071, %rs1070, 15;
	cvt.u64.u16 	%rd2061, %rs1071;
	add.s64 	%rd2062, %rd2052, %rd2061;
	ld.global.nc.u8 	%rs1072, [%rd2062];
	cvt.u64.u8 	%rd2063, %rs1072;
	shl.b64 	%rd2064, %rd2063, 40;
	or.b64  	%rd2065, %rd2060, %rd2064;
	shr.u16 	%rs1073, %rs2040, 15;
	cvt.u64.u16 	%rd2066, %rs1073;
	add.s64 	%rd2067, %rd2052, %rd2066;
	ld.global.nc.u8 	%rs1074, [%rd2067];
	cvt.u64.u8 	%rd2068, %rs1074;
	shl.b64 	%rd2069, %rd2068, 32;
	or.b64  	%rd2070, %rd2065, %rd2069;
	or.b64  	%rd3982, %rd2070, 977885011;
$L__BB0_418:
	shr.u64 	%rd2211, %rd3982, 8;
	shr.u64 	%rd2212, %rd3982, 16;
	shr.u64 	%rd2213, %rd3982, 24;
	shr.u64 	%rd2214, %rd3982, 32;
	shr.u64 	%rd2215, %rd3982, 40;
	shr.u64 	%rd2216, %rd3982, 48;
	shr.u64 	%rd2217, %rd3982, 56;
	add.u64 	%rd2219, %SPL, 4;
	st.local.u8 	[%rd2219], %rd3982;
	st.local.u8 	[%rd2219+1], %rd2211;
	st.local.u8 	[%rd2219+2], %rd2212;
	st.local.u8 	[%rd2219+3], %rd2213;
	st.local.u8 	[%rd2219+4], %rd2214;
	st.local.u8 	[%rd2219+5], %rd2215;
	st.local.u8 	[%rd2219+6], %rd2216;
	st.local.u8 	[%rd2219+7], %rd2217;
	mov.b16 	%rs1153, 0;
	st.local.u8 	[%rd2219+8], %rs1153;
	add.u64 	%rd2221, %SPL, 2;
	ld.local.u16 	%rs2044, [%rd2221];
	mov.b16 	%rs71, 9;
	setp.eq.s16 	%p226, %rs2044, 0;
	@%p226 bra 	$L__BB0_422;
	setp.eq.s16 	%p227, %rs2044, 1;
	@%p227 bra 	$L__BB0_421;
	setp.eq.s16 	%p228, %rs2044, -1;
	and.b16  	%rs1155, %rs2044, 7;
	selp.b16 	%rs71, 10, %rs1155, %p228;
	bra.uni 	$L__BB0_422;
$L__BB0_421:
	mov.b16 	%rs71, 8;
$L__BB0_422:
	mov.b64 	%rd3983, 6872316418996526943;
	setp.gt.s16 	%p229, %rs71, 4;
	@%p229 bra 	$L__BB0_429;
	setp.gt.s16 	%p235, %rs71, 1;
	@%p235 bra 	$L__BB0_426;
	setp.eq.s16 	%p238, %rs71, 0;
	@%p238 bra 	$L__BB0_425;
	bra.uni 	$L__BB0_437;
$L__BB0_425:
	shr.u16 	%rs1234, %rs2044, 3;
	and.b16  	%rs1235, %rs1234, 15;
	cvt.u64.u16 	%rd2365, %rs1235;
	mov.u64 	%rd2366, $str;
	add.s64 	%rd2367, %rd2366, %rd2365;
	ld.global.nc.u8 	%rs1236, [%rd2367];
	cvt.u64.u8 	%rd2368, %rs1236;
	shl.b64 	%rd2369, %rd2368, 56;
	shr.u16 	%rs1237, %rs2044, 7;
	and.b16  	%rs1238, %rs1237, 15;
	cvt.u64.u16 	%rd2370, %rs1238;
	add.s64 	%rd2371, %rd2366, %rd2370;
	ld.global.nc.u8 	%rs1239, [%rd2371];
	cvt.u64.u8 	%rd2372, %rs1239;
	shl.b64 	%rd2373, %rd2372, 48;
	or.b64  	%rd2374, %rd2369, %rd2373;
	shr.u16 	%rs1240, %rs2044, 11;
	and.b16  	%rs1241, %rs1240, 15;
	cvt.u64.u16 	%rd2375, %rs1241;
	add.s64 	%rd2376, %rd2366, %rd2375;
	ld.global.nc.u8 	%rs1242, [%rd2376];
	cvt.u64.u8 	%rd2377, %rs1242;
	shl.b64 	%rd2378, %rd2377, 40;
	or.b64  	%rd2379, %rd2374, %rd2378;
	shr.u16 	%rs1243, %rs2044, 15;
	cvt.u64.u16 	%rd2380, %rs1243;
	add.s64 	%rd2381, %rd2366, %rd2380;
	ld.global.nc.u8 	%rs1244, [%rd2381];
	cvt.u64.u8 	%rd2382, %rs1244;
	shl.b64 	%rd2383, %rd2382, 32;
	or.b64  	%rd2384, %rd2379, %rd2383;
	or.b64  	%rd3983, %rd2384, 978210627;
	bra.uni 	$L__BB0_442;
$L__BB0_426:
	setp.eq.s16 	%p236, %rs71, 2;
	@%p236 bra 	$L__BB0_438;
	setp.eq.s16 	%p237, %rs71, 3;
	@%p237 bra 	$L__BB0_428;
	bra.uni 	$L__BB0_439;
$L__BB0_428:
	shr.u16 	%rs1201, %rs2044, 3;
	and.b16  	%rs1202, %rs1201, 15;
	cvt.u64.u16 	%rd2305, %rs1202;
	mov.u64 	%rd2306, $str;
	add.s64 	%rd2307, %rd2306, %rd2305;
	ld.global.nc.u8 	%rs1203, [%rd2307];
	cvt.u64.u8 	%rd2308, %rs1203;
	shl.b64 	%rd2309, %rd2308, 56;
	shr.u16 	%rs1204, %rs2044, 7;
	and.b16  	%rs1205, %rs1204, 15;
	cvt.u64.u16 	%rd2310, %rs1205;
	add.s64 	%rd2311, %rd2306, %rd2310;
	ld.global.nc.u8 	%rs1206, [%rd2311];
	cvt.u64.u8 	%rd2312, %rs1206;
	shl.b64 	%rd2313, %rd2312, 48;
	or.b64  	%rd2314, %rd2309, %rd2313;
	shr.u16 	%rs1207, %rs2044, 11;
	and.b16  	%rs1208, %rs1207, 15;
	cvt.u64.u16 	%rd2315, %rs1208;
	add.s64 	%rd2316, %rd2306, %rd2315;
	ld.global.nc.u8 	%rs1209, [%rd2316];
	cvt.u64.u8 	%rd2317, %rs1209;
	shl.b64 	%rd2318, %rd2317, 40;
	or.b64  	%rd2319, %rd2314, %rd2318;
	shr.u16 	%rs1210, %rs2044, 15;
	cvt.u64.u16 	%rd2320, %rs1210;
	add.s64 	%rd2321, %rd2306, %rd2320;
	ld.global.nc.u8 	%rs1211, [%rd2321];
	cvt.u64.u8 	%rd2322, %rs1211;
	shl.b64 	%rd2323, %rd2322, 32;
	or.b64  	%rd2324, %rd2319, %rd2323;
	or.b64  	%rd3983, %rd2324, 977683794;
	bra.uni 	$L__BB0_442;
$L__BB0_429:
	setp.gt.s16 	%p230, %rs71, 7;
	@%p230 bra 	$L__BB0_433;
	setp.eq.s16 	%p233, %rs71, 5;
	@%p233 bra 	$L__BB0_440;
	setp.eq.s16 	%p234, %rs71, 6;
	@%p234 bra 	$L__BB0_432;
	bra.uni 	$L__BB0_441;
$L__BB0_432:
	shr.u16 	%rs1168, %rs2044, 3;
	and.b16  	%rs1169, %rs1168, 15;
	cvt.u64.u16 	%rd2245, %rs1169;
	mov.u64 	%rd2246, $str;
	add.s64 	%rd2247, %rd2246, %rd2245;
	ld.global.nc.u8 	%rs1170, [%rd2247];
	cvt.u64.u8 	%rd2248, %rs1170;
	shl.b64 	%rd2249, %rd2248, 56;
	shr.u16 	%rs1171, %rs2044, 7;
	and.b16  	%rs1172, %rs1171, 15;
	cvt.u64.u16 	%rd2250, %rs1172;
	add.s64 	%rd2251, %rd2246, %rd2250;
	ld.global.nc.u8 	%rs1173, [%rd2251];
	cvt.u64.u8 	%rd2252, %rs1173;
	shl.b64 	%rd2253, %rd2252, 48;
	or.b64  	%rd2254, %rd2249, %rd2253;
	shr.u16 	%rs1174, %rs2044, 11;
	and.b16  	%rs1175, %rs1174, 15;
	cvt.u64.u16 	%rd2255, %rs1175;
	add.s64 	%rd2256, %rd2246, %rd2255;
	ld.global.nc.u8 	%rs1176, [%rd2256];
	cvt.u64.u8 	%rd2257, %rs1176;
	shl.b64 	%rd2258, %rd2257, 40;
	or.b64  	%rd2259, %rd2254, %rd2258;
	shr.u16 	%rs1177, %rs2044, 15;
	cvt.u64.u16 	%rd2260, %rs1177;
	add.s64 	%rd2261, %rd2246, %rd2260;
	ld.global.nc.u8 	%rs1178, [%rd2261];
	cvt.u64.u8 	%rd2262, %rs1178;
	shl.b64 	%rd2263, %rd2262, 32;
	or.b64  	%rd2264, %rd2259, %rd2263;
	or.b64  	%rd3983, %rd2264, 976310351;
	bra.uni 	$L__BB0_442;
$L__BB0_433:
	setp.eq.s16 	%p231, %rs71, 10;
	@%p231 bra 	$L__BB0_436;
	setp.eq.s16 	%p232, %rs71, 9;
	@%p232 bra 	$L__BB0_442;
	mov.b64 	%rd3983, 6872316418994557509;
	bra.uni 	$L__BB0_442;
$L__BB0_436:
	mov.b64 	%rd3983, 6872316418994623827;
	bra.uni 	$L__BB0_442;
$L__BB0_437:
	shr.u16 	%rs1223, %rs2044, 3;
	and.b16  	%rs1224, %rs1223, 15;
	cvt.u64.u16 	%rd2345, %rs1224;
	mov.u64 	%rd2346, $str;
	add.s64 	%rd2347, %rd2346, %rd2345;
	ld.global.nc.u8 	%rs1225, [%rd2347];
	cvt.u64.u8 	%rd2348, %rs1225;
	shl.b64 	%rd2349, %rd2348, 56;
	shr.u16 	%rs1226, %rs2044, 7;
	and.b16  	%rs1227, %rs1226, 15;
	cvt.u64.u16 	%rd2350, %rs1227;
	add.s64 	%rd2351, %rd2346, %rd2350;
	ld.global.nc.u8 	%rs1228, [%rd2351];
	cvt.u64.u8 	%rd2352, %rs1228;
	shl.b64 	%rd2353, %rd2352, 48;
	or.b64  	%rd2354, %rd2349, %rd2353;
	shr.u16 	%rs1229, %rs2044, 11;
	and.b16  	%rs1230, %rs1229, 15;
	cvt.u64.u16 	%rd2355, %rs1230;
	add.s64 	%rd2356, %rd2346, %rd2355;
	ld.global.nc.u8 	%rs1231, [%rd2356];
	cvt.u64.u8 	%rd2357, %rs1231;
	shl.b64 	%rd2358, %rd2357, 40;
	or.b64  	%rd2359, %rd2354, %rd2358;
	shr.u16 	%rs1232, %rs2044, 15;
	cvt.u64.u16 	%rd2360, %rs1232;
	add.s64 	%rd2361, %rd2346, %rd2360;
	ld.global.nc.u8 	%rs1233, [%rd2361];
	cvt.u64.u8 	%rd2362, %rs1233;
	shl.b64 	%rd2363, %rd2362, 32;
	or.b64  	%rd2364, %rd2359, %rd2363;
	or.b64  	%rd3983, %rd2364, 978343236;
	bra.uni 	$L__BB0_442;
$L__BB0_438:
	shr.u16 	%rs1212, %rs2044, 3;
	and.b16  	%rs1213, %rs1212, 15;
	cvt.u64.u16 	%rd2325, %rs1213;
	mov.u64 	%rd2326, $str;
	add.s64 	%rd2327, %rd2326, %rd2325;
	ld.global.nc.u8 	%rs1214, [%rd2327];
	cvt.u64.u8 	%rd2328, %rs1214;
	shl.b64 	%rd2329, %rd2328, 56;
	shr.u16 	%rs1215, %rs2044, 7;
	and.b16  	%rs1216, %rs1215, 15;
	cvt.u64.u16 	%rd2330, %rs1216;
	add.s64 	%rd2331, %rd2326, %rd2330;
	ld.global.nc.u8 	%rs1217, [%rd2331];
	cvt.u64.u8 	%rd2332, %rs1217;
	shl.b64 	%rd2333, %rd2332, 48;
	or.b64  	%rd2334, %rd2329, %rd2333;
	shr.u16 	%rs1218, %rs2044, 11;
	and.b16  	%rs1219, %rs1218, 15;
	cvt.u64.u16 	%rd2335, %rs1219;
	add.s64 	%rd2336, %rd2326, %rd2335;
	ld.global.nc.u8 	%rs1220, [%rd2336];
	cvt.u64.u8 	%rd2337, %rs1220;
	shl.b64 	%rd2338, %rd2337, 40;
	or.b64  	%rd2339, %rd2334, %rd2338;
	shr.u16 	%rs1221, %rs2044, 15;
	cvt.u64.u16 	%rd2340, %rs1221;
	add.s64 	%rd2341, %rd2326, %rd2340;
	ld.global.nc.u8 	%rs1222, [%rd2341];
	cvt.u64.u8 	%rd2342, %rs1222;
	shl.b64 	%rd2343, %rd2342, 32;
	or.b64  	%rd2344, %rd2339, %rd2343;
	or.b64  	%rd3983, %rd2344, 978469206;
	bra.uni 	$L__BB0_442;
$L__BB0_439:
	shr.u16 	%rs1190, %rs2044, 3;
	and.b16  	%rs1191, %rs1190, 15;
	cvt.u64.u16 	%rd2285, %rs1191;
	mov.u64 	%rd2286, $str;
	add.s64 	%rd2287, %rd2286, %rd2285;
	ld.global.nc.u8 	%rs1192, [%rd2287];
	cvt.u64.u8 	%rd2288, %rs1192;
	shl.b64 	%rd2289, %rd2288, 56;
	shr.u16 	%rs1193, %rs2044, 7;
	and.b16  	%rs1194, %rs1193, 15;
	cvt.u64.u16 	%rd2290, %rs1194;
	add.s64 	%rd2291, %rd2286, %rd2290;
	ld.global.nc.u8 	%rs1195, [%rd2291];
	cvt.u64.u8 	%rd2292, %rs1195;
	shl.b64 	%rd2293, %rd2292, 48;
	or.b64  	%rd2294, %rd2289, %rd2293;
	shr.u16 	%rs1196, %rs2044, 11;
	and.b16  	%rs1197, %rs1196, 15;
	cvt.u64.u16 	%rd2295, %rs1197;
	add.s64 	%rd2296, %rd2286, %rd2295;
	ld.global.nc.u8 	%rs1198, [%rd2296];
	cvt.u64.u8 	%rd2297, %rs1198;
	shl.b64 	%rd2298, %rd2297, 40;
	or.b64  	%rd2299, %rd2294, %rd2298;
	shr.u16 	%rs1199, %rs2044, 15;
	cvt.u64.u16 	%rd2300, %rs1199;
	add.s64 	%rd2301, %rd2286, %rd2300;
	ld.global.nc.u8 	%rs1200, [%rd2301];
	cvt.u64.u8 	%rd2302, %rs1200;
	shl.b64 	%rd2303, %rd2302, 32;
	or.b64  	%rd2304, %rd2299, %rd2303;
	or.b64  	%rd3983, %rd2304, 978146638;
	bra.uni 	$L__BB0_442;
$L__BB0_440:
	shr.u16 	%rs1179, %rs2044, 3;
	and.b16  	%rs1180, %rs1179, 15;
	cvt.u64.u16 	%rd2265, %rs1180;
	mov.u64 	%rd2266, $str;
	add.s64 	%rd2267, %rd2266, %rd2265;
	ld.global.nc.u8 	%rs1181, [%rd2267];
	cvt.u64.u8 	%rd2268, %rs1181;
	shl.b64 	%rd2269, %rd2268, 56;
	shr.u16 	%rs1182, %rs2044, 7;
	and.b16  	%rs1183, %rs1182, 15;
	cvt.u64.u16 	%rd2270, %rs1183;
	add.s64 	%rd2271, %rd2266, %rd2270;
	ld.global.nc.u8 	%rs1184, [%rd2271];
	cvt.u64.u8 	%rd2272, %rs1184;
	shl.b64 	%rd2273, %rd2272, 48;
	or.b64  	%rd2274, %rd2269, %rd2273;
	shr.u16 	%rs1185, %rs2044, 11;
	and.b16  	%rs1186, %rs1185, 15;
	cvt.u64.u16 	%rd2275, %rs1186;
	add.s64 	%rd2276, %rd2266, %rd2275;
	ld.global.nc.u8 	%rs1187, [%rd2276];
	cvt.u64.u8 	%rd2277, %rs1187;
	shl.b64 	%rd2278, %rd2277, 40;
	or.b64  	%rd2279, %rd2274, %rd2278;
	shr.u16 	%rs1188, %rs2044, 15;
	cvt.u64.u16 	%rd2280, %rs1188;
	add.s64 	%rd2281, %rd2266, %rd2280;
	ld.global.nc.u8 	%rs1189, [%rd2281];
	cvt.u64.u8 	%rd2282, %rs1189;
	shl.b64 	%rd2283, %rd2282, 32;
	or.b64  	%rd2284, %rd2279, %rd2283;
	or.b64  	%rd3983, %rd2284, 976375887;
	bra.uni 	$L__BB0_442;
$L__BB0_441:
	shr.u16 	%rs1157, %rs2044, 3;
	and.b16  	%rs1158, %rs1157, 15;
	cvt.u64.u16 	%rd2225, %rs1158;
	mov.u64 	%rd2226, $str;
	add.s64 	%rd2227, %rd2226, %rd2225;
	ld.global.nc.u8 	%rs1159, [%rd2227];
	cvt.u64.u8 	%rd2228, %rs1159;
	shl.b64 	%rd2229, %rd2228, 56;
	shr.u16 	%rs1160, %rs2044, 7;
	and.b16  	%rs1161, %rs1160, 15;
	cvt.u64.u16 	%rd2230, %rs1161;
	add.s64 	%rd2231, %rd2226, %rd2230;
	ld.global.nc.u8 	%rs1162, [%rd2231];
	cvt.u64.u8 	%rd2232, %rs1162;
	shl.b64 	%rd2233, %rd2232, 48;
	or.b64  	%rd2234, %rd2229, %rd2233;
	shr.u16 	%rs1163, %rs2044, 11;
	and.b16  	%rs1164, %rs1163, 15;
	cvt.u64.u16 	%rd2235, %rs1164;
	add.s64 	%rd2236, %rd2226, %rd2235;
	ld.global.nc.u8 	%rs1165, [%rd2236];
	cvt.u64.u8 	%rd2237, %rs1165;
	shl.b64 	%rd2238, %rd2237, 40;
	or.b64  	%rd2239, %rd2234, %rd2238;
	shr.u16 	%rs1166, %rs2044, 15;
	cvt.u64.u16 	%rd2240, %rs1166;
	add.s64 	%rd2241, %rd2226, %rd2240;
	ld.global.nc.u8 	%rs1167, [%rd2241];
	cvt.u64.u8 	%rd2242, %rs1167;
	shl.b64 	%rd2243, %rd2242, 32;
	or.b64  	%rd2244, %rd2239, %rd2243;
	or.b64  	%rd3983, %rd2244, 977885011;
$L__BB0_442:
	shr.u64 	%rd2385, %rd3983, 8;
	shr.u64 	%rd2386, %rd3983, 16;
	shr.u64 	%rd2387, %rd3983, 24;
	shr.u64 	%rd2388, %rd3983, 32;
	shr.u64 	%rd2389, %rd3983, 40;
	shr.u64 	%rd2390, %rd3983, 48;
	shr.u64 	%rd2391, %rd3983, 56;
	add.u64 	%rd2392, %SP, 13;
	add.u64 	%rd2393, %SPL, 13;
	st.local.u8 	[%rd2393], %rd3983;
	st.local.u8 	[%rd2393+1], %rd2385;
	st.local.u8 	[%rd2393+2], %rd2386;
	st.local.u8 	[%rd2393+3], %rd2387;
	st.local.u8 	[%rd2393+4], %rd2388;
	st.local.u8 	[%rd2393+5], %rd2389;
	st.local.u8 	[%rd2393+6], %rd2390;
	st.local.u8 	[%rd2393+7], %rd2391;
	mov.b16 	%rs1245, 0;
	st.local.u8 	[%rd2393+8], %rs1245;
	add.u64 	%rd2394, %SP, 24;
	add.u64 	%rd2395, %SPL, 24;
	st.local.u32 	[%rd2395], %r99;
	add.u64 	%rd2396, %SP, 4;
	st.local.u64 	[%rd2395+8], %rd2396;
	st.local.u64 	[%rd2395+16], %rd2392;
	mov.u64 	%rd2397, $str$19;
	cvta.global.u64 	%rd2398, %rd2397;
	{ // callseq 12, 0
	.param .b64 param0;
	st.param.b64 	[param0], %rd2398;
	.param .b64 param1;
	st.param.b64 	[param1], %rd2394;
	.param .b32 retval0;
	call.uni (retval0), 
	vprintf, 
	(
	param0, 
	param1
	);
	ld.param.b32 	%r493, [retval0];
	} // callseq 12
	setp.lt.u16 	%p239, %rs2040, 2;
	@%p239 bra 	$L__BB0_450;
	setp.lt.u16 	%p240, %rs2044, 2;
	or.b16  	%rs1246, %rs2044, %rs2040;
	and.b16  	%rs1247, %rs1246, 6;
	setp.ne.s16 	%p241, %rs1247, 0;
	or.pred  	%p242, %p241, %p240;
	@%p242 bra 	$L__BB0_449;
	cvt.u32.u16 	%r495, %rs2040;
	shl.b32 	%r496, %r495, 16;
	cvt.u32.u16 	%r497, %rs2044;
	or.b32  	%r498, %r496, %r497;
	add.s32 	%r148, %r96, 1;
	st.local.u32 	[%rd2], %r148;
	mul.wide.u32 	%rd2400, %r96, 4;
	add.s64 	%rd2401, %rd2, %rd2400;
	st.local.u32 	[%rd2401+4], %r498;
	mov.u32 	%r96, %r148;
$L__BB0_445:
	shl.b32 	%r509, %r136, 3;
	or.b32  	%r510, %r509, %r147;
	cvt.u16.u32 	%rs2045, %r510;
	add.u64 	%rd2410, %SPL, 0;
	st.local.u16 	[%rd2410], %rs2045;
	add.u64 	%rd2412, %SPL, 2;
	st.local.u16 	[%rd2412], %r109;
$L__BB0_446:
	mov.b16 	%rs79, 9;
	setp.eq.s16 	%p249, %rs2045, 0;
	@%p249 bra 	$L__BB0_456;
	setp.eq.s16 	%p250, %rs2045, 1;
	@%p250 bra 	$L__BB0_455;
	setp.eq.s16 	%p251, %rs2045, -1;
	and.b16  	%rs1253, %rs2045, 7;
	selp.b16 	%rs79, 10, %rs1253, %p251;
	bra.uni 	$L__BB0_456;
$L__BB0_449:
	and.b16  	%rs1248, %rs2040, 7;
	setp.eq.s16 	%p243, %rs1248, 2;
	add.u64 	%rd3984, %SP, 0;
	mov.u16 	%rs2043, %rs2040;
	@%p243 bra 	$L__BB0_451;
$L__BB0_450:
	setp.lt.u16 	%p244, %rs2044, 2;
	and.b16  	%rs1249, %rs2044, 7;
	setp.ne.s16 	%p245, %rs1249, 2;
	add.u64 	%rd3984, %SP, 2;
	or.pred  	%p246, %p244, %p245;
	mov.u16 	%rs2043, %rs2044;
	mov.u16 	%rs2044, %rs2040;
	@%p246 bra 	$L__BB0_445;
$L__BB0_451:
	shr.u16 	%rs1250, %rs2043, 3;
	cvt.u32.u16 	%r149, %rs1250;
	cvt.u32.u16 	%r499, %rs2044;
	cvta.to.local.u64 	%rd2404, %rd2394;
	st.local.v2.u32 	[%rd2404], {%r99, %r149};
	st.local.u32 	[%rd2404+8], %r499;
	mov.u64 	%rd2405, $str$20;
	cvta.global.u64 	%rd2406, %rd2405;
	{ // callseq 13, 0
	.param .b64 param0;
	st.param.b64 	[param0], %rd2406;
	.param .b64 param1;
	st.param.b64 	[param1], %rd2394;
	.param .b32 retval0;
	call.uni (retval0), 
	vprintf, 
	(
	param0, 
	param1
	);
	ld.param.b32 	%r500, [retval0];
	} // callseq 13
	mul.wide.u16 	%r502, %rs1250, 4;
	mov.u32 	%r503, shared_mem;
	add.s32 	%r504, %r503, %r502;
	add.s32 	%r150, %r504, 49152;
	atom.shared.exch.b32 	%r505, [%r504+49152], %r499;
	cvt.u16.u32 	%rs74, %r505;
	and.b32  	%r506, %r505, 65535;
	st.local.v2.u32 	[%rd2404], {%r99, %r506};
	mov.u64 	%rd2407, $str$21;
	cvta.global.u64 	%rd2408, %rd2407;
	{ // callseq 14, 0
	.param .b64 param0;
	st.param.b64 	[param0], %rd2408;
	.param .b64 param1;
	st.param.b64 	[param1], %rd2394;
	.param .b32 retval0;
	call.uni (retval0), 
	vprintf, 
	(
	param0, 
	param1
	);
	ld.param.b32 	%r507, [retval0];
	} // callseq 14
	setp.eq.s16 	%p247, %rs74, 0;
	@%p247 bra 	$L__BB0_453;
	setp.eq.s16 	%p248, %rs74, -1;
	@%p248 bra 	$L__BB0_445;
	bra.uni 	$L__BB0_454;
$L__BB0_453:
	cvta.to.local.u64 	%rd2782, %rd2394;
	st.local.u32 	[%rd2782], %r99;
	mov.u64 	%rd2783, $str$22;
	cvta.global.u64 	%rd2784, %rd2783;
	{ // callseq 20, 0
	.param .b64 param0;
	st.param.b64 	[param0], %rd2784;
	.param .b64 param1;
	st.param.b64 	[param1], %rd2394;
	.param .b32 retval0;
	call.uni (retval0), 
	vprintf, 
	(
	param0, 
	param1
	);
	ld.param.b32 	%r533, [retval0];
	} // callseq 20
$L__BB0_454:
	cvta.to.local.u64 	%rd2786, %rd2394;
	mov.b32 	%r535, 0;
	st.local.v2.u32 	[%rd2786], {%r149, %r535};
	cvta.global.u64 	%rd2788, %rd2405;
	{ // callseq 21, 0
	.param .b64 param0;
	st.param.b64 	[param0], %rd2788;
	.param .b64 param1;
	st.param.b64 	[param1], %rd2394;
	.param .b32 retval0;
	call.uni (retval0), 
	vprintf, 
	(
	param0, 
	param1
	);
	ld.param.b32 	%r536, [retval0];
	} // callseq 21
	atom.shared.exch.b32 	%r538, [%r150], 0;
	cvta.to.local.u64 	%rd2789, %rd3984;
	st.local.u16 	[%rd2789], %rs74;
	add.u64 	%rd2791, %SPL, 0;
	ld.local.u16 	%rs2040, [%rd2791];
	bra.uni 	$L__BB0_388;
$L__BB0_455:
	mov.b16 	%rs79, 8;
$L__BB0_456:
	mov.b64 	%rd3985, 6872316418996526943;
	setp.gt.s16 	%p252, %rs79, 4;
	@%p252 bra 	$L__BB0_463;
	setp.gt.s16 	%p258, %rs79, 1;
	@%p258 bra 	$L__BB0_460;
	setp.eq.s16 	%p261, %rs79, 0;
	@%p261 bra 	$L__BB0_459;
	bra.uni 	$L__BB0_471;
$L__BB0_459:
	shr.u16 	%rs1332, %rs2045, 3;
	and.b16  	%rs1333, %rs1332, 15;
	cvt.u64.u16 	%rd2556, %rs1333;
	mov.u64 	%rd2557, $str;
	add.s64 	%rd2558, %rd2557, %rd2556;
	ld.global.nc.u8 	%rs1334, [%rd2558];
	cvt.u64.u8 	%rd2559, %rs1334;
	shl.b64 	%rd2560, %rd2559, 56;
	shr.u16 	%rs1335, %rs2045, 7;
	and.b16  	%rs1336, %rs1335, 15;
	cvt.u64.u16 	%rd2561, %rs1336;
	add.s64 	%rd2562, %rd2557, %rd2561;
	ld.global.nc.u8 	%rs1337, [%rd2562];
	cvt.u64.u8 	%rd2563, %rs1337;
	shl.b64 	%rd2564, %rd2563, 48;
	or.b64  	%rd2565, %rd2560, %rd2564;
	shr.u16 	%rs1338, %rs2045, 11;
	and.b16  	%rs1339, %rs1338, 15;
	cvt.u64.u16 	%rd2566, %rs1339;
	add.s64 	%rd2567, %rd2557, %rd2566;
	ld.global.nc.u8 	%rs1340, [%rd2567];
	cvt.u64.u8 	%rd2568, %rs1340;
	shl.b64 	%rd2569, %rd2568, 40;
	or.b64  	%rd2570, %rd2565, %rd2569;
	shr.u16 	%rs1341, %rs2045, 15;
	cvt.u64.u16 	%rd2571, %rs1341;
	add.s64 	%rd2572, %rd2557, %rd2571;
	ld.global.nc.u8 	%rs1342, [%rd2572];
	cvt.u64.u8 	%rd2573, %rs1342;
	shl.b64 	%rd2574, %rd2573, 32;
	or.b64  	%rd2575, %rd2570, %rd2574;
	or.b64  	%rd3985, %rd2575, 978210627;
	bra.uni 	$L__BB0_476;
$L__BB0_460:
	setp.eq.s16 	%p259, %rs79, 2;
	@%p259 bra 	$L__BB0_472;
	setp.eq.s16 	%p260, %rs79, 3;
	@%p260 bra 	$L__BB0_462;
	bra.uni 	$L__BB0_473;
$L__BB0_462:
	shr.u16 	%rs1299, %rs2045, 3;
	and.b16  	%rs1300, %rs1299, 15;
	cvt.u64.u16 	%rd2496, %rs1300;
	mov.u64 	%rd2497, $str;
	add.s64 	%rd2498, %rd2497, %rd2496;
	ld.global.nc.u8 	%rs1301, [%rd2498];
	cvt.u64.u8 	%rd2499, %rs1301;
	shl.b64 	%rd2500, %rd2499, 56;
	shr.u16 	%rs1302, %rs2045, 7;
	and.b16  	%rs1303, %rs1302, 15;
	cvt.u64.u16 	%rd2501, %rs1303;
	add.s64 	%rd2502, %rd2497, %rd2501;
	ld.global.nc.u8 	%rs1304, [%rd2502];
	cvt.u64.u8 	%rd2503, %rs1304;
	shl.b64 	%rd2504, %rd2503, 48;
	or.b64  	%rd2505, %rd2500, %rd2504;
	shr.u16 	%rs1305, %rs2045, 11;
	and.b16  	%rs1306, %rs1305, 15;
	cvt.u64.u16 	%rd2506, %rs1306;
	add.s64 	%rd2507, %rd2497, %rd2506;
	ld.global.nc.u8 	%rs1307, [%rd2507];
	cvt.u64.u8 	%rd2508, %rs1307;
	shl.b64 	%rd2509, %rd2508, 40;
	or.b64  	%rd2510, %rd2505, %rd2509;
	shr.u16 	%rs1308, %rs2045, 15;
	cvt.u64.u16 	%rd2511, %rs1308;
	add.s64 	%rd2512, %rd2497, %rd2511;
	ld.global.nc.u8 	%rs1309, [%rd2512];
	cvt.u64.u8 	%rd2513, %rs1309;
	shl.b64 	%rd2514, %rd2513, 32;
	or.b64  	%rd2515, %rd2510, %rd2514;
	or.b64  	%rd3985, %rd2515, 977683794;
	bra.uni 	$L__BB0_476;
$L__BB0_463:
	setp.gt.s16 	%p253, %rs79, 7;
	@%p253 bra 	$L__BB0_467;
	setp.eq.s16 	%p256, %rs79, 5;
	@%p256 bra 	$L__BB0_474;
	setp.eq.s16 	%p257, %rs79, 6;
	@%p257 bra 	$L__BB0_466;
	bra.uni 	$L__BB0_475;
$L__BB0_466:
	shr.u16 	%rs1266, %rs2045, 3;
	and.b16  	%rs1267, %rs1266, 15;
	cvt.u64.u16 	%rd2436, %rs1267;
	mov.u64 	%rd2437, $str;
	add.s64 	%rd2438, %rd2437, %rd2436;
	ld.global.nc.u8 	%rs1268, [%rd2438];
	cvt.u64.u8 	%rd2439, %rs1268;
	shl.b64 	%rd2440, %rd2439, 56;
	shr.u16 	%rs1269, %rs2045, 7;
	and.b16  	%rs1270, %rs1269, 15;
	cvt.u64.u16 	%rd2441, %rs1270;
	add.s64 	%rd2442, %rd2437, %rd2441;
	ld.global.nc.u8 	%rs1271, [%rd2442];
	cvt.u64.u8 	%rd2443, %rs1271;
	shl.b64 	%rd2444, %rd2443, 48;
	or.b64  	%rd2445, %rd2440, %rd2444;
	shr.u16 	%rs1272, %rs2045, 11;
	and.b16  	%rs1273, %rs1272, 15;
	cvt.u64.u16 	%rd2446, %rs1273;
	add.s64 	%rd2447, %rd2437, %rd2446;
	ld.global.nc.u8 	%rs1274, [%rd2447];
	cvt.u64.u8 	%rd2448, %rs1274;
	shl.b64 	%rd2449, %rd2448, 40;
	or.b64  	%rd2450, %rd2445, %rd2449;
	shr.u16 	%rs1275, %rs2045, 15;
	cvt.u64.u16 	%rd2451, %rs1275;
	add.s64 	%rd2452, %rd2437, %rd2451;
	ld.global.nc.u8 	%rs1276, [%rd2452];
	cvt.u64.u8 	%rd2453, %rs1276;
	shl.b64 	%rd2454, %rd2453, 32;
	or.b64  	%rd2455, %rd2450, %rd2454;
	or.b64  	%rd3985, %rd2455, 976310351;
	bra.uni 	$L__BB0_476;
$L__BB0_467:
	setp.eq.s16 	%p254, %rs79, 10;
	@%p254 bra 	$L__BB0_470;
	setp.eq.s16 	%p255, %rs79, 9;
	@%p255 bra 	$L__BB0_476;
	mov.b64 	%rd3985, 6872316418994557509;
	bra.uni 	$L__BB0_476;
$L__BB0_470:
	mov.b64 	%rd3985, 6872316418994623827;
	bra.uni 	$L__BB0_476;
$L__BB0_471:
	shr.u16 	%rs1321, %rs2045, 3;
	and.b16  	%rs1322, %rs1321, 15;
	cvt.u64.u16 	%rd2536, %rs1322;
	mov.u64 	%rd2537, $str;
	add.s64 	%rd2538, %rd2537, %rd2536;
	ld.global.nc.u8 	%rs1323, [%rd2538];
	cvt.u64.u8 	%rd2539, %rs1323;
	shl.b64 	%rd2540, %rd2539, 56;
	shr.u16 	%rs1324, %rs2045, 7;
	and.b16  	%rs1325, %rs1324, 15;
	cvt.u64.u16 	%rd2541, %rs1325;
	add.s64 	%rd2542, %rd2537, %rd2541;
	ld.global.nc.u8 	%rs1326, [%rd2542];
	cvt.u64.u8 	%rd2543, %rs1326;
	shl.b64 	%rd2544, %rd2543, 48;
	or.b64  	%rd2545, %rd2540, %rd2544;
	shr.u16 	%rs1327, %rs2045, 11;
	and.b16  	%rs1328, %rs1327, 15;
	cvt.u64.u16 	%rd2546, %rs1328;
	add.s64 	%rd2547, %rd2537, %rd2546;
	ld.global.nc.u8 	%rs1329, [%rd2547];
	cvt.u64.u8 	%rd2548, %rs1329;
	shl.b64 	%rd2549, %rd2548, 40;
	or.b64  	%rd2550, %rd2545, %rd2549;
	shr.u16 	%rs1330, %rs2045, 15;
	cvt.u64.u16 	%rd2551, %rs1330;
	add.s64 	%rd2552, %rd2537, %rd2551;
	ld.global.nc.u8 	%rs1331, [%rd2552];
	cvt.u64.u8 	%rd2553, %rs1331;
	shl.b64 	%rd2554, %rd2553, 32;
	or.b64  	%rd2555, %rd2550, %rd2554;
	or.b64  	%rd3985, %rd2555, 978343236;
	bra.uni 	$L__BB0_476;
$L__BB0_472:
	shr.u16 	%rs1310, %rs2045, 3;
	and.b16  	%rs1311, %rs1310, 15;
	cvt.u64.u16 	%rd2516, %rs1311;
	mov.u64 	%rd2517, $str;
	add.s64 	%rd2518, %rd2517, %rd2516;
	ld.global.nc.u8 	%rs1312, [%rd2518];
	cvt.u64.u8 	%rd2519, %rs1312;
	shl.b64 	%rd2520, %rd2519, 56;
	shr.u16 	%rs1313, %rs2045, 7;
	and.b16  	%rs1314, %rs1313, 15;
	cvt.u64.u16 	%rd2521, %rs1314;
	add.s64 	%rd2522, %rd2517, %rd2521;
	ld.global.nc.u8 	%rs1315, [%rd2522];
	cvt.u64.u8 	%rd2523, %rs1315;
	shl.b64 	%rd2524, %rd2523, 48;
	or.b64  	%rd2525, %rd2520, %rd2524;
	shr.u16 	%rs1316, %rs2045, 11;
	and.b16  	%rs1317, %rs1316, 15;
	cvt.u64.u16 	%rd2526, %rs1317;
	add.s64 	%rd2527, %rd2517, %rd2526;
	ld.global.nc.u8 	%rs1318, [%rd2527];
	cvt.u64.u8 	%rd2528, %rs1318;
	shl.b64 	%rd2529, %rd2528, 40;
	or.b64  	%rd2530, %rd2525, %rd2529;
	shr.u16 	%rs1319, %rs2045, 15;
	cvt.u64.u16 	%rd2531, %rs1319;
	add.s64 	%rd2532, %rd2517, %rd2531;
	ld.global.nc.u8 	%rs1320, [%rd2532];
	cvt.u64.u8 	%rd2533, %rs1320;
	shl.b64 	%rd2534, %rd2533, 32;
	or.b64  	%rd2535, %rd2530, %rd2534;
	or.b64  	%rd3985, %rd2535, 978469206;
	bra.uni 	$L__BB0_476;
$L__BB0_473:
	shr.u16 	%rs1288, %rs2045, 3;
	and.b16  	%rs1289, %rs1288, 15;
	cvt.u64.u16 	%rd2476, %rs1289;
	mov.u64 	%rd2477, $str;
	add.s64 	%rd2478, %rd2477, %rd2476;
	ld.global.nc.u8 	%rs1290, [%rd2478];
	cvt.u64.u8 	%rd2479, %rs1290;
	shl.b64 	%rd2480, %rd2479, 56;
	shr.u16 	%rs1291, %rs2045, 7;
	and.b16  	%rs1292, %rs1291, 15;
	cvt.u64.u16 	%rd2481, %rs1292;
	add.s64 	%rd2482, %rd2477, %rd2481;
	ld.global.nc.u8 	%rs1293, [%rd2482];
	cvt.u64.u8 	%rd2483, %rs1293;
	shl.b64 	%rd2484, %rd2483, 48;
	or.b64  	%rd2485, %rd2480, %rd2484;
	shr.u16 	%rs1294, %rs2045, 11;
	and.b16  	%rs1295, %rs1294, 15;
	cvt.u64.u16 	%rd2486, %rs1295;
	add.s64 	%rd2487, %rd2477, %rd2486;
	ld.global.nc.u8 	%rs1296, [%rd2487];
	cvt.u64.u8 	%rd2488, %rs1296;
	shl.b64 	%rd2489, %rd2488, 40;
	or.b64  	%rd2490, %rd2485, %rd2489;
	shr.u16 	%rs1297, %rs2045, 15;
	cvt.u64.u16 	%rd2491, %rs1297;
	add.s64 	%rd2492, %rd2477, %rd2491;
	ld.global.nc.u8 	%rs1298, [%rd2492];
	cvt.u64.u8 	%rd2493, %rs1298;
	shl.b64 	%rd2494, %rd2493, 32;
	or.b64  	%rd2495, %rd2490, %rd2494;
	or.b64  	%rd3985, %rd2495, 978146638;
	bra.uni 	$L__BB0_476;
$L__BB0_474:
	shr.u16 	%rs1277, %rs2045, 3;
	and.b16  	%rs1278, %rs1277, 15;
	cvt.u64.u16 	%rd2456, %rs1278;
	mov.u64 	%rd2457, $str;
	add.s64 	%rd2458, %rd2457, %rd2456;
	ld.global.nc.u8 	%rs1279, [%rd2458];
	cvt.u64.u8 	%rd2459, %rs1279;
	shl.b64 	%rd2460, %rd2459, 56;
	shr.u16 	%rs1280, %rs2045, 7;
	and.b16  	%rs1281, %rs1280, 15;
	cvt.u64.u16 	%rd2461, %rs1281;
	add.s64 	%rd2462, %rd2457, %rd2461;
	ld.global.nc.u8 	%rs1282, [%rd2462];
	cvt.u64.u8 	%rd2463, %rs1282;
	shl.b64 	%rd2464, %rd2463, 48;
	or.b64  	%rd2465, %rd2460, %rd2464;
	shr.u16 	%rs1283, %rs2045, 11;
	and.b16  	%rs1284, %rs1283, 15;
	cvt.u64.u16 	%rd2466, %rs1284;
	add.s64 	%rd2467, %rd2457, %rd2466;
	ld.global.nc.u8 	%rs1285, [%rd2467];
	cvt.u64.u8 	%rd2468, %rs1285;
	shl.b64 	%rd2469, %rd2468, 40;
	or.b64  	%rd2470, %rd2465, %rd2469;
	shr.u16 	%rs1286, %rs2045, 15;
	cvt.u64.u16 	%rd2471, %rs1286;
	add.s64 	%rd2472, %rd2457, %rd2471;
	ld.global.nc.u8 	%rs1287, [%rd2472];
	cvt.u64.u8 	%rd2473, %rs1287;
	shl.b64 	%rd2474, %rd2473, 32;
	or.b64  	%rd2475, %rd2470, %rd2474;
	or.b64  	%rd3985, %rd2475, 976375887;
	bra.uni 	$L__BB0_476;
$L__BB0_475:
	shr.u16 	%rs1255, %rs2045, 3;
	and.b16  	%rs1256, %rs1255, 15;
	cvt.u64.u16 	%rd2416, %rs1256;
	mov.u64 	%rd2417, $str;
	add.s64 	%rd2418, %rd2417, %rd2416;
	ld.global.nc.u8 	%rs1257, [%rd2418];
	cvt.u64.u8 	%rd2419, %rs1257;
	shl.b64 	%rd2420, %rd2419, 56;
	shr.u16 	%rs1258, %rs2045, 7;
	and.b16  	%rs1259, %rs1258, 15;
	cvt.u64.u16 	%rd2421, %rs1259;
	add.s64 	%rd2422, %rd2417, %rd2421;
	ld.global.nc.u8 	%rs1260, [%rd2422];
	cvt.u64.u8 	%rd2423, %rs1260;
	shl.b64 	%rd2424, %rd2423, 48;
	or.b64  	%rd2425, %rd2420, %rd2424;
	shr.u16 	%rs1261, %rs2045, 11;
	and.b16  	%rs1262, %rs1261, 15;
	cvt.u64.u16 	%rd2426, %rs1262;
	add.s64 	%rd2427, %rd2417, %rd2426;
	ld.global.nc.u8 	%rs1263, [%rd2427];
	cvt.u64.u8 	%rd2428, %rs1263;
	shl.b64 	%rd2429, %rd2428, 40;
	or.b64  	%rd2430, %rd2425, %rd2429;
	shr.u16 	%rs1264, %rs2045, 15;
	cvt.u64.u16 	%rd2431, %rs1264;
	add.s64 	%rd2432, %rd2417, %rd2431;
	ld.global.nc.u8 	%rs1265, [%rd2432];
	cvt.u64.u8 	%rd2433, %rs1265;
	shl.b64 	%rd2434, %rd2433, 32;
	or.b64  	%rd2435, %rd2430, %rd2434;
	or.b64  	%rd3985, %rd2435, 977885011;
$L__BB0_476:
	shr.u64 	%rd2576, %rd3985, 8;
	shr.u64 	%rd2577, %rd3985, 16;
	shr.u64 	%rd2578, %rd3985, 24;
	shr.u64 	%rd2579, %rd3985, 32;
	shr.u64 	%rd2580, %rd3985, 40;
	shr.u64 	%rd2581, %rd3985, 48;
	shr.u64 	%rd2582, %rd3985, 56;
	add.u64 	%rd2584, %SPL, 4;
	st.local.u8 	[%rd2584], %rd3985;
	st.local.u8 	[%rd2584+1], %rd2576;
	st.local.u8 	[%rd2584+2], %rd2577;
	st.local.u8 	[%rd2584+3], %rd2578;
	st.local.u8 	[%rd2584+4], %rd2579;
	st.local.u8 	[%rd2584+5], %rd2580;
	st.local.u8 	[%rd2584+6], %rd2581;
	st.local.u8 	[%rd2584+7], %rd2582;
	mov.b16 	%rs1344, 0;
	st.local.u8 	[%rd2584+8], %rs1344;
	add.u64 	%rd2586, %SPL, 2;
	ld.local.u16 	%rs2049, [%rd2586];
	mov.b16 	%rs82, 9;
	setp.eq.s16 	%p262, %rs2049, 0;
	@%p262 bra 	$L__BB0_480;
	setp.eq.s16 	%p263, %rs2049, 1;
	@%p263 bra 	$L__BB0_479;
	setp.eq.s16 	%p264, %rs2049, -1;
	and.b16  	%rs1346, %rs2049, 7;
	selp.b16 	%rs82, 10, %rs1346, %p264;
	bra.uni 	$L__BB0_480;
$L__BB0_479:
	mov.b16 	%rs82, 8;
$L__BB0_480:
	mov.b64 	%rd3986, 6872316418996526943;
	setp.gt.s16 	%p265, %rs82, 4;
	@%p265 bra 	$L__BB0_487;
	setp.gt.s16 	%p271, %rs82, 1;
	@%p271 bra 	$L__BB0_484;
	setp.eq.s16 	%p274, %rs82, 0;
	@%p274 bra 	$L__BB0_483;
	bra.uni 	$L__BB0_495;
$L__BB0_483:
	shr.u16 	%rs1425, %rs2049, 3;
	and.b16  	%rs1426, %rs1425, 15;
	cvt.u64.u16 	%rd2730, %rs1426;
	mov.u64 	%rd2731, $str;
	add.s64 	%rd2732, %rd2731, %rd2730;
	ld.global.nc.u8 	%rs1427, [%rd2732];
	cvt.u64.u8 	%rd2733, %rs1427;
	shl.b64 	%rd2734, %rd2733, 56;
	shr.u16 	%rs1428, %rs2049, 7;
	and.b16  	%rs1429, %rs1428, 15;
	cvt.u64.u16 	%rd2735, %rs1429;
	add.s64 	%rd2736, %rd2731, %rd2735;
	ld.global.nc.u8 	%rs1430, [%rd2736];
	cvt.u64.u8 	%rd2737, %rs1430;
	shl.b64 	%rd2738, %rd2737, 48;
	or.b64  	%rd2739, %rd2734, %rd2738;
	shr.u16 	%rs1431, %rs2049, 11;
	and.b16  	%rs1432, %rs1431, 15;
	cvt.u64.u16 	%rd2740, %rs1432;
	add.s64 	%rd2741, %rd2731, %rd2740;
	ld.global.nc.u8 	%rs1433, [%rd2741];
	cvt.u64.u8 	%rd2742, %rs1433;
	shl.b64 	%rd2743, %rd2742, 40;
	or.b64  	%rd2744, %rd2739, %rd2743;
	shr.u16 	%rs1434, %rs2049, 15;
	cvt.u64.u16 	%rd2745, %rs1434;
	add.s64 	%rd2746, %rd2731, %rd2745;
	ld.global.nc.u8 	%rs1435, [%rd2746];
	cvt.u64.u8 	%rd2747, %rs1435;
	shl.b64 	%rd2748, %rd2747, 32;
	or.b64  	%rd2749, %rd2744, %rd2748;
	or.b64  	%rd3986, %rd2749, 978210627;
	bra.uni 	$L__BB0_500;
$L__BB0_484:
	setp.eq.s16 	%p272, %rs82, 2;
	@%p272 bra 	$L__BB0_496;
	setp.eq.s16 	%p273, %rs82, 3;
	@%p273 bra 	$L__BB0_486;
	bra.uni 	$L__BB0_497;
$L__BB0_486:
	shr.u16 	%rs1392, %rs2049, 3;
	and.b16  	%rs1393, %rs1392, 15;
	cvt.u64.u16 	%rd2670, %rs1393;
	mov.u64 	%rd2671, $str;
	add.s64 	%rd2672, %rd2671, %rd2670;
	ld.global.nc.u8 	%rs1394, [%rd2672];
	cvt.u64.u8 	%rd2673, %rs1394;
	shl.b64 	%rd2674, %rd2673, 56;
	shr.u16 	%rs1395, %rs2049, 7;
	and.b16  	%rs1396, %rs1395, 15;
	cvt.u64.u16 	%rd2675, %rs1396;
	add.s64 	%rd2676, %rd2671, %rd2675;
	ld.global.nc.u8 	%rs1397, [%rd2676];
	cvt.u64.u8 	%rd2677, %rs1397;
	shl.b64 	%rd2678, %rd2677, 48;
	or.b64  	%rd2679, %rd2674, %rd2678;
	shr.u16 	%rs1398, %rs2049, 11;
	and.b16  	%rs1399, %rs1398, 15;
	cvt.u64.u16 	%rd2680, %rs1399;
	add.s64 	%rd2681, %rd2671, %rd2680;
	ld.global.nc.u8 	%rs1400, [%rd2681];
	cvt.u64.u8 	%rd2682, %rs1400;
	shl.b64 	%rd2683, %rd2682, 40;
	or.b64  	%rd2684, %rd2679, %rd2683;
	shr.u16 	%rs1401, %rs2049, 15;
	cvt.u64.u16 	%rd2685, %rs1401;
	add.s64 	%rd2686, %rd2671, %rd2685;
	ld.global.nc.u8 	%rs1402, [%rd2686];
	cvt.u64.u8 	%rd2687, %rs1402;
	shl.b64 	%rd2688, %rd2687, 32;
	or.b64  	%rd2689, %rd2684, %rd2688;
	or.b64  	%rd3986, %rd2689, 977683794;
	bra.uni 	$L__BB0_500;
$L__BB0_487:
	setp.gt.s16 	%p266, %rs82, 7;
	@%p266 bra 	$L__BB0_491;
	setp.eq.s16 	%p269, %rs82, 5;
	@%p269 bra 	$L__BB0_498;
	setp.eq.s16 	%p270, %rs82, 6;
	@%p270 bra 	$L__BB0_490;
	bra.uni 	$L__BB0_499;
$L__BB0_490:
	shr.u16 	%rs1359, %rs2049, 3;
	and.b16  	%rs1360, %rs1359, 15;
	cvt.u64.u16 	%rd2610, %rs1360;
	mov.u64 	%rd2611, $str;
	add.s64 	%rd2612, %rd2611, %rd2610;
	ld.global.nc.u8 	%rs1361, [%rd2612];
	cvt.u64.u8 	%rd2613, %rs1361;
	shl.b64 	%rd2614, %rd2613, 56;
	shr.u16 	%rs1362, %rs2049, 7;
	and.b16  	%rs1363, %rs1362, 15;
	cvt.u64.u16 	%rd2615, %rs1363;
	add.s64 	%rd2616, %rd2611, %rd2615;
	ld.global.nc.u8 	%rs1364, [%rd2616];
	cvt.u64.u8 	%rd2617, %rs1364;
	shl.b64 	%rd2618, %rd2617, 48;
	or.b64  	%rd2619, %rd2614, %rd2618;
	shr.u16 	%rs1365, %rs2049, 11;
	and.b16  	%rs1366, %rs1365, 15;
	cvt.u64.u16 	%rd2620, %rs1366;
	add.s64 	%rd2621, %rd2611, %rd2620;
	ld.global.nc.u8 	%rs1367, [%rd2621];
	cvt.u64.u8 	%rd2622, %rs1367;
	shl.b64 	%rd2623, %rd2622, 40;
	or.b64  	%rd2624, %rd2619, %rd2623;
	shr.u16 	%rs1368, %rs2049, 15;
	cvt.u64.u16 	%rd2625, %rs1368;
	add.s64 	%rd2626, %rd2611, %rd2625;
	ld.global.nc.u8 	%rs1369, [%rd2626];
	cvt.u64.u8 	%rd2627, %rs1369;
	shl.b64 	%rd2628, %rd2627, 32;
	or.b64  	%rd2629, %rd2624, %rd2628;
	or.b64  	%rd3986, %rd2629, 976310351;
	bra.uni 	$L__BB0_500;
$L__BB0_491:
	setp.eq.s16 	%p267, %rs82, 10;
	@%p267 bra 	$L__BB0_494;
	setp.eq.s16 	%p268, %rs82, 9;
	@%p268 bra 	$L__BB0_500;
	mov.b64 	%rd3986, 6872316418994557509;
	bra.uni 	$L__BB0_500;
$L__BB0_494:
	mov.b64 	%rd3986, 6872316418994623827;
	bra.uni 	$L__BB0_500;
$L__BB0_495:
	shr.u16 	%rs1414, %rs2049, 3;
	and.b16  	%rs1415, %rs1414, 15;
	cvt.u64.u16 	%rd2710, %rs1415;
	mov.u64 	%rd2711, $str;
	add.s64 	%rd2712, %rd2711, %rd2710;
	ld.global.nc.u8 	%rs1416, [%rd2712];
	cvt.u64.u8 	%rd2713, %rs1416;
	shl.b64 	%rd2714, %rd2713, 56;
	shr.u16 	%rs1417, %rs2049, 7;
	and.b16  	%rs1418, %rs1417, 15;
	cvt.u64.u16 	%rd2715, %rs1418;
	add.s64 	%rd2716, %rd2711, %rd2715;
	ld.global.nc.u8 	%rs1419, [%rd2716];
	cvt.u64.u8 	%rd2717, %rs1419;
	shl.b64 	%rd2718, %rd2717, 48;
	or.b64  	%rd2719, %rd2714, %rd2718;
	shr.u16 	%rs1420, %rs2049, 11;
	and.b16  	%rs1421, %rs1420, 15;
	cvt.u64.u16 	%rd2720, %rs1421;
	add.s64 	%rd2721, %rd2711, %rd2720;
	ld.global.nc.u8 	%rs1422, [%rd2721];
	cvt.u64.u8 	%rd2722, %rs1422;
	shl.b64 	%rd2723, %rd2722, 40;
	or.b64  	%rd2724, %rd2719, %rd2723;
	shr.u16 	%rs1423, %rs2049, 15;
	cvt.u64.u16 	%rd2725, %rs1423;
	add.s64 	%rd2726, %rd2711, %rd2725;
	ld.global.nc.u8 	%rs1424, [%rd2726];
	cvt.u64.u8 	%rd2727, %rs1424;
	shl.b64 	%rd2728, %rd2727, 32;
	or.b64  	%rd2729, %rd2724, %rd2728;
	or.b64  	%rd3986, %rd2729, 978343236;
	bra.uni 	$L__BB0_500;
$L__BB0_496:
	shr.u16 	%rs1403, %rs2049, 3;
	and.b16  	%rs1404, %rs1403, 15;
	cvt.u64.u16 	%rd2690, %rs1404;
	mov.u64 	%rd2691, $str;
	add.s64 	%rd2692, %rd2691, %rd2690;
	ld.global.nc.u8 	%rs1405, [%rd2692];
	cvt.u64.u8 	%rd2693, %rs1405;
	shl.b64 	%rd2694, %rd2693, 56;
	shr.u16 	%rs1406, %rs2049, 7;
	and.b16  	%rs1407, %rs1406, 15;
	cvt.u64.u16 	%rd2695, %rs1407;
	add.s64 	%rd2696, %rd2691, %rd2695;
	ld.global.nc.u8 	%rs1408, [%rd2696];
	cvt.u64.u8 	%rd2697, %rs1408;
	shl.b64 	%rd2698, %rd2697, 48;
	or.b64  	%rd2699, %rd2694, %rd2698;
	shr.u16 	%rs1409, %rs2049, 11;
	and.b16  	%rs1410, %rs1409, 15;
	cvt.u64.u16 	%rd2700, %rs1410;
	add.s64 	%rd2701, %rd2691, %rd2700;
	ld.global.nc.u8 	%rs1411, [%rd2701];
	cvt.u64.u8 	%rd2702, %rs1411;
	shl.b64 	%rd2703, %rd2702, 40;
	or.b64  	%rd2704, %rd2699, %rd2703;
	shr.u16 	%rs1412, %rs2049, 15;
	cvt.u64.u16 	%rd2705, %rs1412;
	add.s64 	%rd2706, %rd2691, %rd2705;
	ld.global.nc.u8 	%rs1413, [%rd2706];
	cvt.u64.u8 	%rd2707, %rs1413;
	shl.b64 	%rd2708, %rd2707, 32;
	or.b64  	%rd2709, %rd2704, %rd2708;
	or.b64  	%rd3986, %rd2709, 978469206;
	bra.uni 	$L__BB0_500;
$L__BB0_497:
	shr.u16 	%rs1381, %rs2049, 3;
	and.b16  	%rs1382, %rs1381, 15;
	cvt.u64.u16 	%rd2650, %rs1382;
	mov.u64 	%rd2651, $str;
	add.s64 	%rd2652, %rd2651, %rd2650;
	ld.global.nc.u8 	%rs1383, [%rd2652];
	cvt.u64.u8 	%rd2653, %rs1383;
	shl.b64 	%rd2654, %rd2653, 56;
	shr.u16 	%rs1384, %rs2049, 7;
	and.b16  	%rs1385, %rs1384, 15;
	cvt.u64.u16 	%rd2655, %rs1385;
	add.s64 	%rd2656, %rd2651, %rd2655;
	ld.global.nc.u8 	%rs1386, [%rd2656];
	cvt.u64.u8 	%rd2657, %rs1386;
	shl.b64 	%rd2658, %rd2657, 48;
	or.b64  	%rd2659, %rd2654, %rd2658;
	shr.u16 	%rs1387, %rs2049, 11;
	and.b16  	%rs1388, %rs1387, 15;
	cvt.u64.u16 	%rd2660, %rs1388;
	add.s64 	%rd2661, %rd2651, %rd2660;
	ld.global.nc.u8 	%rs1389, [%rd2661];
	cvt.u64.u8 	%rd2662, %rs1389;
	shl.b64 	%rd2663, %rd2662, 40;
	or.b64  	%rd2664, %rd2659, %rd2663;
	shr.u16 	%rs1390, %rs2049, 15;
	cvt.u64.u16 	%rd2665, %rs1390;
	add.s64 	%rd2666, %rd2651, %rd2665;
	ld.global.nc.u8 	%rs1391, [%rd2666];
	cvt.u64.u8 	%rd2667, %rs1391;
	shl.b64 	%rd2668, %rd2667, 32;
	or.b64  	%rd2669, %rd2664, %rd2668;
	or.b64  	%rd3986, %rd2669, 978146638;
	bra.uni 	$L__BB0_500;
$L__BB0_498:
	shr.u16 	%rs1370, %rs2049, 3;
	and.b16  	%rs1371, %rs1370, 15;
	cvt.u64.u16 	%rd2630, %rs1371;
	mov.u64 	%rd2631, $str;
	add.s64 	%rd2632, %rd2631, %rd2630;
	ld.global.nc.u8 	%rs1372, [%rd2632];
	cvt.u64.u8 	%rd2633, %rs1372;
	shl.b64 	%rd2634, %rd2633, 56;
	shr.u16 	%rs1373, %rs2049, 7;
	and.b16  	%rs1374, %rs1373, 15;
	cvt.u64.u16 	%rd2635, %rs1374;
	add.s64 	%rd2636, %rd2631, %rd2635;
	ld.global.nc.u8 	%rs1375, [%rd2636];
	cvt.u64.u8 	%rd2637, %rs1375;
	shl.b64 	%rd2638, %rd2637, 48;
	or.b64  	%rd2639, %rd2634, %rd2638;
	shr.u16 	%rs1376, %rs2049, 11;
	and.b16  	%rs1377, %rs1376, 15;
	cvt.u64.u16 	%rd2640, %rs1377;
	add.s64 	%rd2641, %rd2631, %rd2640;
	ld.global.nc.u8 	%rs1378, [%rd2641];
	cvt.u64.u8 	%rd2642, %rs1378;
	shl.b64 	%rd2643, %rd2642, 40;
	or.b64  	%rd2644, %rd2639, %rd2643;
	shr.u16 	%rs1379, %rs2049, 15;
	cvt.u64.u16 	%rd2645, %rs1379;
	add.s64 	%rd2646, %rd2631, %rd2645;
	ld.global.nc.u8 	%rs1380, [%rd2646];
	cvt.u64.u8 	%rd2647, %rs1380;
	shl.b64 	%rd2648, %rd2647, 32;
	or.b64  	%rd2649, %rd2644, %rd2648;
	or.b64  	%rd3986, %rd2649, 976375887;
	bra.uni 	$L__BB0_500;
$L__BB0_499:
	shr.u16 	%rs1348, %rs2049, 3;
	and.b16  	%rs1349, %rs1348, 15;
	cvt.u64.u16 	%rd2590, %rs1349;
	mov.u64 	%rd2591, $str;
	add.s64 	%rd2592, %rd2591, %rd2590;
	ld.global.nc.u8 	%rs1350, [%rd2592];
	cvt.u64.u8 	%rd2593, %rs1350;
	shl.b64 	%rd2594, %rd2593, 56;
	shr.u16 	%rs1351, %rs2049, 7;
	and.b16  	%rs1352, %rs1351, 15;
	cvt.u64.u16 	%rd2595, %rs1352;
	add.s64 	%rd2596, %rd2591, %rd2595;
	ld.global.nc.u8 	%rs1353, [%rd2596];
	cvt.u64.u8 	%rd2597, %rs1353;
	shl.b64 	%rd2598, %rd2597, 48;
	or.b64  	%rd2599, %rd2594, %rd2598;
	shr.u16 	%rs1354, %rs2049, 11;
	and.b16  	%rs1355, %rs1354, 15;
	cvt.u64.u16 	%rd2600, %rs1355;
	add.s64 	%rd2601, %rd2591, %rd2600;
	ld.global.nc.u8 	%rs1356, [%rd2601];
	cvt.u64.u8 	%rd2602, %rs1356;
	shl.b64 	%rd2603, %rd2602, 40;
	or.b64  	%rd2604, %rd2599, %rd2603;
	shr.u16 	%rs1357, %rs2049, 15;
	cvt.u64.u16 	%rd2605, %rs1357;
	add.s64 	%rd2606, %rd2591, %rd2605;
	ld.global.nc.u8 	%rs1358, [%rd2606];
	cvt.u64.u8 	%rd2607, %rs1358;
	shl.b64 	%rd2608, %rd2607, 32;
	or.b64  	%rd2609, %rd2604, %rd2608;
	or.b64  	%rd3986, %rd2609, 977885011;
$L__BB0_500:
	shr.u64 	%rd2750, %rd3986, 8;
	shr.u64 	%rd2751, %rd3986, 16;
	shr.u64 	%rd2752, %rd3986, 24;
	shr.u64 	%rd2753, %rd3986, 32;
	shr.u64 	%rd2754, %rd3986, 40;
	shr.u64 	%rd2755, %rd3986, 48;
	shr.u64 	%rd2756, %rd3986, 56;
	add.u64 	%rd2757, %SP, 13;
	add.u64 	%rd2758, %SPL, 13;
	st.local.u8 	[%rd2758], %rd3986;
	st.local.u8 	[%rd2758+1], %rd2750;
	st.local.u8 	[%rd2758+2], %rd2751;
	st.local.u8 	[%rd2758+3], %rd2752;
	st.local.u8 	[%rd2758+4], %rd2753;
	st.local.u8 	[%rd2758+5], %rd2754;
	st.local.u8 	[%rd2758+6], %rd2755;
	st.local.u8 	[%rd2758+7], %rd2756;
	mov.b16 	%rs1436, 0;
	st.local.u8 	[%rd2758+8], %rs1436;
	add.u64 	%rd2759, %SP, 24;
	add.u64 	%rd174, %SPL, 24;
	st.local.u32 	[%rd174], %r99;
	add.u64 	%rd2760, %SP, 4;
	st.local.u64 	[%rd174+8], %rd2760;
	st.local.u64 	[%rd174+16], %rd2757;
	mov.u64 	%rd2761, $str$19;
	cvta.global.u64 	%rd2762, %rd2761;
	{ // callseq 15, 0
	.param .b64 param0;
	st.param.b64 	[param0], %rd2762;
	.param .b64 param1;
	st.param.b64 	[param1], %rd2759;
	.param .b32 retval0;
	call.uni (retval0), 
	vprintf, 
	(
	param0, 
	param1
	);
	ld.param.b32 	%r511, [retval0];
	} // callseq 15
	setp.lt.u16 	%p275, %rs2045, 2;
	@%p275 bra 	$L__BB0_504;
	setp.lt.u16 	%p276, %rs2049, 2;
	or.b16  	%rs1437, %rs2049, %rs2045;
	and.b16  	%rs1438, %rs1437, 6;
	setp.ne.s16 	%p277, %rs1438, 0;
	or.pred  	%p278, %p277, %p276;
	@%p278 bra 	$L__BB0_503;
	cvt.u32.u16 	%r513, %rs2045;
	shl.b32 	%r514, %r513, 16;
	cvt.u32.u16 	%r515, %rs2049;
	or.b32  	%r516, %r514, %r515;
	add.s32 	%r152, %r96, 1;
	st.local.u32 	[%rd2], %r152;
	mul.wide.u32 	%rd2764, %r96, 4;
	add.s64 	%rd2765, %rd2, %rd2764;
	st.local.u32 	[%rd2765+4], %r516;
	mov.u32 	%r96, %r152;
	bra.uni 	$L__BB0_608;
$L__BB0_503:
	and.b16  	%rs1439, %rs2045, 7;
	setp.eq.s16 	%p279, %rs1439, 2;
	add.u64 	%rd3987, %SP, 0;
	mov.u16 	%rs2048, %rs2045;
	@%p279 bra 	$L__BB0_505;
$L__BB0_504:
	setp.lt.u16 	%p280, %rs2049, 2;
	and.b16  	%rs1440, %rs2049, 7;
	setp.ne.s16 	%p281, %rs1440, 2;
	add.u64 	%rd3987, %SP, 2;
	or.pred  	%p282, %p280, %p281;
	mov.u16 	%rs2048, %rs2049;
	mov.u16 	%rs2049, %rs2045;
	@%p282 bra 	$L__BB0_608;
$L__BB0_505:
	shr.u16 	%rs1441, %rs2048, 3;
	cvt.u32.u16 	%r153, %rs1441;
	cvt.u32.u16 	%r517, %rs2049;
	st.local.v2.u32 	[%rd174], {%r99, %r153};
	st.local.u32 	[%rd174+8], %r517;
	mov.u64 	%rd2767, $str$20;
	cvta.global.u64 	%rd2768, %rd2767;
	{ // callseq 16, 0
	.param .b64 param0;
	st.param.b64 	[param0], %rd2768;
	.param .b64 param1;
	st.param.b64 	[param1], %rd2759;
	.param .b32 retval0;
	call.uni (retval0), 
	vprintf, 
	(
	param0, 
	param1
	);
	ld.param.b32 	%r518, [retval0];
	} // callseq 16
	mul.wide.u16 	%r520, %rs1441, 4;
	mov.u32 	%r521, shared_mem;
	add.s32 	%r522, %r521, %r520;
	add.s32 	%r154, %r522, 49152;
	atom.shared.exch.b32 	%r523, [%r522+49152], %r517;
	cvt.u16.u32 	%rs85, %r523;
	and.b32  	%r524, %r523, 65535;
	st.local.v2.u32 	[%rd174], {%r99, %r524};
	mov.u64 	%rd2770, $str$21;
	cvta.global.u64 	%rd2771, %rd2770;
	{ // callseq 17, 0
	.param .b64 param0;
	st.param.b64 	[param0], %rd2771;
	.param .b64 param1;
	st.param.b64 	[param1], %rd2759;
	.param .b32 retval0;
	call.uni (retval0), 
	vprintf, 
	(
	param0, 
	param1
	);
	ld.param.b32 	%r525, [retval0];
	} // callseq 17
	setp.eq.s16 	%p283, %rs85, 0;
	@%p283 bra 	$L__BB0_507;
	setp.eq.s16 	%p284, %rs85, -1;
	@%p284 bra 	$L__BB0_608;
	bra.uni 	$L__BB0_508;
$L__BB0_507:
	st.local.u32 	[%rd174], %r99;
	mov.u64 	%rd2772, $str$22;
	cvta.global.u64 	%rd2773, %rd2772;
	{ // callseq 18, 0
	.param .b64 param0;
	st.param.b64 	[param0], %rd2773;
	.param .b64 param1;
	st.param.b64 	[param1], %rd2759;
	.param .b32 retval0;
	call.uni (retval0), 
	vprintf, 
	(
	param0, 
	param1
	);
	ld.param.b32 	%r527, [retval0];
	} // callseq 18
$L__BB0_508:
	mov.b32 	%r529, 0;
	st.local.v2.u32 	[%rd174], {%r153, %r529};
	cvta.global.u64 	%rd2776, %rd2767;
	{ // callseq 19, 0
	.param .b64 param0;
	st.param.b64 	[param0], %rd2776;
	.param .b64 param1;
	st.param.b64 	[param1], %rd2759;
	.param .b32 retval0;
	call.uni (retval0), 
	vprintf, 
	(
	param0, 
	param1
	);
	ld.param.b32 	%r530, [retval0];
	} // callseq 19
	atom.shared.exch.b32 	%r532, [%r154], 0;
	cvta.to.local.u64 	%rd2778, %rd3987;
	st.local.u16 	[%rd2778], %rs85;
	add.u64 	%rd2780, %SPL, 0;
	ld.local.u16 	%rs2045, [%rd2780];
	bra.uni 	$L__BB0_446;
$L__BB0_509:
	mov.b16 	%rs88, 9;
	setp.eq.s16 	%p53, %rs5, 0;
	@%p53 bra 	$L__BB0_513;
	setp.eq.s16 	%p54, %rs5, 1;
	@%p54 bra 	$L__BB0_512;
	setp.eq.s32 	%p55, %r98, 65535;
	cvt.u16.u32 	%rs304, %r98;
	and.b16  	%rs305, %rs304, 7;
	selp.b16 	%rs88, 10, %rs305, %p55;
	bra.uni 	$L__BB0_513;
$L__BB0_512:
	mov.b16 	%rs88, 8;
$L__BB0_513:
	mov.b64 	%rd3988, 6872316418996526943;
	setp.gt.s16 	%p56, %rs88, 4;
	@%p56 bra 	$L__BB0_520;
	setp.gt.s16 	%p62, %rs88, 1;
	@%p62 bra 	$L__BB0_517;
	setp.eq.s16 	%p65, %rs88, 0;
	@%p65 bra 	$L__BB0_516;
	bra.uni 	$L__BB0_528;
$L__BB0_516:
	shr.u16 	%rs384, %rs5, 3;
	and.b16  	%rs385, %rs384, 15;
	cvt.u64.u16 	%rd747, %rs385;
	mov.u64 	%rd748, $str;
	add.s64 	%rd749, %rd748, %rd747;
	ld.global.nc.u8 	%rs386, [%rd749];
	cvt.u64.u8 	%rd750, %rs386;
	shl.b64 	%rd751, %rd750, 56;
	shr.u16 	%rs387, %rs5, 7;
	and.b16  	%rs388, %rs387, 15;
	cvt.u64.u16 	%rd752, %rs388;
	add.s64 	%rd753, %rd748, %rd752;
	ld.global.nc.u8 	%rs389, [%rd753];
	cvt.u64.u8 	%rd754, %rs389;
	shl.b64 	%rd755, %rd754, 48;
	or.b64  	%rd756, %rd751, %rd755;
	shr.u16 	%rs390, %rs5, 11;
	and.b16  	%rs391, %rs390, 15;
	cvt.u64.u16 	%rd757, %rs391;
	add.s64 	%rd758, %rd748, %rd757;
	ld.global.nc.u8 	%rs392, [%rd758];
	cvt.u64.u8 	%rd759, %rs392;
	shl.b64 	%rd760, %rd759, 40;
	or.b64  	%rd761, %rd756, %rd760;
	shr.u16 	%rs393, %rs5, 15;
	cvt.u64.u16 	%rd762, %rs393;
	add.s64 	%rd763, %rd748, %rd762;
	ld.global.nc.u8 	%rs394, [%rd763];
	cvt.u64.u8 	%rd764, %rs394;
	shl.b64 	%rd765, %rd764, 32;
	or.b64  	%rd766, %rd761, %rd765;
	or.b64  	%rd3988, %rd766, 978210627;
	bra.uni 	$L__BB0_533;
$L__BB0_517:
	setp.eq.s16 	%p63, %rs88, 2;
	@%p63 bra 	$L__BB0_529;
	setp.eq.s16 	%p64, %rs88, 3;
	@%p64 bra 	$L__BB0_519;
	bra.uni 	$L__BB0_530;
$L__BB0_519:
	shr.u16 	%rs351, %rs5, 3;
	and.b16  	%rs352, %rs351, 15;
	cvt.u64.u16 	%rd687, %rs352;
	mov.u64 	%rd688, $str;
	add.s64 	%rd689, %rd688, %rd687;
	ld.global.nc.u8 	%rs353, [%rd689];
	cvt.u64.u8 	%rd690, %rs353;
	shl.b64 	%rd691, %rd690, 56;
	shr.u16 	%rs354, %rs5, 7;
	and.b16  	%rs355, %rs354, 15;
	cvt.u64.u16 	%rd692, %rs355;
	add.s64 	%rd693, %rd688, %rd692;
	ld.global.nc.u8 	%rs356, [%rd693];
	cvt.u64.u8 	%rd694, %rs356;
	shl.b64 	%rd695, %rd694, 48;
	or.b64  	%rd696, %rd691, %rd695;
	shr.u16 	%rs357, %rs5, 11;
	and.b16  	%rs358, %rs357, 15;
	cvt.u64.u16 	%rd697, %rs358;
	add.s64 	%rd698, %rd688, %rd697;
	ld.global.nc.u8 	%rs359, [%rd698];
	cvt.u64.u8 	%rd699, %rs359;
	shl.b64 	%rd700, %rd699, 40;
	or.b64  	%rd701, %rd696, %rd700;
	shr.u16 	%rs360, %rs5, 15;
	cvt.u64.u16 	%rd702, %rs360;
	add.s64 	%rd703, %rd688, %rd702;
	ld.global.nc.u8 	%rs361, [%rd703];
	cvt.u64.u8 	%rd704, %rs361;
	shl.b64 	%rd705, %rd704, 32;
	or.b64  	%rd706, %rd701, %rd705;
	or.b64  	%rd3988, %rd706, 977683794;
	bra.uni 	$L__BB0_533;
$L__BB0_520:
	setp.gt.s16 	%p57, %rs88, 7;
	@%p57 bra 	$L__BB0_524;
	setp.eq.s16 	%p60, %rs88, 5;
	@%p60 bra 	$L__BB0_531;
	setp.eq.s16 	%p61, %rs88, 6;
	@%p61 bra 	$L__BB0_523;
	bra.uni 	$L__BB0_532;
$L__BB0_523:
	shr.u16 	%rs318, %rs5, 3;
	and.b16  	%rs319, %rs318, 15;
	cvt.u64.u16 	%rd627, %rs319;
	mov.u64 	%rd628, $str;
	add.s64 	%rd629, %rd628, %rd627;
	ld.global.nc.u8 	%rs320, [%rd629];
	cvt.u64.u8 	%rd630, %rs320;
	shl.b64 	%rd631, %rd630, 56;
	shr.u16 	%rs321, %rs5, 7;
	and.b16  	%rs322, %rs321, 15;
	cvt.u64.u16 	%rd632, %rs322;
	add.s64 	%rd633, %rd628, %rd632;
	ld.global.nc.u8 	%rs323, [%rd633];
	cvt.u64.u8 	%rd634, %rs323;
	shl.b64 	%rd635, %rd634, 48;
	or.b64  	%rd636, %rd631, %rd635;
	shr.u16 	%rs324, %rs5, 11;
	and.b16  	%rs325, %rs324, 15;
	cvt.u64.u16 	%rd637, %rs325;
	add.s64 	%rd638, %rd628, %rd637;
	ld.global.nc.u8 	%rs326, [%rd638];
	cvt.u64.u8 	%rd639, %rs326;
	shl.b64 	%rd640, %rd639, 40;
	or.b64  	%rd641, %rd636, %rd640;
	shr.u16 	%rs327, %rs5, 15;
	cvt.u64.u16 	%rd642, %rs327;
	add.s64 	%rd643, %rd628, %rd642;
	ld.global.nc.u8 	%rs328, [%rd643];
	cvt.u64.u8 	%rd644, %rs328;
	shl.b64 	%rd645, %rd644, 32;
	or.b64  	%rd646, %rd641, %rd645;
	or.b64  	%rd3988, %rd646, 976310351;
	bra.uni 	$L__BB0_533;
$L__BB0_524:
	setp.eq.s16 	%p58, %rs88, 10;
	@%p58 bra 	$L__BB0_527;
	setp.eq.s16 	%p59, %rs88, 9;
	@%p59 bra 	$L__BB0_533;
	mov.b64 	%rd3988, 6872316418994557509;
	bra.uni 	$L__BB0_533;
$L__BB0_527:
	mov.b64 	%rd3988, 6872316418994623827;
	bra.uni 	$L__BB0_533;
$L__BB0_528:
	shr.u16 	%rs373, %rs5, 3;
	and.b16  	%rs374, %rs373, 15;
	cvt.u64.u16 	%rd727, %rs374;
	mov.u64 	%rd728, $str;
	add.s64 	%rd729, %rd728, %rd727;
	ld.global.nc.u8 	%rs375, [%rd729];
	cvt.u64.u8 	%rd730, %rs375;
	shl.b64 	%rd731, %rd730, 56;
	shr.u16 	%rs376, %rs5, 7;
	and.b16  	%rs377, %rs376, 15;
	cvt.u64.u16 	%rd732, %rs377;
	add.s64 	%rd733, %rd728, %rd732;
	ld.global.nc.u8 	%rs378, [%rd733];
	cvt.u64.u8 	%rd734, %rs378;
	shl.b64 	%rd735, %rd734, 48;
	or.b64  	%rd736, %rd731, %rd735;
	shr.u16 	%rs379, %rs5, 11;
	and.b16  	%rs380, %rs379, 15;
	cvt.u64.u16 	%rd737, %rs380;
	add.s64 	%rd738, %rd728, %rd737;
	ld.global.nc.u8 	%rs381, [%rd738];
	cvt.u64.u8 	%rd739, %rs381;
	shl.b64 	%rd740, %rd739, 40;
	or.b64  	%rd741, %rd736, %rd740;
	shr.u16 	%rs382, %rs5, 15;
	cvt.u64.u16 	%rd742, %rs382;
	add.s64 	%rd743, %rd728, %rd742;
	ld.global.nc.u8 	%rs383, [%rd743];
	cvt.u64.u8 	%rd744, %rs383;
	shl.b64 	%rd745, %rd744, 32;
	or.b64  	%rd746, %rd741, %rd745;
	or.b64  	%rd3988, %rd746, 978343236;
	bra.uni 	$L__BB0_533;
$L__BB0_529:
	shr.u16 	%rs362, %rs5, 3;
	and.b16  	%rs363, %rs362, 15;
	cvt.u64.u16 	%rd707, %rs363;
	mov.u64 	%rd708, $str;
	add.s64 	%rd709, %rd708, %rd707;
	ld.global.nc.u8 	%rs364, [%rd709];
	cvt.u64.u8 	%rd710, %rs364;
	shl.b64 	%rd711, %rd710, 56;
	shr.u16 	%rs365, %rs5, 7;
	and.b16  	%rs366, %rs365, 15;
	cvt.u64.u16 	%rd712, %rs366;
	add.s64 	%rd713, %rd708, %rd712;
	ld.global.nc.u8 	%rs367, [%rd713];
	cvt.u64.u8 	%rd714, %rs367;
	shl.b64 	%rd715, %rd714, 48;
	or.b64  	%rd716, %rd711, %rd715;
	shr.u16 	%rs368, %rs5, 11;
	and.b16  	%rs369, %rs368, 15;
	cvt.u64.u16 	%rd717, %rs369;
	add.s64 	%rd718, %rd708, %rd717;
	ld.global.nc.u8 	%rs370, [%rd718];
	cvt.u64.u8 	%rd719, %rs370;
	shl.b64 	%rd720, %rd719, 40;
	or.b64  	%rd721, %rd716, %rd720;
	shr.u16 	%rs371, %rs5, 15;
	cvt.u64.u16 	%rd722, %rs371;
	add.s64 	%rd723, %rd708, %rd722;
	ld.global.nc.u8 	%rs372, [%rd723];
	cvt.u64.u8 	%rd724, %rs372;
	shl.b64 	%rd725, %rd724, 32;
	or.b64  	%rd726, %rd721, %rd725;
	or.b64  	%rd3988, %rd726, 978469206;
	bra.uni 	$L__BB0_533;
$L__BB0_530:
	shr.u16 	%rs340, %rs5, 3;
	and.b16  	%rs341, %rs340, 15;
	cvt.u64.u16 	%rd667, %rs341;
	mov.u64 	%rd668, $str;
	add.s64 	%rd669, %rd668, %rd667;
	ld.global.nc.u8 	%rs342, [%rd669];
	cvt.u64.u8 	%rd670, %rs342;
	shl.b64 	%rd671, %rd670, 56;
	shr.u16 	%rs343, %rs5, 7;
	and.b16  	%rs344, %rs343, 15;
	cvt.u64.u16 	%rd672, %rs344;
	add.s64 	%rd673, %rd668, %rd672;
	ld.global.nc.u8 	%rs345, [%rd673];
	cvt.u64.u8 	%rd674, %rs345;
	shl.b64 	%rd675, %rd674, 48;
	or.b64  	%rd676, %rd671, %rd675;
	shr.u16 	%rs346, %rs5, 11;
	and.b16  	%rs347, %rs346, 15;
	cvt.u64.u16 	%rd677, %rs347;
	add.s64 	%rd678, %rd668, %rd677;
	ld.global.nc.u8 	%rs348, [%rd678];
	cvt.u64.u8 	%rd679, %rs348;
	shl.b64 	%rd680, %rd679, 40;
	or.b64  	%rd681, %rd676, %rd680;
	shr.u16 	%rs349, %rs5, 15;
	cvt.u64.u16 	%rd682, %rs349;
	add.s64 	%rd683, %rd668, %rd682;
	ld.global.nc.u8 	%rs350, [%rd683];
	cvt.u64.u8 	%rd684, %rs350;
	shl.b64 	%rd685, %rd684, 32;
	or.b64  	%rd686, %rd681, %rd685;
	or.b64  	%rd3988, %rd686, 978146638;
	bra.uni 	$L__BB0_533;
$L__BB0_531:
	shr.u16 	%rs329, %rs5, 3;
	and.b16  	%rs330, %rs329, 15;
	cvt.u64.u16 	%rd647, %rs330;
	mov.u64 	%rd648, $str;
	add.s64 	%rd649, %rd648, %rd647;
	ld.global.nc.u8 	%rs331, [%rd649];
	cvt.u64.u8 	%rd650, %rs331;
	shl.b64 	%rd651, %rd650, 56;
	shr.u16 	%rs332, %rs5, 7;
	and.b16  	%rs333, %rs332, 15;
	cvt.u64.u16 	%rd652, %rs333;
	add.s64 	%rd653, %rd648, %rd652;
	ld.global.nc.u8 	%rs334, [%rd653];
	cvt.u64.u8 	%rd654, %rs334;
	shl.b64 	%rd655, %rd654, 48;
	or.b64  	%rd656, %rd651, %rd655;
	shr.u16 	%rs335, %rs5, 11;
	and.b16  	%rs336, %rs335, 15;
	cvt.u64.u16 	%rd657, %rs336;
	add.s64 	%rd658, %rd648, %rd657;
	ld.global.nc.u8 	%rs337, [%rd658];
	cvt.u64.u8 	%rd659, %rs337;
	shl.b64 	%rd660, %rd659, 40;
	or.b64  	%rd661, %rd656, %rd660;
	shr.u16 	%rs338, %rs5, 15;
	cvt.u64.u16 	%rd662, %rs338;
	add.s64 	%rd663, %rd648, %rd662;
	ld.global.nc.u8 	%rs339, [%rd663];
	cvt.u64.u8 	%rd664, %rs339;
	shl.b64 	%rd665, %rd664, 32;
	or.b64  	%rd666, %rd661, %rd665;
	or.b64  	%rd3988, %rd666, 976375887;
	bra.uni 	$L__BB0_533;
$L__BB0_532:
	shr.u16 	%rs307, %rs5, 3;
	and.b16  	%rs308, %rs307, 15;
	cvt.u64.u16 	%rd607, %rs308;
	mov.u64 	%rd608, $str;
	add.s64 	%rd609, %rd608, %rd607;
	ld.global.nc.u8 	%rs309, [%rd609];
	cvt.u64.u8 	%rd610, %rs309;
	shl.b64 	%rd611, %rd610, 56;
	shr.u16 	%rs310, %rs5, 7;
	and.b16  	%rs311, %rs310, 15;
	cvt.u64.u16 	%rd612, %rs311;
	add.s64 	%rd613, %rd608, %rd612;
	ld.global.nc.u8 	%rs312, [%rd613];
	cvt.u64.u8 	%rd614, %rs312;
	shl.b64 	%rd615, %rd614, 48;
	or.b64  	%rd616, %rd611, %rd615;
	shr.u16 	%rs313, %rs5, 11;
	and.b16  	%rs314, %rs313, 15;
	cvt.u64.u16 	%rd617, %rs314;
	add.s64 	%rd618, %rd608, %rd617;
	ld.global.nc.u8 	%rs315, [%rd618];
	cvt.u64.u8 	%rd619, %rs315;
	shl.b64 	%rd620, %rd619, 40;
	or.b64  	%rd621, %rd616, %rd620;
	shr.u16 	%rs316, %rs5, 15;
	cvt.u64.u16 	%rd622, %rs316;
	add.s64 	%rd623, %rd608, %rd622;
	ld.global.nc.u8 	%rs317, [%rd623];
	cvt.u64.u8 	%rd624, %rs317;
	shl.b64 	%rd625, %rd624, 32;
	or.b64  	%rd626, %rd621, %rd625;
	or.b64  	%rd3988, %rd626, 977885011;
$L__BB0_533:
	shr.u64 	%rd767, %rd3988, 8;
	shr.u64 	%rd768, %rd3988, 16;
	shr.u64 	%rd769, %rd3988, 24;
	shr.u64 	%rd770, %rd3988, 32;
	shr.u64 	%rd771, %rd3988, 40;
	shr.u64 	%rd772, %rd3988, 48;
	shr.u64 	%rd773, %rd3988, 56;
	add.u64 	%rd775, %SPL, 520;
	st.local.u8 	[%rd775], %rd3988;
	st.local.u8 	[%rd775+1], %rd767;
	st.local.u8 	[%rd775+2], %rd768;
	st.local.u8 	[%rd775+3], %rd769;
	st.local.u8 	[%rd775+4], %rd770;
	st.local.u8 	[%rd775+5], %rd771;
	st.local.u8 	[%rd775+6], %rd772;
	st.local.u8 	[%rd775+7], %rd773;
	mov.b16 	%rs396, 0;
	st.local.u8 	[%rd775+8], %rs396;
	mov.b16 	%rs90, 9;
	setp.eq.s16 	%p66, %rs6, 0;
	@%p66 bra 	$L__BB0_537;
	setp.eq.s16 	%p67, %rs6, 1;
	@%p67 bra 	$L__BB0_536;
	setp.eq.s16 	%p68, %rs6, -1;
	cvt.u16.u32 	%rs398, %r97;
	and.b16  	%rs399, %rs398, 7;
	selp.b16 	%rs90, 10, %rs399, %p68;
	bra.uni 	$L__BB0_537;
$L__BB0_536:
	mov.b16 	%rs90, 8;
$L__BB0_537:
	mov.b64 	%rd3989, 6872316418996526943;
	setp.gt.s16 	%p69, %rs90, 4;
	@%p69 bra 	$L__BB0_544;
	setp.gt.s16 	%p75, %rs90, 1;
	@%p75 bra 	$L__BB0_541;
	setp.eq.s16 	%p78, %rs90, 0;
	@%p78 bra 	$L__BB0_540;
	bra.uni 	$L__BB0_552;
$L__BB0_540:
	shr.u16 	%rs478, %rs6, 3;
	and.b16  	%rs479, %rs478, 15;
	cvt.u64.u16 	%rd919, %rs479;
	mov.u64 	%rd920, $str;
	add.s64 	%rd921, %rd920, %rd919;
	ld.global.nc.u8 	%rs480, [%rd921];
	cvt.u64.u8 	%rd922, %rs480;
	shl.b64 	%rd923, %rd922, 56;
	shr.u16 	%rs481, %rs6, 7;
	and.b16  	%rs482, %rs481, 15;
	cvt.u64.u16 	%rd924, %rs482;
	add.s64 	%rd925, %rd920, %rd924;
	ld.global.nc.u8 	%rs483, [%rd925];
	cvt.u64.u8 	%rd926, %rs483;
	shl.b64 	%rd927, %rd926, 48;
	or.b64  	%rd928, %rd923, %rd927;
	shr.u16 	%rs484, %rs6, 11;
	and.b16  	%rs485, %rs484, 15;
	cvt.u64.u16 	%rd929, %rs485;
	add.s64 	%rd930, %rd920, %rd929;
	ld.global.nc.u8 	%rs486, [%rd930];
	cvt.u64.u8 	%rd931, %rs486;
	shl.b64 	%rd932, %rd931, 40;
	or.b64  	%rd933, %rd928, %rd932;
	shr.u16 	%rs487, %rs6, 15;
	cvt.u64.u16 	%rd934, %rs487;
	add.s64 	%rd935, %rd920, %rd934;
	ld.global.nc.u8 	%rs488, [%rd935];
	cvt.u64.u8 	%rd936, %rs488;
	shl.b64 	%rd937, %rd936, 32;
	or.b64  	%rd938, %rd933, %rd937;
	or.b64  	%rd3989, %rd938, 978210627;
	bra.uni 	$L__BB0_557;
$L__BB0_541:
	setp.eq.s16 	%p76, %rs90, 2;
	@%p76 bra 	$L__BB0_553;
	setp.eq.s16 	%p77, %rs90, 3;
	@%p77 bra 	$L__BB0_543;
	bra.uni 	$L__BB0_554;
$L__BB0_543:
	shr.u16 	%rs445, %rs6, 3;
	and.b16  	%rs446, %rs445, 15;
	cvt.u64.u16 	%rd859, %rs446;
	mov.u64 	%rd860, $str;
	add.s64 	%rd861, %rd860, %rd859;
	ld.global.nc.u8 	%rs447, [%rd861];
	cvt.u64.u8 	%rd862, %rs447;
	shl.b64 	%rd863, %rd862, 56;
	shr.u16 	%rs448, %rs6, 7;
	and.b16  	%rs449, %rs448, 15;
	cvt.u64.u16 	%rd864, %rs449;
	add.s64 	%rd865, %rd860, %rd864;
	ld.global.nc.u8 	%rs450, [%rd865];
	cvt.u64.u8 	%rd866, %rs450;
	shl.b64 	%rd867, %rd866, 48;
	or.b64  	%rd868, %rd863, %rd867;
	shr.u16 	%rs451, %rs6, 11;
	and.b16  	%rs452, %rs451, 15;
	cvt.u64.u16 	%rd869, %rs452;
	add.s64 	%rd870, %rd860, %rd869;
	ld.global.nc.u8 	%rs453, [%rd870];
	cvt.u64.u8 	%rd871, %rs453;
	shl.b64 	%rd872, %rd871, 40;
	or.b64  	%rd873, %rd868, %rd872;
	shr.u16 	%rs454, %rs6, 15;
	cvt.u64.u16 	%rd874, %rs454;
	add.s64 	%rd875, %rd860, %rd874;
	ld.global.nc.u8 	%rs455, [%rd875];
	cvt.u64.u8 	%rd876, %rs455;
	shl.b64 	%rd877, %rd876, 32;
	or.b64  	%rd878, %rd873, %rd877;
	or.b64  	%rd3989, %rd878, 977683794;
	bra.uni 	$L__BB0_557;
$L__BB0_544:
	setp.gt.s16 	%p70, %rs90, 7;
	@%p70 bra 	$L__BB0_548;
	setp.eq.s16 	%p73, %rs90, 5;
	@%p73 bra 	$L__BB0_555;
	setp.eq.s16 	%p74, %rs90, 6;
	@%p74 bra 	$L__BB0_547;
	bra.uni 	$L__BB0_556;
$L__BB0_547:
	shr.u16 	%rs412, %rs6, 3;
	and.b16  	%rs413, %rs412, 15;
	cvt.u64.u16 	%rd799, %rs413;
	mov.u64 	%rd800, $str;
	add.s64 	%rd801, %rd800, %rd799;
	ld.global.nc.u8 	%rs414, [%rd801];
	cvt.u64.u8 	%rd802, %rs414;
	shl.b64 	%rd803, %rd802, 56;
	shr.u16 	%rs415, %rs6, 7;
	and.b16  	%rs416, %rs415, 15;
	cvt.u64.u16 	%rd804, %rs416;
	add.s64 	%rd805, %rd800, %rd804;
	ld.global.nc.u8 	%rs417, [%rd805];
	cvt.u64.u8 	%rd806, %rs417;
	shl.b64 	%rd807, %rd806, 48;
	or.b64  	%rd808, %rd803, %rd807;
	shr.u16 	%rs418, %rs6, 11;
	and.b16  	%rs419, %rs418, 15;
	cvt.u64.u16 	%rd809, %rs419;
	add.s64 	%rd810, %rd800, %rd809;
	ld.global.nc.u8 	%rs420, [%rd810];
	cvt.u64.u8 	%rd811, %rs420;
	shl.b64 	%rd812, %rd811, 40;
	or.b64  	%rd813, %rd808, %rd812;
	shr.u16 	%rs421, %rs6, 15;
	cvt.u64.u16 	%rd814, %rs421;
	add.s64 	%rd815, %rd800, %rd814;
	ld.global.nc.u8 	%rs422, [%rd815];
	cvt.u64.u8 	%rd816, %rs422;
	shl.b64 	%rd817, %rd816, 32;
	or.b64  	%rd818, %rd813, %rd817;
	or.b64  	%rd3989, %rd818, 976310351;
	bra.uni 	$L__BB0_557;
$L__BB0_548:
	setp.eq.s16 	%p71, %rs90, 10;
	@%p71 bra 	$L__BB0_551;
	setp.eq.s16 	%p72, %rs90, 9;
	@%p72 bra 	$L__BB0_557;
	mov.b64 	%rd3989, 6872316418994557509;
	bra.uni 	$L__BB0_557;
$L__BB0_551:
	mov.b64 	%rd3989, 6872316418994623827;
	bra.uni 	$L__BB0_557;
$L__BB0_552:
	shr.u16 	%rs467, %rs6, 3;
	and.b16  	%rs468, %rs467, 15;
	cvt.u64.u16 	%rd899, %rs468;
	mov.u64 	%rd900, $str;
	add.s64 	%rd901, %rd900, %rd899;
	ld.global.nc.u8 	%rs469, [%rd901];
	cvt.u64.u8 	%rd902, %rs469;
	shl.b64 	%rd903, %rd902, 56;
	shr.u16 	%rs470, %rs6, 7;
	and.b16  	%rs471, %rs470, 15;
	cvt.u64.u16 	%rd904, %rs471;
	add.s64 	%rd905, %rd900, %rd904;
	ld.global.nc.u8 	%rs472, [%rd905];
	cvt.u64.u8 	%rd906, %rs472;
	shl.b64 	%rd907, %rd906, 48;
	or.b64  	%rd908, %rd903, %rd907;
	shr.u16 	%rs473, %rs6, 11;
	and.b16  	%rs474, %rs473, 15;
	cvt.u64.u16 	%rd909, %rs474;
	add.s64 	%rd910, %rd900, %rd909;
	ld.global.nc.u8 	%rs475, [%rd910];
	cvt.u64.u8 	%rd911, %rs475;
	shl.b64 	%rd912, %rd911, 40;
	or.b64  	%rd913, %rd908, %rd912;
	shr.u16 	%rs476, %rs6, 15;
	cvt.u64.u16 	%rd914, %rs476;
	add.s64 	%rd915, %rd900, %rd914;
	ld.global.nc.u8 	%rs477, [%rd915];
	cvt.u64.u8 	%rd916, %rs477;
	shl.b64 	%rd917, %rd916, 32;
	or.b64  	%rd918, %rd913, %rd917;
	or.b64  	%rd3989, %rd918, 978343236;
	bra.uni 	$L__BB0_557;
$L__BB0_553:
	shr.u16 	%rs456, %rs6, 3;
	and.b16  	%rs457, %rs456, 15;
	cvt.u64.u16 	%rd879, %rs457;
	mov.u64 	%rd880, $str;
	add.s64 	%rd881, %rd880, %rd879;
	ld.global.nc.u8 	%rs458, [%rd881];
	cvt.u64.u8 	%rd882, %rs458;
	shl.b64 	%rd883, %rd882, 56;
	shr.u16 	%rs459, %rs6, 7;
	and.b16  	%rs460, %rs459, 15;
	cvt.u64.u16 	%rd884, %rs460;
	add.s64 	%rd885, %rd880, %rd884;
	ld.global.nc.u8 	%rs461, [%rd885];
	cvt.u64.u8 	%rd886, %rs461;
	shl.b64 	%rd887, %rd886, 48;
	or.b64  	%rd888, %rd883, %rd887;
	shr.u16 	%rs462, %rs6, 11;
	and.b16  	%rs463, %rs462, 15;
	cvt.u64.u16 	%rd889, %rs463;
	add.s64 	%rd890, %rd880, %rd889;
	ld.global.nc.u8 	%rs464, [%rd890];
	cvt.u64.u8 	%rd891, %rs464;
	shl.b64 	%rd892, %rd891, 40;
	or.b64  	%rd893, %rd888, %rd892;
	shr.u16 	%rs465, %rs6, 15;
	cvt.u64.u16 	%rd894, %rs465;
	add.s64 	%rd895, %rd880, %rd894;
	ld.global.nc.u8 	%rs466, [%rd895];
	cvt.u64.u8 	%rd896, %rs466;
	shl.b64 	%rd897, %rd896, 32;
	or.b64  	%rd898, %rd893, %rd897;
	or.b64  	%rd3989, %rd898, 978469206;
	bra.uni 	$L__BB0_557;
$L__BB0_554:
	shr.u16 	%rs434, %rs6, 3;
	and.b16  	%rs435, %rs434, 15;
	cvt.u64.u16 	%rd839, %rs435;
	mov.u64 	%rd840, $str;
	add.s64 	%rd841, %rd840, %rd839;
	ld.global.nc.u8 	%rs436, [%rd841];
	cvt.u64.u8 	%rd842, %rs436;
	shl.b64 	%rd843, %rd842, 56;
	shr.u16 	%rs437, %rs6, 7;
	and.b16  	%rs438, %rs437, 15;
	cvt.u64.u16 	%rd844, %rs438;
	add.s64 	%rd845, %rd840, %rd844;
	ld.global.nc.u8 	%rs439, [%rd845];
	cvt.u64.u8 	%rd846, %rs439;
	shl.b64 	%rd847, %rd846, 48;
	or.b64  	%rd848, %rd843, %rd847;
	shr.u16 	%rs440, %rs6, 11;
	and.b16  	%rs441, %rs440, 15;
	cvt.u64.u16 	%rd849, %rs441;
	add.s64 	%rd850, %rd840, %rd849;
	ld.global.nc.u8 	%rs442, [%rd850];
	cvt.u64.u8 	%rd851, %rs442;
	shl.b64 	%rd852, %rd851, 40;
	or.b64  	%rd853, %rd848, %rd852;
	shr.u16 	%rs443, %rs6, 15;
	cvt.u64.u16 	%rd854, %rs443;
	add.s64 	%rd855, %rd840, %rd854;
	ld.global.nc.u8 	%rs444, [%rd855];
	cvt.u64.u8 	%rd856, %rs444;
	shl.b64 	%rd857, %rd856, 32;
	or.b64  	%rd858, %rd853, %rd857;
	or.b64  	%rd3989, %rd858, 978146638;
	bra.uni 	$L__BB0_557;
$L__BB0_555:
	shr.u16 	%rs423, %rs6, 3;
	and.b16  	%rs424, %rs423, 15;
	cvt.u64.u16 	%rd819, %rs424;
	mov.u64 	%rd820, $str;
	add.s64 	%rd821, %rd820, %rd819;
	ld.global.nc.u8 	%rs425, [%rd821];
	cvt.u64.u8 	%rd822, %rs425;
	shl.b64 	%rd823, %rd822, 56;
	shr.u16 	%rs426, %rs6, 7;
	and.b16  	%rs427, %rs426, 15;
	cvt.u64.u16 	%rd824, %rs427;
	add.s64 	%rd825, %rd820, %rd824;
	ld.global.nc.u8 	%rs428, [%rd825];
	cvt.u64.u8 	%rd826, %rs428;
	shl.b64 	%rd827, %rd826, 48;
	or.b64  	%rd828, %rd823, %rd827;
	shr.u16 	%rs429, %rs6, 11;
	and.b16  	%rs430, %rs429, 15;
	cvt.u64.u16 	%rd829, %rs430;
	add.s64 	%rd830, %rd820, %rd829;
	ld.global.nc.u8 	%rs431, [%rd830];
	cvt.u64.u8 	%rd831, %rs431;
	shl.b64 	%rd832, %rd831, 40;
	or.b64  	%rd833, %rd828, %rd832;
	shr.u16 	%rs432, %rs6, 15;
	cvt.u64.u16 	%rd834, %rs432;
	add.s64 	%rd835, %rd820, %rd834;
	ld.global.nc.u8 	%rs433, [%rd835];
	cvt.u64.u8 	%rd836, %rs433;
	shl.b64 	%rd837, %rd836, 32;
	or.b64  	%rd838, %rd833, %rd837;
	or.b64  	%rd3989, %rd838, 976375887;
	bra.uni 	$L__BB0_557;
$L__BB0_556:
	shr.u16 	%rs401, %rs6, 3;
	and.b16  	%rs402, %rs401, 15;
	cvt.u64.u16 	%rd779, %rs402;
	mov.u64 	%rd780, $str;
	add.s64 	%rd781, %rd780, %rd779;
	ld.global.nc.u8 	%rs403, [%rd781];
	cvt.u64.u8 	%rd782, %rs403;
	shl.b64 	%rd783, %rd782, 56;
	shr.u16 	%rs404, %rs6, 7;
	and.b16  	%rs405, %rs404, 15;
	cvt.u64.u16 	%rd784, %rs405;
	add.s64 	%rd785, %rd780, %rd784;
	ld.global.nc.u8 	%rs406, [%rd785];
	cvt.u64.u8 	%rd786, %rs406;
	shl.b64 	%rd787, %rd786, 48;
	or.b64  	%rd788, %rd783, %rd787;
	shr.u16 	%rs407, %rs6, 11;
	and.b16  	%rs408, %rs407, 15;
	cvt.u64.u16 	%rd789, %rs408;
	add.s64 	%rd790, %rd780, %rd789;
	ld.global.nc.u8 	%rs409, [%rd790];
	cvt.u64.u8 	%rd791, %rs409;
	shl.b64 	%rd792, %rd791, 40;
	or.b64  	%rd793, %rd788, %rd792;
	shr.u16 	%rs410, %rs6, 15;
	cvt.u64.u16 	%rd794, %rs410;
	add.s64 	%rd795, %rd780, %rd794;
	ld.global.nc.u8 	%rs411, [%rd795];
	cvt.u64.u8 	%rd796, %rs411;
	shl.b64 	%rd797, %rd796, 32;
	or.b64  	%rd798, %rd793, %rd797;
	or.b64  	%rd3989, %rd798, 977885011;
$L__BB0_557:
	shr.u64 	%rd939, %rd3989, 8;
	shr.u64 	%rd940, %rd3989, 16;
	shr.u64 	%rd941, %rd3989, 24;
	shr.u64 	%rd942, %rd3989, 32;
	shr.u64 	%rd943, %rd3989, 40;
	shr.u64 	%rd944, %rd3989, 48;
	shr.u64 	%rd945, %rd3989, 56;
	add.u64 	%rd946, %SP, 529;
	add.u64 	%rd947, %SPL, 529;
	st.local.u8 	[%rd947], %rd3989;
	st.local.u8 	[%rd947+1], %rd939;
	st.local.u8 	[%rd947+2], %rd940;
	st.local.u8 	[%rd947+3], %rd941;
	st.local.u8 	[%rd947+4], %rd942;
	st.local.u8 	[%rd947+5], %rd943;
	st.local.u8 	[%rd947+6], %rd944;
	st.local.u8 	[%rd947+7], %rd945;
	mov.b16 	%rs489, 0;
	st.local.u8 	[%rd947+8], %rs489;
	st.local.u32 	[%rd23], %r99;
	add.u64 	%rd948, %SP, 520;
	st.local.u64 	[%rd23+8], %rd948;
	st.local.u64 	[%rd23+16], %rd946;
	mov.u64 	%rd949, $str$29;
	cvta.global.u64 	%rd950, %rd949;
	add.u64 	%rd951, %SP, 448;
	{ // callseq 1, 0
	.param .b64 param0;
	st.param.b64 	[param0], %rd950;
	.param .b64 param1;
	st.param.b64 	[param1], %rd951;
	.param .b32 retval0;
	call.uni (retval0), 
	vprintf, 
	(
	param0, 
	param1
	);
	ld.param.b32 	%r277, [retval0];
	} // callseq 1
	bra.uni 	$L__BB0_608;
$L__BB0_558:
	setp.eq.s16 	%p25, %rs2015, 2;
	@%p25 bra 	$L__BB0_509;
	mov.b16 	%rs92, 9;
	setp.eq.s16 	%p27, %rs5, 0;
	@%p27 bra 	$L__BB0_563;
	setp.eq.s16 	%p28, %rs5, 1;
	@%p28 bra 	$L__BB0_562;
	setp.eq.s32 	%p29, %r98, 65535;
	cvt.u16.u32 	%rs116, %r98;
	and.b16  	%rs117, %rs116, 7;
	selp.b16 	%rs92, 10, %rs117, %p29;
	bra.uni 	$L__BB0_563;
$L__BB0_562:
	mov.b16 	%rs92, 8;
$L__BB0_563:
	mov.b64 	%rd3990, 6872316418996526943;
	setp.gt.s16 	%p30, %rs92, 4;
	@%p30 bra 	$L__BB0_570;
	setp.gt.s16 	%p36, %rs92, 1;
	@%p36 bra 	$L__BB0_567;
	setp.eq.s16 	%p39, %rs92, 0;
	@%p39 bra 	$L__BB0_566;
	bra.uni 	$L__BB0_578;
$L__BB0_566:
	shr.u16 	%rs196, %rs5, 3;
	and.b16  	%rs197, %rs196, 15;
	cvt.u64.u16 	%rd399, %rs197;
	mov.u64 	%rd400, $str;
	add.s64 	%rd401, %rd400, %rd399;
	ld.global.nc.u8 	%rs198, [%rd401];
	cvt.u64.u8 	%rd402, %rs198;
	shl.b64 	%rd403, %rd402, 56;
	shr.u16 	%rs199, %rs5, 7;
	and.b16  	%rs200, %rs199, 15;
	cvt.u64.u16 	%rd404, %rs200;
	add.s64 	%rd405, %rd400, %rd404;
	ld.global.nc.u8 	%rs201, [%rd405];
	cvt.u64.u8 	%rd406, %rs201;
	shl.b64 	%rd407, %rd406, 48;
	or.b64  	%rd408, %rd403, %rd407;
	shr.u16 	%rs202, %rs5, 11;
	and.b16  	%rs203, %rs202, 15;
	cvt.u64.u16 	%rd409, %rs203;
	add.s64 	%rd410, %rd400, %rd409;
	ld.global.nc.u8 	%rs204, [%rd410];
	cvt.u64.u8 	%rd411, %rs204;
	shl.b64 	%rd412, %rd411, 40;
	or.b64  	%rd413, %rd408, %rd412;
	shr.u16 	%rs205, %rs5, 15;
	cvt.u64.u16 	%rd414, %rs205;
	add.s64 	%rd415, %rd400, %rd414;
	ld.global.nc.u8 	%rs206, [%rd415];
	cvt.u64.u8 	%rd416, %rs206;
	shl.b64 	%rd417, %rd416, 32;
	or.b64  	%rd418, %rd413, %rd417;
	or.b64  	%rd3990, %rd418, 978210627;
	bra.uni 	$L__BB0_583;
$L__BB0_567:
	setp.eq.s16 	%p37, %rs92, 2;
	@%p37 bra 	$L__BB0_579;
	setp.eq.s16 	%p38, %rs92, 3;
	@%p38 bra 	$L__BB0_569;
	bra.uni 	$L__BB0_580;
$L__BB0_569:
	shr.u16 	%rs163, %rs5, 3;
	and.b16  	%rs164, %rs163, 15;
	cvt.u64.u16 	%rd339, %rs164;
	mov.u64 	%rd340, $str;
	add.s64 	%rd341, %rd340, %rd339;
	ld.global.nc.u8 	%rs165, [%rd341];
	cvt.u64.u8 	%rd342, %rs165;
	shl.b64 	%rd343, %rd342, 56;
	shr.u16 	%rs166, %rs5, 7;
	and.b16  	%rs167, %rs166, 15;
	cvt.u64.u16 	%rd344, %rs167;
	add.s64 	%rd345, %rd340, %rd344;
	ld.global.nc.u8 	%rs168, [%rd345];
	cvt.u64.u8 	%rd346, %rs168;
	shl.b64 	%rd347, %rd346, 48;
	or.b64  	%rd348, %rd343, %rd347;
	shr.u16 	%rs169, %rs5, 11;
	and.b16  	%rs170, %rs169, 15;
	cvt.u64.u16 	%rd349, %rs170;
	add.s64 	%rd350, %rd340, %rd349;
	ld.global.nc.u8 	%rs171, [%rd350];
	cvt.u64.u8 	%rd351, %rs171;
	shl.b64 	%rd352, %rd351, 40;
	or.b64  	%rd353, %rd348, %rd352;
	shr.u16 	%rs172, %rs5, 15;
	cvt.u64.u16 	%rd354, %rs172;
	add.s64 	%rd355, %rd340, %rd354;
	ld.global.nc.u8 	%rs173, [%rd355];
	cvt.u64.u8 	%rd356, %rs173;
	shl.b64 	%rd357, %rd356, 32;
	or.b64  	%rd358, %rd353, %rd357;
	or.b64  	%rd3990, %rd358, 977683794;
	bra.uni 	$L__BB0_583;
$L__BB0_570:
	setp.gt.s16 	%p31, %rs92, 7;
	@%p31 bra 	$L__BB0_574;
	setp.eq.s16 	%p34, %rs92, 5;
	@%p34 bra 	$L__BB0_581;
	setp.eq.s16 	%p35, %rs92, 6;
	@%p35 bra 	$L__BB0_573;
	bra.uni 	$L__BB0_582;
$L__BB0_573:
	shr.u16 	%rs130, %rs5, 3;
	and.b16  	%rs131, %rs130, 15;
	cvt.u64.u16 	%rd279, %rs131;
	mov.u64 	%rd280, $str;
	add.s64 	%rd281, %rd280, %rd279;
	ld.global.nc.u8 	%rs132, [%rd281];
	cvt.u64.u8 	%rd282, %rs132;
	shl.b64 	%rd283, %rd282, 56;
	shr.u16 	%rs133, %rs5, 7;
	and.b16  	%rs134, %rs133, 15;
	cvt.u64.u16 	%rd284, %rs134;
	add.s64 	%rd285, %rd280, %rd284;
	ld.global.nc.u8 	%rs135, [%rd285];
	cvt.u64.u8 	%rd286, %rs135;
	shl.b64 	%rd287, %rd286, 48;
	or.b64  	%rd288, %rd283, %rd287;
	shr.u16 	%rs136, %rs5, 11;
	and.b16  	%rs137, %rs136, 15;
	cvt.u64.u16 	%rd289, %rs137;
	add.s64 	%rd290, %rd280, %rd289;
	ld.global.nc.u8 	%rs138, [%rd290];
	cvt.u64.u8 	%rd291, %rs138;
	shl.b64 	%rd292, %rd291, 40;
	or.b64  	%rd293, %rd288, %rd292;
	shr.u16 	%rs139, %rs5, 15;
	cvt.u64.u16 	%rd294, %rs139;
	add.s64 	%rd295, %rd280, %rd294;
	ld.global.nc.u8 	%rs140, [%rd295];
	cvt.u64.u8 	%rd296, %rs140;
	shl.b64 	%rd297, %rd296, 32;
	or.b64  	%rd298, %rd293, %rd297;
	or.b64  	%rd3990, %rd298, 976310351;
	bra.uni 	$L__BB0_583;
$L__BB0_574:
	setp.eq.s16 	%p32, %rs92, 10;
	@%p32 bra 	$L__BB0_577;
	setp.eq.s16 	%p33, %rs92, 9;
	@%p33 bra 	$L__BB0_583;
	mov.b64 	%rd3990, 6872316418994557509;
	bra.uni 	$L__BB0_583;
$L__BB0_577:
	mov.b64 	%rd3990, 6872316418994623827;
	bra.uni 	$L__BB0_583;
$L__BB0_578:
	shr.u16 	%rs185, %rs5, 3;
	and.b16  	%rs186, %rs185, 15;
	cvt.u64.u16 	%rd379, %rs186;
	mov.u64 	%rd380, $str;
	add.s64 	%rd381, %rd380, %rd379;
	ld.global.nc.u8 	%rs187, [%rd381];
	cvt.u64.u8 	%rd382, %rs187;
	shl.b64 	%rd383, %rd382, 56;
	shr.u16 	%rs188, %rs5, 7;
	and.b16  	%rs189, %rs188, 15;
	cvt.u64.u16 	%rd384, %rs189;
	add.s64 	%rd385, %rd380, %rd384;
	ld.global.nc.u8 	%rs190, [%rd385];
	cvt.u64.u8 	%rd386, %rs190;
	shl.b64 	%rd387, %rd386, 48;
	or.b64  	%rd388, %rd383, %rd387;
	shr.u16 	%rs191, %rs5, 11;
	and.b16  	%rs192, %rs191, 15;
	cvt.u64.u16 	%rd389, %rs192;
	add.s64 	%rd390, %rd380, %rd389;
	ld.global.nc.u8 	%rs193, [%rd390];
	cvt.u64.u8 	%rd391, %rs193;
	shl.b64 	%rd392, %rd391, 40;
	or.b64  	%rd393, %rd388, %rd392;
	shr.u16 	%rs194, %rs5, 15;
	cvt.u64.u16 	%rd394, %rs194;
	add.s64 	%rd395, %rd380, %rd394;
	ld.global.nc.u8 	%rs195, [%rd395];
	cvt.u64.u8 	%rd396, %rs195;
	shl.b64 	%rd397, %rd396, 32;
	or.b64  	%rd398, %rd393, %rd397;
	or.b64  	%rd3990, %rd398, 978343236;
	bra.uni 	$L__BB0_583;
$L__BB0_579:
	shr.u16 	%rs174, %rs5, 3;
	and.b16  	%rs175, %rs174, 15;
	cvt.u64.u16 	%rd359, %rs175;
	mov.u64 	%rd360, $str;
	add.s64 	%rd361, %rd360, %rd359;
	ld.global.nc.u8 	%rs176, [%rd361];
	cvt.u64.u8 	%rd362, %rs176;
	shl.b64 	%rd363, %rd362, 56;
	shr.u16 	%rs177, %rs5, 7;
	and.b16  	%rs178, %rs177, 15;
	cvt.u64.u16 	%rd364, %rs178;
	add.s64 	%rd365, %rd360, %rd364;
	ld.global.nc.u8 	%rs179, [%rd365];
	cvt.u64.u8 	%rd366, %rs179;
	shl.b64 	%rd367, %rd366, 48;
	or.b64  	%rd368, %rd363, %rd367;
	shr.u16 	%rs180, %rs5, 11;
	and.b16  	%rs181, %rs180, 15;
	cvt.u64.u16 	%rd369, %rs181;
	add.s64 	%rd370, %rd360, %rd369;
	ld.global.nc.u8 	%rs182, [%rd370];
	cvt.u64.u8 	%rd371, %rs182;
	shl.b64 	%rd372, %rd371, 40;
	or.b64  	%rd373, %rd368, %rd372;
	shr.u16 	%rs183, %rs5, 15;
	cvt.u64.u16 	%rd374, %rs183;
	add.s64 	%rd375, %rd360, %rd374;
	ld.global.nc.u8 	%rs184, [%rd375];
	cvt.u64.u8 	%rd376, %rs184;
	shl.b64 	%rd377, %rd376, 32;
	or.b64  	%rd378, %rd373, %rd377;
	or.b64  	%rd3990, %rd378, 978469206;
	bra.uni 	$L__BB0_583;
$L__BB0_580:
	shr.u16 	%rs152, %rs5, 3;
	and.b16  	%rs153, %rs152, 15;
	cvt.u64.u16 	%rd319, %rs153;
	mov.u64 	%rd320, $str;
	add.s64 	%rd321, %rd320, %rd319;
	ld.global.nc.u8 	%rs154, [%rd321];
	cvt.u64.u8 	%rd322, %rs154;
	shl.b64 	%rd323, %rd322, 56;
	shr.u16 	%rs155, %rs5, 7;
	and.b16  	%rs156, %rs155, 15;
	cvt.u64.u16 	%rd324, %rs156;
	add.s64 	%rd325, %rd320, %rd324;
	ld.global.nc.u8 	%rs157, [%rd325];
	cvt.u64.u8 	%rd326, %rs157;
	shl.b64 	%rd327, %rd326, 48;
	or.b64  	%rd328, %rd323, %rd327;
	shr.u16 	%rs158, %rs5, 11;
	and.b16  	%rs159, %rs158, 15;
	cvt.u64.u16 	%rd329, %rs159;
	add.s64 	%rd330, %rd320, %rd329;
	ld.global.nc.u8 	%rs160, [%rd330];
	cvt.u64.u8 	%rd331, %rs160;
	shl.b64 	%rd332, %rd331, 40;
	or.b64  	%rd333, %rd328, %rd332;
	shr.u16 	%rs161, %rs5, 15;
	cvt.u64.u16 	%rd334, %rs161;
	add.s64 	%rd335, %rd320, %rd334;
	ld.global.nc.u8 	%rs162, [%rd335];
	cvt.u64.u8 	%rd336, %rs162;
	shl.b64 	%rd337, %rd336, 32;
	or.b64  	%rd338, %rd333, %rd337;
	or.b64  	%rd3990, %rd338, 978146638;
	bra.uni 	$L__BB0_583;
$L__BB0_581:
	shr.u16 	%rs141, %rs5, 3;
	and.b16  	%rs142, %rs141, 15;
	cvt.u64.u16 	%rd299, %rs142;
	mov.u64 	%rd300, $str;
	add.s64 	%rd301, %rd300, %rd299;
	ld.global.nc.u8 	%rs143, [%rd301];
	cvt.u64.u8 	%rd302, %rs143;
	shl.b64 	%rd303, %rd302, 56;
	shr.u16 	%rs144, %rs5, 7;
	and.b16  	%rs145, %rs144, 15;
	cvt.u64.u16 	%rd304, %rs145;
	add.s64 	%rd305, %rd300, %rd304;
	ld.global.nc.u8 	%rs146, [%rd305];
	cvt.u64.u8 	%rd306, %rs146;
	shl.b64 	%rd307, %rd306, 48;
	or.b64  	%rd308, %rd303, %rd307;
	shr.u16 	%rs147, %rs5, 11;
	and.b16  	%rs148, %rs147, 15;
	cvt.u64.u16 	%rd309, %rs148;
	add.s64 	%rd310, %rd300, %rd309;
	ld.global.nc.u8 	%rs149, [%rd310];
	cvt.u64.u8 	%rd311, %rs149;
	shl.b64 	%rd312, %rd311, 40;
	or.b64  	%rd313, %rd308, %rd312;
	shr.u16 	%rs150, %rs5, 15;
	cvt.u64.u16 	%rd314, %rs150;
	add.s64 	%rd315, %rd300, %rd314;
	ld.global.nc.u8 	%rs151, [%rd315];
	cvt.u64.u8 	%rd316, %rs151;
	shl.b64 	%rd317, %rd316, 32;
	or.b64  	%rd318, %rd313, %rd317;
	or.b64  	%rd3990, %rd318, 976375887;
	bra.uni 	$L__BB0_583;
$L__BB0_582:
	shr.u16 	%rs119, %rs5, 3;
	and.b16  	%rs120, %rs119, 15;
	cvt.u64.u16 	%rd259, %rs120;
	mov.u64 	%rd260, $str;
	add.s64 	%rd261, %rd260, %rd259;
	ld.global.nc.u8 	%rs121, [%rd261];
	cvt.u64.u8 	%rd262, %rs121;
	shl.b64 	%rd263, %rd262, 56;
	shr.u16 	%rs122, %rs5, 7;
	and.b16  	%rs123, %rs122, 15;
	cvt.u64.u16 	%rd264, %rs123;
	add.s64 	%rd265, %rd260, %rd264;
	ld.global.nc.u8 	%rs124, [%rd265];
	cvt.u64.u8 	%rd266, %rs124;
	shl.b64 	%rd267, %rd266, 48;
	or.b64  	%rd268, %rd263, %rd267;
	shr.u16 	%rs125, %rs5, 11;
	and.b16  	%rs126, %rs125, 15;
	cvt.u64.u16 	%rd269, %rs126;
	add.s64 	%rd270, %rd260, %rd269;
	ld.global.nc.u8 	%rs127, [%rd270];
	cvt.u64.u8 	%rd271, %rs127;
	shl.b64 	%rd272, %rd271, 40;
	or.b64  	%rd273, %rd268, %rd272;
	shr.u16 	%rs128, %rs5, 15;
	cvt.u64.u16 	%rd274, %rs128;
	add.s64 	%rd275, %rd260, %rd274;
	ld.global.nc.u8 	%rs129, [%rd275];
	cvt.u64.u8 	%rd276, %rs129;
	shl.b64 	%rd277, %rd276, 32;
	or.b64  	%rd278, %rd273, %rd277;
	or.b64  	%rd3990, %rd278, 977885011;
$L__BB0_583:
	shr.u64 	%rd419, %rd3990, 8;
	shr.u64 	%rd420, %rd3990, 16;
	shr.u64 	%rd421, %rd3990, 24;
	shr.u64 	%rd422, %rd3990, 32;
	shr.u64 	%rd423, %rd3990, 40;
	shr.u64 	%rd424, %rd3990, 48;
	shr.u64 	%rd425, %rd3990, 56;
	add.u64 	%rd427, %SPL, 538;
	st.local.u8 	[%rd427], %rd3990;
	st.local.u8 	[%rd427+1], %rd419;
	st.local.u8 	[%rd427+2], %rd420;
	st.local.u8 	[%rd427+3], %rd421;
	st.local.u8 	[%rd427+4], %rd422;
	st.local.u8 	[%rd427+5], %rd423;
	st.local.u8 	[%rd427+6], %rd424;
	st.local.u8 	[%rd427+7], %rd425;
	mov.b16 	%rs208, 0;
	st.local.u8 	[%rd427+8], %rs208;
	mov.b16 	%rs94, 9;
	setp.eq.s16 	%p40, %rs6, 0;
	@%p40 bra 	$L__BB0_587;
	setp.eq.s16 	%p41, %rs6, 1;
	@%p41 bra 	$L__BB0_586;
	setp.eq.s16 	%p42, %rs6, -1;
	cvt.u16.u32 	%rs210, %r97;
	and.b16  	%rs211, %rs210, 7;
	selp.b16 	%rs94, 10, %rs211, %p42;
	bra.uni 	$L__BB0_587;
$L__BB0_586:
	mov.b16 	%rs94, 8;
$L__BB0_587:
	mov.b64 	%rd3991, 6872316418996526943;
	setp.gt.s16 	%p43, %rs94, 4;
	@%p43 bra 	$L__BB0_594;
	setp.gt.s16 	%p49, %rs94, 1;
	@%p49 bra 	$L__BB0_591;
	setp.eq.s16 	%p52, %rs94, 0;
	@%p52 bra 	$L__BB0_590;
	bra.uni 	$L__BB0_602;
$L__BB0_590:
	shr.u16 	%rs290, %rs6, 3;
	and.b16  	%rs291, %rs290, 15;
	cvt.u64.u16 	%rd571, %rs291;
	mov.u64 	%rd572, $str;
	add.s64 	%rd573, %rd572, %rd571;
	ld.global.nc.u8 	%rs292, [%rd573];
	cvt.u64.u8 	%rd574, %rs292;
	shl.b64 	%rd575, %rd574, 56;
	shr.u16 	%rs293, %rs6, 7;
	and.b16  	%rs294, %rs293, 15;
	cvt.u64.u16 	%rd576, %rs294;
	add.s64 	%rd577, %rd572, %rd576;
	ld.global.nc.u8 	%rs295, [%rd577];
	cvt.u64.u8 	%rd578, %rs295;
	shl.b64 	%rd579, %rd578, 48;
	or.b64  	%rd580, %rd575, %rd579;
	shr.u16 	%rs296, %rs6, 11;
	and.b16  	%rs297, %rs296, 15;
	cvt.u64.u16 	%rd581, %rs297;
	add.s64 	%rd582, %rd572, %rd581;
	ld.global.nc.u8 	%rs298, [%rd582];
	cvt.u64.u8 	%rd583, %rs298;
	shl.b64 	%rd584, %rd583, 40;
	or.b64  	%rd585, %rd580, %rd584;
	shr.u16 	%rs299, %rs6, 15;
	cvt.u64.u16 	%rd586, %rs299;
	add.s64 	%rd587, %rd572, %rd586;
	ld.global.nc.u8 	%rs300, [%rd587];
	cvt.u64.u8 	%rd588, %rs300;
	shl.b64 	%rd589, %rd588, 32;
	or.b64  	%rd590, %rd585, %rd589;
	or.b64  	%rd3991, %rd590, 978210627;
	bra.uni 	$L__BB0_607;
$L__BB0_591:
	setp.eq.s16 	%p50, %rs94, 2;
	@%p50 bra 	$L__BB0_603;
	setp.eq.s16 	%p51, %rs94, 3;
	@%p51 bra 	$L__BB0_593;
	bra.uni 	$L__BB0_604;
$L__BB0_593:
	shr.u16 	%rs257, %rs6, 3;
	and.b16  	%rs258, %rs257, 15;
	cvt.u64.u16 	%rd511, %rs258;
	mov.u64 	%rd512, $str;
	add.s64 	%rd513, %rd512, %rd511;
	ld.global.nc.u8 	%rs259, [%rd513];
	cvt.u64.u8 	%rd514, %rs259;
	shl.b64 	%rd515, %rd514, 56;
	shr.u16 	%rs260, %rs6, 7;
	and.b16  	%rs261, %rs260, 15;
	cvt.u64.u16 	%rd516, %rs261;
	add.s64 	%rd517, %rd512, %rd516;
	ld.global.nc.u8 	%rs262, [%rd517];
	cvt.u64.u8 	%rd518, %rs262;
	shl.b64 	%rd519, %rd518, 48;
	or.b64  	%rd520, %rd515, %rd519;
	shr.u16 	%rs263, %rs6, 11;
	and.b16  	%rs264, %rs263, 15;
	cvt.u64.u16 	%rd521, %rs264;
	add.s64 	%rd522, %rd512, %rd521;
	ld.global.nc.u8 	%rs265, [%rd522];
	cvt.u64.u8 	%rd523, %rs265;
	shl.b64 	%rd524, %rd523, 40;
	or.b64  	%rd525, %rd520, %rd524;
	shr.u16 	%rs266, %rs6, 15;
	cvt.u64.u16 	%rd526, %rs266;
	add.s64 	%rd527, %rd512, %rd526;
	ld.global.nc.u8 	%rs267, [%rd527];
	cvt.u64.u8 	%rd528, %rs267;
	shl.b64 	%rd529, %rd528, 32;
	or.b64  	%rd530, %rd525, %rd529;
	or.b64  	%rd3991, %rd530, 977683794;
	bra.uni 	$L__BB0_607;
$L__BB0_594:
	setp.gt.s16 	%p44, %rs94, 7;
	@%p44 bra 	$L__BB0_598;
	setp.eq.s16 	%p47, %rs94, 5;
	@%p47 bra 	$L__BB0_605;
	setp.eq.s16 	%p48, %rs94, 6;
	@%p48 bra 	$L__BB0_597;
	bra.uni 	$L__BB0_606;
$L__BB0_597:
	shr.u16 	%rs224, %rs6, 3;
	and.b16  	%rs225, %rs224, 15;
	cvt.u64.u16 	%rd451, %rs225;
	mov.u64 	%rd452, $str;
	add.s64 	%rd453, %rd452, %rd451;
	ld.global.nc.u8 	%rs226, [%rd453];
	cvt.u64.u8 	%rd454, %rs226;
	shl.b64 	%rd455, %rd454, 56;
	shr.u16 	%rs227, %rs6, 7;
	and.b16  	%rs228, %rs227, 15;
	cvt.u64.u16 	%rd456, %rs228;
	add.s64 	%rd457, %rd452, %rd456;
	ld.global.nc.u8 	%rs229, [%rd457];
	cvt.u64.u8 	%rd458, %rs229;
	shl.b64 	%rd459, %rd458, 48;
	or.b64  	%rd460, %rd455, %rd459;
	shr.u16 	%rs230, %rs6, 11;
	and.b16  	%rs231, %rs230, 15;
	cvt.u64.u16 	%rd461, %rs231;
	add.s64 	%rd462, %rd452, %rd461;
	ld.global.nc.u8 	%rs232, [%rd462];
	cvt.u64.u8 	%rd463, %rs232;
	shl.b64 	%rd464, %rd463, 40;
	or.b64  	%rd465, %rd460, %rd464;
	shr.u16 	%rs233, %rs6, 15;
	cvt.u64.u16 	%rd466, %rs233;
	add.s64 	%rd467, %rd452, %rd466;
	ld.global.nc.u8 	%rs234, [%rd467];
	cvt.u64.u8 	%rd468, %rs234;
	shl.b64 	%rd469, %rd468, 32;
	or.b64  	%rd470, %rd465, %rd469;
	or.b64  	%rd3991, %rd470, 976310351;
	bra.uni 	$L__BB0_607;
$L__BB0_598:
	setp.eq.s16 	%p45, %rs94, 10;
	@%p45 bra 	$L__BB0_601;
	setp.eq.s16 	%p46, %rs94, 9;
	@%p46 bra 	$L__BB0_607;
	mov.b64 	%rd3991, 6872316418994557509;
	bra.uni 	$L__BB0_607;
$L__BB0_601:
	mov.b64 	%rd3991, 6872316418994623827;
	bra.uni 	$L__BB0_607;
$L__BB0_602:
	shr.u16 	%rs279, %rs6, 3;
	and.b16  	%rs280, %rs279, 15;
	cvt.u64.u16 	%rd551, %rs280;
	mov.u64 	%rd552, $str;
	add.s64 	%rd553, %rd552, %rd551;
	ld.global.nc.u8 	%rs281, [%rd553];
	cvt.u64.u8 	%rd554, %rs281;
	shl.b64 	%rd555, %rd554, 56;
	shr.u16 	%rs282, %rs6, 7;
	and.b16  	%rs283, %rs282, 15;
	cvt.u64.u16 	%rd556, %rs283;
	add.s64 	%rd557, %rd552, %rd556;
	ld.global.nc.u8 	%rs284, [%rd557];
	cvt.u64.u8 	%rd558, %rs284;
	shl.b64 	%rd559, %rd558, 48;
	or.b64  	%rd560, %rd555, %rd559;
	shr.u16 	%rs285, %rs6, 11;
	and.b16  	%rs286, %rs285, 15;
	cvt.u64.u16 	%rd561, %rs286;
	add.s64 	%rd562, %rd552, %rd561;
	ld.global.nc.u8 	%rs287, [%rd562];
	cvt.u64.u8 	%rd563, %rs287;
	shl.b64 	%rd564, %rd563, 40;
	or.b64  	%rd565, %rd560, %rd564;
	shr.u16 	%rs288, %rs6, 15;
	cvt.u64.u16 	%rd566, %rs288;
	add.s64 	%rd567, %rd552, %rd566;
	ld.global.nc.u8 	%rs289, [%rd567];
	cvt.u64.u8 	%rd568, %rs289;
	shl.b64 	%rd569, %rd568, 32;
	or.b64  	%rd570, %rd565, %rd569;
	or.b64  	%rd3991, %rd570, 978343236;
	bra.uni 	$L__BB0_607;
$L__BB0_603:
	shr.u16 	%rs268, %rs6, 3;
	and.b16  	%rs269, %rs268, 15;
	cvt.u64.u16 	%rd531, %rs269;
	mov.u64 	%rd532, $str;
	add.s64 	%rd533, %rd532, %rd531;
	ld.global.nc.u8 	%rs270, [%rd533];
	cvt.u64.u8 	%rd534, %rs270;
	shl.b64 	%rd535, %rd534, 56;
	shr.u16 	%rs271, %rs6, 7;
	and.b16  	%rs272, %rs271, 15;
	cvt.u64.u16 	%rd536, %rs272;
	add.s64 	%rd537, %rd532, %rd536;
	ld.global.nc.u8 	%rs273, [%rd537];
	cvt.u64.u8 	%rd538, %rs273;
	shl.b64 	%rd539, %rd538, 48;
	or.b64  	%rd540, %rd535, %rd539;
	shr.u16 	%rs274, %rs6, 11;
	and.b16  	%rs275, %rs274, 15;
	cvt.u64.u16 	%rd541, %rs275;
	add.s64 	%rd542, %rd532, %rd541;
	ld.global.nc.u8 	%rs276, [%rd542];
	cvt.u64.u8 	%rd543, %rs276;
	shl.b64 	%rd544, %rd543, 40;
	or.b64  	%rd545, %rd540, %rd544;
	shr.u16 	%rs277, %rs6, 15;
	cvt.u64.u16 	%rd546, %rs277;
	add.s64 	%rd547, %rd532, %rd546;
	ld.global.nc.u8 	%rs278, [%rd547];
	cvt.u64.u8 	%rd548, %rs278;
	shl.b64 	%rd549, %rd548, 32;
	or.b64  	%rd550, %rd545, %rd549;
	or.b64  	%rd3991, %rd550, 978469206;
	bra.uni 	$L__BB0_607;
$L__BB0_604:
	shr.u16 	%rs246, %rs6, 3;
	and.b16  	%rs247, %rs246, 15;
	cvt.u64.u16 	%rd491, %rs247;
	mov.u64 	%rd492, $str;
	add.s64 	%rd493, %rd492, %rd491;
	ld.global.nc.u8 	%rs248, [%rd493];
	cvt.u64.u8 	%rd494, %rs248;
	shl.b64 	%rd495, %rd494, 56;
	shr.u16 	%rs249, %rs6, 7;
	and.b16  	%rs250, %rs249, 15;
	cvt.u64.u16 	%rd496, %rs250;
	add.s64 	%rd497, %rd492, %rd496;
	ld.global.nc.u8 	%rs251, [%rd497];
	cvt.u64.u8 	%rd498, %rs251;
	shl.b64 	%rd499, %rd498, 48;
	or.b64  	%rd500, %rd495, %rd499;
	shr.u16 	%rs252, %rs6, 11;
	and.b16  	%rs253, %rs252, 15;
	cvt.u64.u16 	%rd501, %rs253;
	add.s64 	%rd502, %rd492, %rd501;
	ld.global.nc.u8 	%rs254, [%rd502];
	cvt.u64.u8 	%rd503, %rs254;
	shl.b64 	%rd504, %rd503, 40;
	or.b64  	%rd505, %rd500, %rd504;
	shr.u16 	%rs255, %rs6, 15;
	cvt.u64.u16 	%rd506, %rs255;
	add.s64 	%rd507, %rd492, %rd506;
	ld.global.nc.u8 	%rs256, [%rd507];
	cvt.u64.u8 	%rd508, %rs256;
	shl.b64 	%rd509, %rd508, 32;
	or.b64  	%rd510, %rd505, %rd509;
	or.b64  	%rd3991, %rd510, 978146638;
	bra.uni 	$L__BB0_607;
$L__BB0_605:
	shr.u16 	%rs235, %rs6, 3;
	and.b16  	%rs236, %rs235, 15;
	cvt.u64.u16 	%rd471, %rs236;
	mov.u64 	%rd472, $str;
	add.s64 	%rd473, %rd472, %rd471;
	ld.global.nc.u8 	%rs237, [%rd473];
	cvt.u64.u8 	%rd474, %rs237;
	shl.b64 	%rd475, %rd474, 56;
	shr.u16 	%rs238, %rs6, 7;
	and.b16  	%rs239, %rs238, 15;
	cvt.u64.u16 	%rd476, %rs239;
	add.s64 	%rd477, %rd472, %rd476;
	ld.global.nc.u8 	%rs240, [%rd477];
	cvt.u64.u8 	%rd478, %rs240;
	shl.b64 	%rd479, %rd478, 48;
	or.b64  	%rd480, %rd475, %rd479;
	shr.u16 	%rs241, %rs6, 11;
	and.b16  	%rs242, %rs241, 15;
	cvt.u64.u16 	%rd481, %rs242;
	add.s64 	%rd482, %rd472, %rd481;
	ld.global.nc.u8 	%rs243, [%rd482];
	cvt.u64.u8 	%rd483, %rs243;
	shl.b64 	%rd484, %rd483, 40;
	or.b64  	%rd485, %rd480, %rd484;
	shr.u16 	%rs244, %rs6, 15;
	cvt.u64.u16 	%rd486, %rs244;
	add.s64 	%rd487, %rd472, %rd486;
	ld.global.nc.u8 	%rs245, [%rd487];
	cvt.u64.u8 	%rd488, %rs245;
	shl.b64 	%rd489, %rd488, 32;
	or.b64  	%rd490, %rd485, %rd489;
	or.b64  	%rd3991, %rd490, 976375887;
	bra.uni 	$L__BB0_607;
$L__BB0_606:
	shr.u16 	%rs213, %rs6, 3;
	and.b16  	%rs214, %rs213, 15;
	cvt.u64.u16 	%rd431, %rs214;
	mov.u64 	%rd432, $str;
	add.s64 	%rd433, %rd432, %rd431;
	ld.global.nc.u8 	%rs215, [%rd433];
	cvt.u64.u8 	%rd434, %rs215;
	shl.b64 	%rd435, %rd434, 56;
	shr.u16 	%rs216, %rs6, 7;
	and.b16  	%rs217, %rs216, 15;
	cvt.u64.u16 	%rd436, %rs217;
	add.s64 	%rd437, %rd432, %rd436;
	ld.global.nc.u8 	%rs218, [%rd437];
	cvt.u64.u8 	%rd438, %rs218;
	shl.b64 	%rd439, %rd438, 48;
	or.b64  	%rd440, %rd435, %rd439;
	shr.u16 	%rs219, %rs6, 11;
	and.b16  	%rs220, %rs219, 15;
	cvt.u64.u16 	%rd441, %rs220;
	add.s64 	%rd442, %rd432, %rd441;
	ld.global.nc.u8 	%rs221, [%rd442];
	cvt.u64.u8 	%rd443, %rs221;
	shl.b64 	%rd444, %rd443, 40;
	or.b64  	%rd445, %rd440, %rd444;
	shr.u16 	%rs222, %rs6, 15;
	cvt.u64.u16 	%rd446, %rs222;
	add.s64 	%rd447, %rd432, %rd446;
	ld.global.nc.u8 	%rs223, [%rd447];
	cvt.u64.u8 	%rd448, %rs223;
	shl.b64 	%rd449, %rd448, 32;
	or.b64  	%rd450, %rd445, %rd449;
	or.b64  	%rd3991, %rd450, 977885011;
$L__BB0_607:
	shr.u64 	%rd591, %rd3991, 8;
	shr.u64 	%rd592, %rd3991, 16;
	shr.u64 	%rd593, %rd3991, 24;
	shr.u64 	%rd594, %rd3991, 32;
	shr.u64 	%rd595, %rd3991, 40;
	shr.u64 	%rd596, %rd3991, 48;
	shr.u64 	%rd597, %rd3991, 56;
	add.u64 	%rd598, %SP, 547;
	add.u64 	%rd599, %SPL, 547;
	st.local.u8 	[%rd599], %rd3991;
	st.local.u8 	[%rd599+1], %rd591;
	st.local.u8 	[%rd599+2], %rd592;
	st.local.u8 	[%rd599+3], %rd593;
	st.local.u8 	[%rd599+4], %rd594;
	st.local.u8 	[%rd599+5], %rd595;
	st.local.u8 	[%rd599+6], %rd596;
	st.local.u8 	[%rd599+7], %rd597;
	mov.b16 	%rs301, 0;
	st.local.u8 	[%rd599+8], %rs301;
	st.local.u32 	[%rd23], %r99;
	add.u64 	%rd600, %SP, 538;
	st.local.u64 	[%rd23+8], %rd600;
	st.local.u64 	[%rd23+16], %rd598;
	mov.u64 	%rd601, $str$30;
	cvta.global.u64 	%rd602, %rd601;
	add.u64 	%rd603, %SP, 448;
	{ // callseq 0, 0
	.param .b64 param0;
	st.param.b64 	[param0], %rd602;
	.param .b64 param1;
	st.param.b64 	[param1], %rd603;
	.param .b32 retval0;
	call.uni (retval0), 
	vprintf, 
	(
	param0, 
	param1
	);
	ld.param.b32 	%r275, [retval0];
	} // callseq 0
$L__BB0_608:
	setp.eq.s32 	%p383, %r96, 0;
	@%p383 bra 	$L__BB0_18;
	bra.uni 	$L__BB0_34;

}


// ===== COMPILED SASS (sm_100) =====

	.target	sm_100

	.elftype	@"ET_EXEC"


//--------------------- .note.nv.tkinfo           --------------------------
	.section	.note.nv.tkinfo,"",@"SHT_NOTE"
	.sectionflags	@"SHF_NOTE_NV_TKINFO"
	.tkinfo
        /*0018*/ 	.word	0x00000002
        /*0030*/ 	.string	""
        /*0030*/ 	.string	"ptxas"
        /*0030*/ 	.string	"Cuda compilation tools, release 13.0, V13.0.88"
        /*0030*/ 	.string	"Build cuda_13.0.r13.0/compiler.36424714_0"
        /*0030*/ 	.string	"-arch sm_100 -m 64 "



//--------------------- .note.nv.cuinfo           --------------------------
	.section	.note.nv.cuinfo,"",@"SHT_NOTE"
	.sectionflags	@"SHF_NOTE_NV_CUINFO"
        /*0018*/ 	.short	0x0002
        /*001a*/ 	.short	0x0064
        /*001c*/ 	.short	0x0082
	.zero		2


//--------------------- .nv.info                  --------------------------
	.section	.nv.info,"",@"SHT_CUDA_INFO"
	.align	4


	//----- nvinfo : EIATTR_REGCOUNT
	.align		4
        /*0000*/ 	.byte	0x04, 0x2f
        /*0002*/ 	.short	(.L_14 - .L_13)
	.align		4
.L_13:
        /*0004*/ 	.word	index@(_Z18interaction_kernelP7ProgramS0_)
        /*0008*/ 	.word	0x0000002c


	//----- nvinfo : EIATTR_FRAME_SIZE
	.align		4
.L_14:
        /*000c*/ 	.byte	0x04, 0x11
        /*000e*/ 	.short	(.L_16 - .L_15)
	.align		4
.L_15:
        /*0010*/ 	.word	index@($__internal_0_$__cuda_sm20_div_u16)
        /*0014*/ 	.word	0x00000230


	//----- nvinfo : EIATTR_FRAME_SIZE
	.align		4
.L_16:
        /*0018*/ 	.byte	0x04, 0x11
        /*001a*/ 	.short	(.L_18 - .L_17)
	.align		4
.L_17:
        /*001c*/ 	.word	index@(_Z18interaction_kernelP7ProgramS0_)
        /*0020*/ 	.word	0x00000230


	//----- nvinfo : EIATTR_MIN_STACK_SIZE
	.align		4
.L_18:
        /*0024*/ 	.byte	0x04, 0x12
        /*0026*/ 	.short	(.L_20 - .L_19)
	.align		4
.L_19:
        /*0028*/ 	.word	index@(_Z18interaction_kernelP7ProgramS0_)
        /*002c*/ 	.word	0x00000230
.L_20:


//--------------------- .nv.compat                --------------------------
	.section	.nv.compat,"",@"SHT_CUDA_COMPAT_INFO"
	.align	4
        /*0000*/ 	.byte	0x02, 0x09, 0x00, 0x00, 0x02, 0x02, 0x01, 0x00, 0x02, 0x05, 0x05, 0x00, 0x03, 0x07, 0x01, 0x01
        /*0010*/ 	.byte	0x02, 0x03, 0x00, 0x00, 0x02, 0x06, 0x01, 0x00, 0x04, 0x0b, 0x08, 0x00, 0x01, 0x00, 0x00, 0x00
        /*0020*/ 	.byte	0x00, 0x00, 0x00, 0x00


//--------------------- .nv.info._Z18interaction_kernelP7ProgramS0_ --------------------------
	.section	.nv.info._Z18interaction_kernelP7ProgramS0_,"",@"SHT_CUDA_INFO"
	.sectionflags	@""
	.align	4


	//----- nvinfo : EIATTR_CUDA_API_VERSION
	.align		4
        /*0000*/ 	.byte	0x04, 0x37
        /*0002*/ 	.short	(.L_22 - .L_21)
.L_21:
        /*0004*/ 	.word	0x00000082


	//----- nvinfo : EIATTR_KPARAM_INFO
	.align		4
.L_22:
        /*0008*/ 	.byte	0x04, 0x17
        /*000a*/ 	.short	(.L_24 - .L_23)
.L_23:
        /*000c*/ 	.word	0x00000000
        /*0010*/ 	.short	0x0001
        /*0012*/ 	.short	0x0008
        /*0014*/ 	.byte	0x00, 0xf5, 0x21, 0x00


	//----- nvinfo : EIATTR_KPARAM_INFO
	.align		4
.L_24:
        /*0018*/ 	.byte	0x04, 0x17
        /*001a*/ 	.short	(.L_26 - .L_25)
.L_25:
        /*001c*/ 	.word	0x00000000
        /*0020*/ 	.short	0x0000
        /*0022*/ 	.short	0x0000
        /*0024*/ 	.byte	0x00, 0xf5, 0x21, 0x00


	//----- nvinfo : EIATTR_SPARSE_MMA_MASK
	.align		4
.L_26:
        /*0028*/ 	.byte	0x03, 0x50
        /*002a*/ 	.short	0x0000


	//----- nvinfo : EIATTR_MAXREG_COUNT
	.align		4
        /*002c*/ 	.byte	0x03, 0x1b
        /*002e*/ 	.short	0x00ff


	//----- nvinfo : EIATTR_NUM_BARRIERS
	.align		4
        /*0030*/ 	.byte	0x02, 0x4c
        /*0032*/ 	.byte	0x01
	.zero		1


	//----- nvinfo : EIATTR_EXTERNS
	.align		4
        /*0034*/ 	.byte	0x04, 0x0f
        /*0036*/ 	.short	(.L_28 - .L_27)


	//   ....[0]....
	.align		4
.L_27:
        /*0038*/ 	.word	index@(vprintf)


	//----- nvinfo : EIATTR_MERCURY_ISA_VERSION
	.align		4
.L_28:
        /*003c*/ 	.byte	0x03, 0x5f
        /*003e*/ 	.short	0x0101


	//----- nvinfo : EIATTR_COOP_GROUP_MASK_REGIDS
	.align		4
        /*0040*/ 	.byte	0x04, 0x29
        /*0042*/ 	.short	(.L_30 - .L_29)


	//   ....[0]....
.L_29:
        /*0044*/ 	.word	0x0500000f


	//   ....[1]....
        /*0048*/ 	.word	0x0500000f


	//   ....[2]....
        /*004c*/ 	.word	0x0500000f


	//   ....[3]....
        /*0050*/ 	.word	0x0500000f


	//   ....[4]....
        /*0054*/ 	.word	0x0500000f


	//   ....[5]....
        /*0058*/ 	.word	0x0500000f


	//   ....[6]....
        /*005c*/ 	.word	0x0500000f


	//   ....[7]....
        /*0060*/ 	.word	0x0500000f


	//   ....[8]....
        /*0064*/ 	.word	0x0500000f


	//   ....[9]....
        /*0068*/ 	.word	0x0500000f


	//   ....[10]....
        /*006c*/ 	.word	0x0500000f


	//   ....[11]....
        /*0070*/ 	.word	0x0500000f


	//----- nvinfo : EIATTR_COOP_GROUP_INSTR_OFFSETS
	.align		4
.L_30:
        /*0074*/ 	.byte	0x04, 0x28
        /*0076*/ 	.short	(.L_32 - .L_31)


	//   ....[0]....
.L_31:
        /*0078*/ 	.word	0x00003650


	//   ....[1]....
        /*007c*/ 	.word	0x00003660


	//   ....[2]....
        /*0080*/ 	.word	0x000039e0


	//   ....[3]....
        /*0084*/ 	.word	0x00003bd0


	//   ....[4]....
        /*0088*/ 	.word	0x00003be0


	//   ....[5]....
        /*008c*/ 	.word	0x00003f60


	//   ....[6]....
        /*0090*/ 	.word	0x0001c930


	//   ....[7]....
        /*0094*/ 	.word	0x0001c990


	//   ....[8]....
        /*0098*/ 	.word	0x0001c9f0


	//   ....[9]....
        /*009c*/ 	.word	0x0001ca80


	//   ....[10]....
        /*00a0*/ 	.word	0x0001cae0


	//   ....[11]....
        /*00a4*/ 	.word	0x0001cb40


	//----- nvinfo : EIATTR_VRC_CTA_INIT_COUNT
	.align		4
.L_32:
        /*00a8*/ 	.byte	0x02, 0x4a
	.zero		1
	.zero		1


	//----- nvinfo : EIATTR_SYSCALL_OFFSETS
	.align		4
        /*00ac*/ 	.byte	0x04, 0x46
        /*00ae*/ 	.short	(.L_34 - .L_33)


	//   ....[0]....
.L_33:
        /*00b0*/ 	.word	0x000034c0


	//   ....[1]....
        /*00b4*/ 	.word	0x00003af0


	//   ....[2]....
        /*00b8*/ 	.word	0x00004060


	//   ....[3]....
        /*00bc*/ 	.word	0x000041d0


	//   ....[4]....
        /*00c0*/ 	.word	0x00006a00


	//   ....[5]....
        /*00c4*/ 	.word	0x00006c90


	//   ....[6]....
        /*00c8*/ 	.word	0x00006da0


	//   ....[7]....
        /*00cc*/ 	.word	0x00006ee0


	//   ....[8]....
        /*00d0*/ 	.word	0x00006fd0


	//   ....[9]....
        /*00d4*/ 	.word	0x00009670


	//   ....[10]....
        /*00d8*/ 	.word	0x00009900


	//   ....[11]....
        /*00dc*/ 	.word	0x00009a10


	//   ....[12]....
        /*00e0*/ 	.word	0x00009b50


	//   ....[13]....
        /*00e4*/ 	.word	0x00009c40


	//   ....[14]....
        /*00e8*/ 	.word	0x0000c310


	//   ....[15]....
        /*00ec*/ 	.word	0x0000c5a0


	//   ....[16]....
        /*00f0*/ 	.word	0x0000c6b0


	//   ....[17]....
        /*00f4*/ 	.word	0x0000c7f0


	//   ....[18]....
        /*00f8*/ 	.word	0x0000c8e0


	//   ....[19]....
        /*00fc*/ 	.word	0x0000ef70


	//   ....[20]....
        /*0100*/ 	.word	0x0000f1e0


	//   ....[21]....
        /*0104*/ 	.word	0x0000f2f0


	//   ....[22]....
        /*0108*/ 	.word	0x0000f410


	//   ....[23]....
        /*010c*/ 	.word	0x0000f4e0


	//   ....[24]....
        /*0110*/ 	.word	0x00011ad0


	//   ....[25]....
        /*0114*/ 	.word	0x00014130


	//   ....[26]....
        /*0118*/ 	.word	0x000143c0


	//   ....[27]....
        /*011c*/ 	.word	0x000144d0


	//   ....[28]....
        /*0120*/ 	.word	0x00014610


	//   ....[29]....
        /*0124*/ 	.word	0x00014700


	//   ....[30]....
        /*0128*/ 	.word	0x00016d50


	//   ....[31]....
        /*012c*/ 	.word	0x00016fc0


	//   ....[32]....
        /*0130*/ 	.word	0x000170d0


	//   ....[33]....
        /*0134*/ 	.word	0x000171f0


	//   ....[34]....
        /*0138*/ 	.word	0x000172c0


	//   ....[35]....
        /*013c*/ 	.word	0x000198d0


	//   ....[36]....
        /*0140*/ 	.word	0x0001bdf0


	//   ....[37]....
        /*0144*/ 	.word	0x0001bf10


	//----- nvinfo : EIATTR_EXIT_INSTR_OFFSETS
	.align		4
.L_34:
        /*0148*/ 	.byte	0x04, 0x1c
        /*014a*/ 	.short	(.L_36 - .L_35)


	//   ....[0]....
.L_35:
        /*014c*/ 	.word	0x0001c8e0


	//----- nvinfo : EIATTR_CRS_STACK_SIZE
	.align		4
.L_36:
        /*0150*/ 	.byte	0x04, 0x1e
        /*0152*/ 	.short	(.L_38 - .L_37)
.L_37:
        /*0154*/ 	.word	0x00000000


	//----- nvinfo : EIATTR_CBANK_PARAM_SIZE
	.align		4
.L_38:
        /*0158*/ 	.byte	0x03, 0x19
        /*015a*/ 	.short	0x0010


	//----- nvinfo : EIATTR_PARAM_CBANK
	.align		4
        /*015c*/ 	.byte	0x04, 0x0a
        /*015e*/ 	.short	(.L_40 - .L_39)
	.align		4
.L_39:
        /*0160*/ 	.word	index@(.nv.constant0._Z18interaction_kernelP7ProgramS0_)
        /*0164*/ 	.short	0x0380
        /*0166*/ 	.short	0x0010


	//----- nvinfo : EIATTR_SW_WAR
	.align		4
.L_40:
        /*0168*/ 	.byte	0x04, 0x36
        /*016a*/ 	.short	(.L_42 - .L_41)
.L_41:
        /*016c*/ 	.word	0x00000008
.L_42:


//--------------------- .nv.callgraph             --------------------------
	.section	.nv.callgraph,"",@"SHT_CUDA_CALLGRAPH"
	.align	4
	.sectionentsize	8
	.align		4
        /*0000*/ 	.word	0x00000000
	.align		4
        /*0004*/ 	.word	0xffffffff
	.align		4
        /*0008*/ 	.word	index@(_Z18interaction_kernelP7ProgramS0_)
	.align		4
        /*000c*/ 	.word	index@(vprintf)
	.align		4
        /*0010*/ 	.word	0x00000000
	.align		4
        /*0014*/ 	.word	0xfffffffe
	.align		4
        /*0018*/ 	.word	0x00000000
	.align		4
        /*001c*/ 	.word	0xfffffffd
	.align		4
        /*0020*/ 	.word	0x00000000
	.align		4
        /*0024*/ 	.word	0xfffffffc


//--------------------- .nv.constant4             --------------------------
	.section	.nv.constant4,"a",@progbits
	.align	8
	.align		8
.nv.constant4:
        /*0000*/ 	.dword	vprintf
	.align		8
        /*0008*/ 	.dword	$str
	.align		8
        /*0010*/ 	.dword	$str$19
	.align		8
        /*0018*/ 	.dword	$str$20
	.align		8
        /*0020*/ 	.dword	$str$21
	.align		8
        /*0028*/ 	.dword	$str$22
	.align		8
        /*0030*/ 	.dword	$str$23
	.align		8
        /*0038*/ 	.dword	$str$24
	.align		8
        /*0040*/ 	.dword	$str$25
	.align		8
        /*0048*/ 	.dword	$str$26
	.align		8
        /*0050*/ 	.dword	$str$27
	.align		8
        /*0058*/ 	.dword	$str$28
	.align		8
        /*0060*/ 	.dword	$str$29
	.align		8
        /*0068*/ 	.dword	$str$30


//--------------------- .text._Z18interaction_kernelP7ProgramS0_ --------------------------
	.section	.text._Z18interaction_kernelP7ProgramS0_,"ax",@progbits
	.align	128
        .global         _Z18interaction_kernelP7ProgramS0_
        .type           _Z18interaction_kernelP7ProgramS0_,@function
        .size           _Z18interaction_kernelP7ProgramS0_,(.L_x_423 - _Z18interaction_kernelP7ProgramS0_)
        .other          _Z18interaction_kernelP7ProgramS0_,@"STO_CUDA_ENTRY STV_DEFAULT"
_Z18interaction_kernelP7ProgramS0_:
.text._Z18interaction_kernelP7ProgramS0_:
[----:B------:R-:W0:Y:S01]  /*0000*/  LDC R1, c[0x0][0x37c] ;  /* 0x0000df00ff017b82 */ /* 0x000e220000000800 */
[----:B------:R-:W1:Y:S01]  /*0010*/  S2R R0, SR_TID.X ;  /* 0x0000000000007919 */ /* 0x000e620000002100 */
[----:B------:R-:W2:Y:S06]  /*0020*/  LDCU UR5, c[0x0][0x2fc] ;  /* 0x00005f80ff0577ac */ /* 0x000eac0008000800 */
[----:B------:R-:W3:Y:S01]  /*0030*/  LDC R3, c[0x0][0x360] ;  /* 0x0000d800ff037b82 */ /* 0x000ee20000000800 */
[----:B0-----:R-:W-:Y:S01]  /*0040*/  VIADD R1, R1, 0xfffffdd0 ;  /* 0xfffffdd001017836 */ /* 0x001fe20000000000 */
[----:B------:R-:W-:Y:S01]  /*0050*/  MOV R11, 0xe0 ;  /* 0x000000e0000b7802 */ /* 0x000fe20000000f00 */
[----:B------:R-:W0:Y:S03]  /*0060*/  LDCU UR4, c[0x0][0x2f8] ;  /* 0x00005f00ff0477ac */ /* 0x000e260008000800 */
[----:B0-----:R-:W-:-:S02]  /*0070*/  IADD3 R2, P0, PT, R1, UR4, RZ ;  /* 0x0000000401027c10 */ /* 0x001fc4000ff1e0ff */
[----:B---3--:R-:W-:-:S03]  /*0080*/  LOP3.LUT R10, R3, 0xffff, RZ, 0xc0, !PT ;  /* 0x0000ffff030a7812 */ /* 0x008fc600078ec0ff */
[----:B--2---:R-:W-:Y:S02]  /*0090*/  IMAD.X R22, RZ, RZ, UR5, P0 ;  /* 0x00000005ff167e24 */ /* 0x004fe400080e06ff */
[----:B-1----:R-:W-:-:S05]  /*00a0*/  IMAD.IADD R6, R0, 0x1, R3 ;  /* 0x0000000100067824 */ /* 0x002fca00078e0203 */
[----:B------:R-:W-:-:S04]  /*00b0*/  LOP3.LUT R4, R6, 0xfff, RZ, 0x3c, !PT ;  /* 0x00000fff06047812 */ /* 0x000fc800078e3cff */
[----:B------:R-:W-:-:S07]  /*00c0*/  LOP3.LUT R9, R4, 0xffff, RZ, 0xc0, !PT ;  /* 0x0000ffff04097812 */ /* 0x000fce00078ec0ff */
[----:B------:R-:W-:Y:S05]  /*00d0*/  CALL.REL.NOINC `($__internal_0_$__cuda_sm20_div_u16) ;  /* 0x000001c800ac7944 */ /* 0x000fea0003c00000 */
[----:B------:R-:W-:Y:S01]  /*00e0*/  LOP3.LUT R23, R32, 0x3, RZ, 0xc0, !PT ;  /* 0x0000000320177812 */ /* 0x000fe200078ec0ff */
[----:B------:R-:W0:Y:S01]  /*00f0*/  LDCU.64 UR36, c[0x0][0x358] ;  /* 0x00006b00ff2477ac */ /* 0x000e220008000a00 */
[----:B------:R-:W-:Y:S01]  /*0100*/  BSSY.RECONVERGENT B0, `(.L_x_0) ;  /* 0x0000014000007945 */ /* 0x000fe20003800200 */
[----:B------:R-:W-:Y:S01]  /*0110*/  IMAD.MOV.U32 R16, RZ, RZ, R0 ;  /* 0x000000ffff107224 */ /* 0x000fe200078e0000 */
[C---:B------:R-:W-:Y:S02]  /*0120*/  ISETP.NE.AND P0, PT, R23.reuse, 0x2, PT ;  /* 0x000000021700780c */ /* 0x040fe40003f05270 */
[----:B------:R-:W-:-:S11]  /*0130*/  LOP3.LUT R7, R23, 0x2, RZ, 0x3c, !PT ;  /* 0x0000000217077812 */ /* 0x000fd600078e3cff */
[----:B------:R-:W-:Y:S05]  /*0140*/  @!P0 BRA `(.L_x_1) ;  /* 0x00000000003c8947 */ /* 0x000fea0003800000 */
[----:B------:R-:W1:Y:S01]  /*0150*/  S2UR UR5, SR_CgaCtaId ;  /* 0x00000000000579c3 */ /* 0x000e620000008800 */
[----:B------:R-:W-:Y:S01]  /*0160*/  UMOV UR4, 0x400 ;  /* 0x0000040000047882 */ /* 0x000fe20000000000 */
[----:B------:R-:W-:Y:S02]  /*0170*/  IMAD R16, R7, R3, R0 ;  /* 0x0000000307107224 */ /* 0x000fe400078e0200 */
[----:B------:R-:W-:-:S04]  /*0180*/  IMAD.MOV R7, RZ, RZ, -R7 ;  /* 0x000000ffff077224 */ /* 0x000fc800078e0a07 */
[----:B------:R-:W2:Y:S01]  /*0190*/  LDC.64 R4, c[0x0][0x380] ;  /* 0x0000e000ff047b82 */ /* 0x000ea20000000a00 */
[----:B-1----:R-:W-:-:S06]  /*01a0*/  ULEA UR4, UR5, UR4, 0x18 ;  /* 0x0000000405047291 */ /* 0x002fcc000f8ec0ff */
[C---:B------:R-:W-:Y:S01]  /*01b0*/  LEA R8, R0.reuse, UR4, 0x2 ;  /* 0x0000000400087c11 */ /* 0x040fe2000f8e10ff */
[----:B--2---:R-:W-:-:S07]  /*01c0*/  IMAD.WIDE.U32 R4, R0, 0x4, R4 ;  /* 0x0000000400047825 */ /* 0x004fce00078e0004 */
.L_x_2:
[----:B0-----:R0:W2:Y:S01]  /*01d0*/  LDG.E R9, desc[UR36][R4.64] ;  /* 0x0000002404097981 */ /* 0x0010a2000c1e1900 */
[----:B------:R-:W-:-:S05]  /*01e0*/  VIADD R7, R7, 0x1 ;  /* 0x0000000107077836 */ /* 0x000fca0000000000 */
[----:B------:R-:W-:Y:S01]  /*01f0*/  ISETP.NE.AND P0, PT, R7, RZ, PT ;  /* 0x000000ff0700720c */ /* 0x000fe20003f05270 */
[C---:B0-----:R-:W-:Y:S01]  /*0200*/  IMAD.WIDE.U32 R4, R3.reuse, 0x4, R4 ;  /* 0x0000000403047825 */ /* 0x041fe200078e0004 */
[----:B--2---:R0:W-:Y:S03]  /*0210*/  STS [R8], R9 ;  /* 0x0000000908007388 */ /* 0x0041e60000000800 */
[----:B0-----:R-:W-:-:S08]  /*0220*/  IMAD R8, R3, 0x4, R8 ;  /* 0x0000000403087824 */ /* 0x001fd000078e0208 */
[----:B------:R-:W-:Y:S05]  /*0230*/  @P0 BRA `(.L_x_2) ;  /* 0xfffffffc00e40947 */ /* 0x000fea000383ffff */
.L_x_1:
[----:B0-----:R-:W-:Y:S05]  /*0240*/  BSYNC.RECONVERGENT B0 ;  /* 0x0000000000007941 */ /* 0x001fea0003800200 */
.L_x_0:
[----:B------:R-:W0:Y:S01]  /*0250*/  S2UR UR5, SR_CgaCtaId ;  /* 0x00000000000579c3 */ /* 0x000e220000008800 */
[----:B------:R-:W-:Y:S01]  /*0260*/  UMOV UR4, 0x400 ;  /* 0x0000040000047882 */ /* 0x000fe20000000000 */
[----:B------:R-:W-:Y:S01]  /*0270*/  BSSY.RECONVERGENT B0, `(.L_x_3) ;  /* 0x000001e000007945 */ /* 0x000fe20003800200 */
[C-C-:B------:R-:W-:Y:S02]  /*0280*/  IMAD R7, R3.reuse, 0x2, R16.reuse ;  /* 0x0000000203077824 */ /* 0x140fe400078e0210 */
[----:B------:R-:W-:Y:S02]  /*0290*/  IMAD R17, R3, 0x3, R16 ;  /* 0x0000000303117824 */ /* 0x000fe400078e0210 */
[----:B------:R-:W-:Y:S01]  /*02a0*/  IMAD.IADD R18, R16, 0x1, R3 ;  /* 0x0000000110127824 */ /* 0x000fe200078e0203 */
[----:B------:R-:W1:Y:S01]  /*02b0*/  LDC.64 R4, c[0x0][0x380] ;  /* 0x0000e000ff047b82 */ /* 0x000e620000000a00 */
[----:B0-----:R-:W-:-:S06]  /*02c0*/  ULEA UR4, UR5, UR4, 0x18 ;  /* 0x0000000405047291 */ /* 0x001fcc000f8ec0ff */
[----:B------:R-:W-:-:S07]  /*02d0*/  LEA R20, R16, UR4, 0x2 ;  /* 0x0000000410147c11 */ /* 0x000fce000f8e10ff */
.L_x_4:
[----:B-1----:R-:W-:-:S04]  /*02e0*/  IMAD.WIDE.U32 R8, R16, 0x4, R4 ;  /* 0x0000000410087825 */ /* 0x002fc800078e0004 */
[--C-:B--2---:R-:W-:Y:S02]  /*02f0*/  IMAD.WIDE.U32 R10, R18, 0x4, R4.reuse ;  /* 0x00000004120a7825 */ /* 0x104fe400078e0004 */
[----:B------:R-:W2:Y:S02]  /*0300*/  LDG.E R9, desc[UR36][R8.64] ;  /* 0x0000002408097981 */ /* 0x000ea4000c1e1900 */
[--C-:B------:R-:W-:Y:S02]  /*0310*/  IMAD.WIDE.U32 R12, R7, 0x4, R4.reuse ;  /* 0x00000004070c7825 */ /* 0x100fe400078e0004 */
[----:B------:R-:W3:Y:S02]  /*0320*/  LDG.E R10, desc[UR36][R10.64] ;  /* 0x000000240a0a7981 */ /* 0x000ee4000c1e1900 */
[----:B------:R-:W-:Y:S02]  /*0330*/  IMAD.WIDE.U32 R14, R17, 0x4, R4 ;  /* 0x00000004110e7825 */ /* 0x000fe400078e0004 */
[----:B------:R-:W4:Y:S04]  /*0340*/  LDG.E R12, desc[UR36][R12.64] ;  /* 0x000000240c0c7981 */ /* 0x000f28000c1e1900 */
[----:B------:R-:W5:Y:S01]  /*0350*/  LDG.E R14, desc[UR36][R14.64] ;  /* 0x000000240e0e7981 */ /* 0x000f62000c1e1900 */
[----:B------:R-:W-:-:S02]  /*0360*/  IMAD R19, R3, 0x4, R20 ;  /* 0x0000000403137824 */ /* 0x000fc400078e0214 */
[C-C-:B------:R-:W-:Y:S02]  /*0370*/  IMAD R21, R3.reuse, 0x8, R20.reuse ;  /* 0x0000000803157824 */ /* 0x140fe400078e0214 */
[C---:B------:R-:W-:Y:S01]  /*0380*/  IMAD R25, R3.reuse, 0xc, R20 ;  /* 0x0000000c03197824 */ /* 0x040fe200078e0214 */
[----:B------:R-:W-:-:S04]  /*0390*/  IADD3 R16, PT, PT, R3, R16, R3 ;  /* 0x0000001003107210 */ /* 0x000fc80007ffe003 */
[----:B------:R-:W-:-:S04]  /*03a0*/  IADD3 R16, PT, PT, R3, R16, R3 ;  /* 0x0000001003107210 */ /* 0x000fc80007ffe003 */
[----:B------:R-:W-:Y:S01]  /*03b0*/  ISETP.GE.U32.AND P0, PT, R16, 0x1000, PT ;  /* 0x000010001000780c */ /* 0x000fe20003f06070 */
[C---:B------:R-:W-:Y:S02]  /*03c0*/  IMAD R7, R3.reuse, 0x4, R7 ;  /* 0x0000000403077824 */ /* 0x040fe400078e0207 */
[C---:B------:R-:W-:Y:S02]  /*03d0*/  IMAD R17, R3.reuse, 0x4, R17 ;  /* 0x0000000403117824 */ /* 0x040fe400078e0211 */
[C---:B------:R-:W-:Y:S01]  /*03e0*/  IMAD R18, R3.reuse, 0x4, R18 ;  /* 0x0000000403127824 */ /* 0x040fe200078e0212 */
[----:B--2---:R0:W-:Y:S04]  /*03f0*/  STS [R20], R9 ;  /* 0x0000000914007388 */ /* 0x0041e80000000800 */
[----:B---3--:R2:W-:Y:S04]  /*0400*/  STS [R19], R10 ;  /* 0x0000000a13007388 */ /* 0x0085e80000000800 */
[----:B----4-:R2:W-:Y:S04]  /*0410*/  STS [R21], R12 ;  /* 0x0000000c15007388 */ /* 0x0105e80000000800 */
[----:B-----5:R2:W-:Y:S01]  /*0420*/  STS [R25], R14 ;  /* 0x0000000e19007388 */ /* 0x0205e20000000800 */
[----:B0-----:R-:W-:Y:S01]  /*0430*/  IMAD R20, R3, 0x10, R20 ;  /* 0x0000001003147824 */ /* 0x001fe200078e0214 */
[----:B------:R-:W-:Y:S06]  /*0440*/  @!P0 BRA `(.L_x_4) ;  /* 0xfffffffc00a48947 */ /* 0x000fec000383ffff */
[----:B------:R-:W-:Y:S05]  /*0450*/  BSYNC.RECONVERGENT B0 ;  /* 0x0000000000007941 */ /* 0x000fea0003800200 */
.L_x_3:
[----:B------:R-:W-:Y:S02]  /*0460*/  LOP3.LUT R6, R6, 0x1fff, RZ, 0x3c, !PT ;  /* 0x00001fff06067812 */ /* 0x000fe400078e3cff */
[----:B--2---:R-:W-:Y:S02]  /*0470*/  LOP3.LUT R10, R3, 0xffff, RZ, 0xc0, !PT ;  /* 0x0000ffff030a7812 */ /* 0x004fe400078ec0ff */
[----:B------:R-:W-:Y:S02]  /*0480*/  LOP3.LUT R9, R6, 0xffff, RZ, 0xc0, !PT ;  /* 0x0000ffff06097812 */ /* 0x000fe400078ec0ff */
[----:B------:R-:W-:-:S07]  /*0490*/  MOV R11, 0x4b0 ;  /* 0x000004b0000b7802 */ /* 0x000fce0000000f00 */
[----:B------:R-:W-:Y:S05]  /*04a0*/  CALL.REL.NOINC `($__internal_0_$__cuda_sm20_div_u16) ;  /* 0x000001c400b87944 */ /* 0x000fea0003c00000 */
[----:B------:R-:W0:Y:S01]  /*04b0*/  LDC.64 R4, c[0x0][0x380] ;  /* 0x0000e000ff047b82 */ /* 0x000e220000000a00 */
[----:B------:R-:W-:Y:S01]  /*04c0*/  LOP3.LUT R32, R32, 0x3, RZ, 0xc0, !PT ;  /* 0x0000000320207812 */ /* 0x000fe200078ec0ff */
[----:B------:R-:W-:Y:S01]  /*04d0*/  BSSY.RECONVERGENT B0, `(.L_x_5) ;  /* 0x0000016000007945 */ /* 0x000fe20003800200 */
[----:B------:R-:W-:Y:S02]  /*04e0*/  IMAD.MOV.U32 R14, RZ, RZ, R0 ;  /* 0x000000ffff0e7224 */ /* 0x000fe400078e0000 */
[----:B------:R-:W-:-:S13]  /*04f0*/  ISETP.NE.AND P0, PT, R32, 0x2, PT ;  /* 0x000000022000780c */ /* 0x000fda0003f05270 */
[----:B------:R-:W-:Y:S05]  /*0500*/  @!P0 BRA `(.L_x_6) ;  /* 0x0000000000488947 */ /* 0x000fea0003800000 */
[----:B------:R-:W1:Y:S01]  /*0510*/  LDC.64 R6, c[0x0][0x380] ;  /* 0x0000e000ff067b82 */ /* 0x000e620000000a00 */
[----:B------:R-:W-:Y:S02]  /*0520*/  LOP3.LUT R8, R32, 0x2, RZ, 0x3c, !PT ;  /* 0x0000000220087812 */ /* 0x000fe400078e3cff */
[----:B------:R-:W-:-:S03]  /*0530*/  LEA R10, R0, UR4, 0x2 ;  /* 0x00000004000a7c11 */ /* 0x000fc6000f8e10ff */
[----:B------:R-:W-:Y:S02]  /*0540*/  IMAD R14, R8, R3, R0 ;  /* 0x00000003080e7224 */ /* 0x000fe400078e0200 */
[----:B------:R-:W-:Y:S02]  /*0550*/  IMAD.MOV R11, RZ, RZ, -R8 ;  /* 0x000000ffff0b7224 */ /* 0x000fe400078e0a08 */
[----:B------:R-:W-:Y:S02]  /*0560*/  VIADD R10, R10, 0x4000 ;  /* 0x000040000a0a7836 */ /* 0x000fe40000000000 */
[----:B-1----:R-:W-:-:S03]  /*0570*/  IMAD.WIDE.U32 R6, R0, 0x4, R6 ;  /* 0x0000000400067825 */ /* 0x002fc600078e0006 */
[----:B------:R-:W-:-:S05]  /*0580*/  IADD3 R6, P0, PT, R6, 0x4000, RZ ;  /* 0x0000400006067810 */ /* 0x000fca0007f1e0ff */
[----:B------:R-:W-:-:S08]  /*0590*/  IMAD.X R7, RZ, RZ, R7, P0 ;  /* 0x000000ffff077224 */ /* 0x000fd000000e0607 */
.L_x_7:
[----:B------:R-:W-:Y:S02]  /*05a0*/  IMAD.MOV.U32 R8, RZ, RZ, R6 ;  /* 0x000000ffff087224 */ /* 0x000fe400078e0006 */
[----:B------:R-:W-:-:S05]  /*05b0*/  IMAD.MOV.U32 R9, RZ, RZ, R7 ;  /* 0x000000ffff097224 */ /* 0x000fca00078e0007 */
[----:B------:R-:W2:Y:S01]  /*05c0*/  LDG.E R13, desc[UR36][R8.64] ;  /* 0x00000024080d7981 */ /* 0x000ea2000c1e1900 */
[----:B------:R-:W-:Y:S02]  /*05d0*/  VIADD R11, R11, 0x1 ;  /* 0x000000010b0b7836 */ /* 0x000fe40000000000 */
[----:B------:R-:W-:-:S03]  /*05e0*/  IMAD.WIDE.U32 R6, R3, 0x4, R8 ;  /* 0x0000000403067825 */ /* 0x000fc600078e0008 */
[----:B------:R-:W-:Y:S01]  /*05f0*/  ISETP.NE.AND P0, PT, R11, RZ, PT ;  /* 0x000000ff0b00720c */ /* 0x000fe20003f05270 */
[----:B--2---:R1:W-:Y:S02]  /*0600*/  STS [R10], R13 ;  /* 0x0000000d0a007388 */ /* 0x0043e40000000800 */
[----:B-1----:R-:W-:-:S10]  /*0610*/  IMAD R10, R3, 0x4, R10 ;  /* 0x00000004030a7824 */ /* 0x002fd400078e020a */
[----:B------:R-:W-:Y:S05]  /*0620*/  @P0 BRA `(.L_x_7) ;  /* 0xfffffffc00dc0947 */ /* 0x000fea000383ffff */
.L_x_6:
[----:B------:R-:W-:Y:S05]  /*0630*/  BSYNC.RECONVERGENT B0 ;  /* 0x0000000000007941 */ /* 0x000fea0003800200 */
.L_x_5:
[C---:B------:R-:W-:Y:S01]  /*0640*/  LEA R6, R14.reuse, UR4, 0x2 ;  /* 0x000000040e067c11 */ /* 0x040fe2000f8e10ff */
[----:B------:R-:W-:Y:S01]  /*0650*/  BSSY.RECONVERGENT B0, `(.L_x_8) ;  /* 0x000001c000007945 */ /* 0x000fe20003800200 */
[C-C-:B------:R-:W-:Y:S02]  /*0660*/  IMAD R15, R3.reuse, 0x2, R14.reuse ;  /* 0x00000002030f7824 */ /* 0x140fe400078e020e */
[----:B------:R-:W-:Y:S02]  /*0670*/  IMAD R16, R3, 0x3, R14 ;  /* 0x0000000303107824 */ /* 0x000fe400078e020e */
[----:B------:R-:W-:Y:S02]  /*0680*/  IMAD.IADD R17, R14, 0x1, R3 ;  /* 0x000000010e117824 */ /* 0x000fe400078e0203 */
[----:B------:R-:W-:-:S07]  /*0690*/  VIADD R18, R6, 0x4000 ;  /* 0x0000400006127836 */ /* 0x000fce0000000000 */
.L_x_9:
[----:B0-----:R-:W-:-:S04]  /*06a0*/  IMAD.WIDE.U32 R6, R14, 0x4, R4 ;  /* 0x000000040e067825 */ /* 0x001fc800078e0004 */
[--C-:B-1----:R-:W-:Y:S02]  /*06b0*/  IMAD.WIDE.U32 R8, R17, 0x4, R4.reuse ;  /* 0x0000000411087825 */ /* 0x102fe400078e0004 */
        /* <DEDUP_REMOVED lines=22> */
.L_x_8:
[----:B------:R-:W-:Y:S01]  /*0820*/  ISETP.NE.AND P0, PT, R32, 0x2, PT ;  /* 0x000000022000780c */ /* 0x000fe20003f05270 */
[----:B------:R-:W-:Y:S01]  /*0830*/  BSSY.RECONVERGENT B0, `(.L_x_10) ;  /* 0x0000014000007945 */ /* 0x000fe20003800200 */
[----:B------:R-:W-:-:S11]  /*0840*/  IMAD.MOV.U32 R14, RZ, RZ, R0 ;  /* 0x000000ffff0e7224 */ /* 0x000fd600078e0000 */
[----:B------:R-:W-:Y:S05]  /*0850*/  @!P0 BRA `(.L_x_11) ;  /* 0x0000000000448947 */ /* 0x000fea0003800000 */
[----:B------:R-:W-:Y:S01]  /*0860*/  IMAD.WIDE.U32 R6, R0, 0x4, R4 ;  /* 0x0000000400067825 */ /* 0x000fe200078e0004 */
[----:B------:R-:W-:Y:S02]  /*0870*/  LOP3.LUT R11, R32, 0x2, RZ, 0x3c, !PT ;  /* 0x00000002200b7812 */ /* 0x000fe400078e3cff */
[----:B-1----:R-:W-:Y:S02]  /*0880*/  LEA R10, R0, UR4, 0x2 ;  /* 0x00000004000a7c11 */ /* 0x002fe4000f8e10ff */
[----:B------:R-:W-:Y:S01]  /*0890*/  IADD3 R6, P0, PT, R6, 0xc000, RZ ;  /* 0x0000c00006067810 */ /* 0x000fe20007f1e0ff */
[----:B------:R-:W-:Y:S02]  /*08a0*/  IMAD R14, R11, R3, R0 ;  /* 0x000000030b0e7224 */ /* 0x000fe400078e0200 */
[----:B------:R-:W-:Y:S02]  /*08b0*/  IMAD.MOV R11, RZ, RZ, -R11 ;  /* 0x000000ffff0b7224 */ /* 0x000fe400078e0a0b */
[----:B------:R-:W-:-:S02]  /*08c0*/  IMAD.X R7, RZ, RZ, R7, P0 ;  /* 0x000000ffff077224 */ /* 0x000fc400000e0607 */
[----:B------:R-:W-:-:S07]  /*08d0*/  VIADD R10, R10, 0xc000 ;  /* 0x0000c0000a0a7836 */ /* 0x000fce0000000000 */
.L_x_12:
[----:B------:R-:W-:Y:S02]  /*08e0*/  IMAD.MOV.U32 R8, RZ, RZ, R6 ;  /* 0x000000ffff087224 */ /* 0x000fe400078e0006 */
[----:B------:R-:W-:-:S05]  /*08f0*/  IMAD.MOV.U32 R9, RZ, RZ, R7 ;  /* 0x000000ffff097224 */ /* 0x000fca00078e0007 */
[----:B------:R-:W2:Y:S01]  /*0900*/  LDG.E R13, desc[UR36][R8.64] ;  /* 0x00000024080d7981 */ /* 0x000ea2000c1e1900 */
[----:B------:R-:W-:Y:S02]  /*0910*/  VIADD R11, R11, 0x1 ;  /* 0x000000010b0b7836 */ /* 0x000fe40000000000 */
[----:B------:R-:W-:-:S03]  /*0920*/  IMAD.WIDE.U32 R6, R3, 0x4, R8 ;  /* 0x0000000403067825 */ /* 0x000fc600078e0008 */
[----:B------:R-:W-:Y:S01]  /*0930*/  ISETP.NE.AND P0, PT, R11, RZ, PT ;  /* 0x000000ff0b00720c */ /* 0x000fe20003f05270 */
[----:B--2---:R0:W-:Y:S02]  /*0940*/  STS [R10], R13 ;  /* 0x0000000d0a007388 */ /* 0x0041e40000000800 */
[----:B0-----:R-:W-:-:S10]  /*0950*/  IMAD R10, R3, 0x4, R10 ;  /* 0x00000004030a7824 */ /* 0x001fd400078e020a */
[----:B------:R-:W-:Y:S05]  /*0960*/  @P0 BRA `(.L_x_12) ;  /* 0xfffffffc00dc0947 */ /* 0x000fea000383ffff */
.L_x_11:
[----:B------:R-:W-:Y:S05]  /*0970*/  BSYNC.RECONVERGENT B0 ;  /* 0x0000000000007941 */ /* 0x000fea0003800200 */
.L_x_10:
[C---:B------:R-:W-:Y:S01]  /*0980*/  LEA R6, R14.reuse, UR4, 0x2 ;  /* 0x000000040e067c11 */ /* 0x040fe2000f8e10ff */
[----:B------:R-:W-:Y:S01]  /*0990*/  BSSY.RECONVERGENT B0, `(.L_x_13) ;  /* 0x000001c000007945 */ /* 0x000fe20003800200 */
[C-C-:B------:R-:W-:Y:S02]  /*09a0*/  IMAD R15, R3.reuse, 0x2, R14.reuse ;  /* 0x00000002030f7824 */ /* 0x140fe400078e020e */
[----:B------:R-:W-:Y:S02]  /*09b0*/  IMAD R16, R3, 0x3, R14 ;  /* 0x0000000303107824 */ /* 0x000fe400078e020e */
[----:B------:R-:W-:Y:S02]  /*09c0*/  IMAD.IADD R17, R14, 0x1, R3 ;  /* 0x000000010e117824 */ /* 0x000fe400078e0203 */
[----:B------:R-:W-:-:S07]  /*09d0*/  VIADD R18, R6, 0xc000 ;  /* 0x0000c00006127836 */ /* 0x000fce0000000000 */
.L_x_14:
[----:B------:R-:W-:-:S04]  /*09e0*/  IMAD.WIDE.U32 R6, R14, 0x4, R4 ;  /* 0x000000040e067825 */ /* 0x000fc800078e0004 */
[--C-:B-12---:R-:W-:Y:S02]  /*09f0*/  IMAD.WIDE.U32 R8, R17, 0x4, R4.reuse ;  /* 0x0000000411087825 */ /* 0x106fe400078e0004 */
        /* <DEDUP_REMOVED lines=22> */
.L_x_13:
[----:B------:R-:W-:Y:S01]  /*0b60*/  BAR.SYNC.DEFER_BLOCKING 0x0 ;  /* 0x0000000000007b1d */ /* 0x000fe20000010000 */
[----:B------:R-:W-:Y:S01]  /*0b70*/  LEA R3, R0, UR4, 0x2 ;  /* 0x0000000400037c11 */ /* 0x000fe2000f8e10ff */
[----:B------:R-:W-:-:S04]  /*0b80*/  IMAD.MOV.U32 R38, RZ, RZ, RZ ;  /* 0x000000ffff267224 */ /* 0x000fc800078e00ff */
[----:B------:R-:W-:Y:S01]  /*0b90*/  BSSY B9, `(.L_x_15) ;  /* 0x0001b2a000097945 */ /* 0x000fe20003800000 */
[----:B------:R-:W0:Y:S02]  /*0ba0*/  LDS R0, [R3] ;  /* 0x0000000003007984 */ /* 0x000e240000000800 */
[----:B0-----:R-:W-:-:S13]  /*0bb0*/  ISETP.NE.AND P0, PT, R0, RZ, PT ;  /* 0x000000ff0000720c */ /* 0x001fda0003f05270 */
[----:B------:R0:W-:Y:S01]  /*0bc0*/  @P0 STL [R1+0x34], R0 ;  /* 0x0000340001000387 */ /* 0x0001e20000100800 */
[----:B------:R-:W-:-:S03]  /*0bd0*/  @P0 IMAD.MOV.U32 R38, RZ, RZ, 0x1 ;  /* 0x00000001ff260424 */ /* 0x000fc600078e00ff */
[----:B------:R0:W-:Y:S01]  /*0be0*/  @P0 STS [R3], RZ ;  /* 0x000000ff03000388 */ /* 0x0001e20000000800 */
[----:B------:R-:W-:Y:S05]  /*0bf0*/  @!P0 BRA `(.L_x_16) ;  /* 0x000001b0008c8947 */ /* 0x000fea0003800000 */
[C---:B------:R-:W-:Y:S02]  /*0c00*/  VIADD R33, R1.reuse, 0x30 ;  /* 0x0000003001217836 */ /* 0x040fe40000000000 */
[C---:B------:R-:W-:Y:S02]  /*0c10*/  VIADD R34, R1.reuse, 0x140 ;  /* 0x0000014001227836 */ /* 0x040fe40000000000 */
[----:B------:R-:W-:-:S07]  /*0c20*/  VIADD R36, R1, 0xc0 ;  /* 0x000000c001247836 */ /* 0x000fce0000000000 */
.L_x_392:
[----:B------:R-:W-:Y:S02]  /*0c30*/  IMAD.MOV.U32 R40, RZ, RZ, R38 ;  /* 0x000000ffff287224 */ /* 0x000fe400078e0026 */
[----:B------:R-:W-:-:S04]  /*0c40*/  VIADD R38, R38, 0xffffffff ;  /* 0xffffffff26267836 */ /* 0x000fc80000000000 */
[----:B------:R-:W-:Y:S01]  /*0c50*/  IMAD R16, R38, 0x4, R33 ;  /* 0x0000000426107824 */ /* 0x000fe200078e0221 */
[----:B-1----:R1:W-:Y:S04]  /*0c60*/  STL [R1+0x30], R38 ;  /* 0x0000302601007387 */ /* 0x0023e80000100800 */
[----:B0-----:R-:W0:Y:S01]  /*0c70*/  LDL R18, [R16+0x4] ;  /* 0x0000040010127983 */ /* 0x001e220000100800 */
[----:B------:R-:W-:Y:S05]  /*0c80*/  YIELD ;  /* 0x0000000000007946 */ /* 0x000fea0003800000 */
[----:B------:R-:W3:Y:S01]  /*0c90*/  S2R R24, SR_TID.X ;  /* 0x0000000000187919 */ /* 0x000ee20000002100 */
[----:B------:R-:W-:Y:S01]  /*0ca0*/  BSSY.RECONVERGENT B0, `(.L_x_17) ;  /* 0x0000010000007945 */ /* 0x000fe20003800200 */
[----:B------:R-:W-:-:S02]  /*0cb0*/  IMAD.MOV.U32 R41, RZ, RZ, 0x9 ;  /* 0x00000009ff297424 */ /* 0x000fc400078e00ff */
[----:B------:R-:W-:Y:S01]  /*0cc0*/  IMAD.MOV.U32 R37, RZ, RZ, 0x9 ;  /* 0x00000009ff257424 */ /* 0x000fe200078e00ff */
[C---:B0-----:R-:W-:Y:S02]  /*0cd0*/  PRMT R3, R18.reuse, 0xbb32, RZ ;  /* 0x0000bb3212037816 */ /* 0x041fe400000000ff */
[----:B------:R-:W-:Y:S02]  /*0ce0*/  PRMT R0, R18, 0x9910, RZ ;  /* 0x0000991012007816 */ /* 0x000fe400000000ff */
[----:B------:R-:W-:Y:S02]  /*0cf0*/  ISETP.NE.AND P1, PT, R3, RZ, PT ;  /* 0x000000ff0300720c */ /* 0x000fe40003f25270 */
[----:B------:R-:W-:Y:S02]  /*0d00*/  ISETP.NE.AND P2, PT, R0, RZ, PT ;  /* 0x000000ff0000720c */ /* 0x000fe40003f45270 */
[----:B------:R-:W-:-:S09]  /*0d10*/  SHF.R.U32.HI R7, RZ, 0x10, R18 ;  /* 0x00000010ff077819 */ /* 0x000fd20000011612 */
[----:B-1-3--:R-:W-:Y:S05]  /*0d20*/  @!P1 BRA `(.L_x_18) ;  /* 0x00000000001c9947 */ /* 0x00afea0003800000 */
[----:B------:R-:W-:Y:S01]  /*0d30*/  ISETP.NE.AND P0, PT, R3, 0x1, PT ;  /* 0x000000010300780c */ /* 0x000fe20003f05270 */
[----:B------:R-:W-:-:S12]  /*0d40*/  IMAD.MOV.U32 R5, RZ, RZ, 0x8 ;  /* 0x00000008ff057424 */ /* 0x000fd800078e00ff */
[C---:B------:R-:W-:Y:S02]  /*0d50*/  @P0 ISETP.NE.AND P3, PT, R7.reuse, 0xffff, PT ;  /* 0x0000ffff0700080c */ /* 0x040fe40003f65270 */
[----:B------:R-:W-:-:S04]  /*0d60*/  @P0 LOP3.LUT R4, R7, 0x7, RZ, 0xc0, !PT ;  /* 0x0000000707040812 */ /* 0x000fc800078ec0ff */
[----:B------:R-:W-:-:S04]  /*0d70*/  @P0 SEL R4, R4, 0xa, P3 ;  /* 0x0000000a04040807 */ /* 0x000fc80001800000 */
[----:B------:R-:W-:-:S04]  /*0d80*/  @P0 PRMT R41, R4, 0x7610, R41 ;  /* 0x0000761004290816 */ /* 0x000fc80000000029 */
[----:B------:R-:W-:-:S07]  /*0d90*/  @!P0 PRMT R41, R5, 0x7610, R41 ;  /* 0x0000761005298816 */ /* 0x000fce0000000029 */
.L_x_18:
[----:B------:R-:W-:Y:S05]  /*0da0*/  BSYNC.RECONVERGENT B0 ;  /* 0x0000000000007941 */ /* 0x000fea0003800200 */
.L_x_17:
[----:B------:R-:W-:Y:S04]  /*0db0*/  BSSY.RECONVERGENT B0, `(.L_x_19) ;  /* 0x0000009000007945 */ /* 0x000fe80003800200 */
[----:B------:R-:W-:Y:S05]  /*0dc0*/  @!P2 BRA `(.L_x_20) ;  /* 0x00000000001ca947 */ /* 0x000fea0003800000 */
[----:B------:R-:W-:Y:S01]  /*0dd0*/  ISETP.NE.AND P0, PT, R0, 0x1, PT ;  /* 0x000000010000780c */ /* 0x000fe20003f05270 */
[----:B------:R-:W-:-:S12]  /*0de0*/  IMAD.MOV.U32 R5, RZ, RZ, 0x8 ;  /* 0x00000008ff057424 */ /* 0x000fd800078e00ff */
[----:B------:R-:W-:Y:S02]  /*0df0*/  @P0 ISETP.NE.AND P3, PT, R0, -0x1, PT ;  /* 0xffffffff0000080c */ /* 0x000fe40003f65270 */
[----:B------:R-:W-:-:S04]  /*0e00*/  @P0 LOP3.LUT R4, R18, 0x7, RZ, 0xc0, !PT ;  /* 0x0000000712040812 */ /* 0x000fc800078ec0ff */
[----:B------:R-:W-:-:S04]  /*0e10*/  @P0 SEL R4, R4, 0xa, P3 ;  /* 0x0000000a04040807 */ /* 0x000fc80001800000 */
[----:B------:R-:W-:-:S04]  /*0e20*/  @P0 PRMT R37, R4, 0x7610, R37 ;  /* 0x0000761004250816 */ /* 0x000fc80000000025 */
[----:B------:R-:W-:-:S07]  /*0e30*/  @!P0 PRMT R37, R5, 0x7610, R37 ;  /* 0x0000761005258816 */ /* 0x000fce0000000025 */
.L_x_20:
[----:B------:R-:W-:Y:S05]  /*0e40*/  BSYNC.RECONVERGENT B0 ;  /* 0x0000000000007941 */ /* 0x000fea0003800200 */
.L_x_19:
[----:B------:R-:W-:Y:S01]  /*0e50*/  PRMT R6, R37, 0x9910, RZ ;  /* 0x0000991025067816 */ /* 0x000fe200000000ff */
[----:B------:R-:W-:Y:S01]  /*0e60*/  BSSY.RECONVERGENT B0, `(.L_x_21) ;  /* 0x000000d000007945 */ /* 0x000fe20003800200 */
[----:B------:R-:W-:Y:S01]  /*0e70*/  PRMT R5, R41, 0x9910, RZ ;  /* 0x0000991029057816 */ /* 0x000fe200000000ff */
[----:B------:R-:W-:Y:S01]  /*0e80*/  IMAD.MOV.U32 R4, RZ, RZ, 0x2 ;  /* 0x00000002ff047424 */ /* 0x000fe200078e00ff */
[----:B------:R-:W-:-:S04]  /*0e90*/  ISETP.NE.AND P0, PT, R6, 0x8, PT ;  /* 0x000000080600780c */ /* 0x000fc80003f05270 */
[----:B------:R-:W-:-:S13]  /*0ea0*/  ISETP.EQ.OR P0, PT, R5, 0x8, !P0 ;  /* 0x000000080500780c */ /* 0x000fda0004702670 */
[----:B------:R-:W-:Y:S05]  /*0eb0*/  @P0 BRA `(.L_x_22) ;  /* 0x00000000001c0947 */ /* 0x000fea0003800000 */
[----:B------:R-:W-:Y:S01]  /*0ec0*/  ISETP.NE.AND P3, PT, R5, 0x3, PT ;  /* 0x000000030500780c */ /* 0x000fe20003f65270 */
[----:B------:R-:W-:-:S12]  /*0ed0*/  IMAD.MOV.U32 R4, RZ, RZ, 0x3 ;  /* 0x00000003ff047424 */ /* 0x000fd800078e00ff */
[----:B------:R-:W-:Y:S02]  /*0ee0*/  @P3 ISETP.NE.AND P0, PT, R5, R6, PT ;  /* 0x000000060500320c */ /* 0x000fe40003f05270 */
[----:B------:R-:W-:Y:S02]  /*0ef0*/  @P3 ISETP.NE.AND P4, PT, R6, 0x3, PT ;  /* 0x000000030600380c */ /* 0x000fe40003f85270 */
[----:B------:R-:W-:-:S04]  /*0f00*/  @P3 SEL R5, RZ, 0x1, !P0 ;  /* 0x00000001ff053807 */ /* 0x000fc80004000000 */
[----:B------:R-:W-:-:S04]  /*0f10*/  @P3 SEL R5, R5, 0x3, P4 ;  /* 0x0000000305053807 */ /* 0x000fc80002000000 */
[----:B------:R-:W-:-:S07]  /*0f20*/  @P3 PRMT R4, R5, 0x7610, R4 ;  /* 0x0000761005043816 */ /* 0x000fce0000000004 */
.L_x_22:
[----:B------:R-:W-:Y:S05]  /*0f30*/  BSYNC.RECONVERGENT B0 ;  /* 0x0000000000007941 */ /* 0x000fea0003800200 */
.L_x_21:
[----:B------:R-:W-:Y:S01]  /*0f40*/  PRMT R4, R4, 0x9910, RZ ;  /* 0x0000991004047816 */ /* 0x000fe200000000ff */
[----:B------:R-:W-:Y:S03]  /*0f50*/  BSSY.RECONVERGENT B8, `(.L_x_23) ;  /* 0x0001aeb000087945 */ /* 0x000fe60003800200 */
[----:B------:R-:W-:-:S13]  /*0f60*/  ISETP.GT.AND P0, PT, R4, 0x1, PT ;  /* 0x000000010400780c */ /* 0x000fda0003f04270 */
[----:B------:R-:W-:Y:S05]  /*0f70*/  @P0 BRA `(.L_x_24) ;  /* 0x00000164000c0947 */ /* 0x000fea0003800000 */
[----:B------:R-:W-:-:S13]  /*0f80*/  ISETP.NE.AND P0, PT, R4, RZ, PT ;  /* 0x000000ff0400720c */ /* 0x000fda0003f05270 */
[----:B------:R-:W-:Y:S05]  /*0f90*/  @!P0 BRA `(.L_x_25) ;  /* 0x000000e4008c8947 */ /* 0x000fea0003800000 */
[----:B------:R-:W-:Y:S01]  /*0fa0*/  BSSY.RECONVERGENT B0, `(.L_x_26) ;  /* 0x000000a000007945 */ /* 0x000fe20003800200 */
[----:B------:R-:W-:-:S03]  /*0fb0*/  IMAD.MOV.U32 R4, RZ, RZ, 0x9 ;  /* 0x00000009ff047424 */ /* 0x000fc600078e00ff */
[----:B------:R-:W-:Y:S05]  /*0fc0*/  @!P1 BRA `(.L_x_27) ;  /* 0x00000000001c9947 */ /* 0x000fea0003800000 */
[----:B------:R-:W-:Y:S01]  /*0fd0*/  ISETP.NE.AND P0, PT, R3, 0x1, PT ;  /* 0x000000010300780c */ /* 0x000fe20003f05270 */
[----:B------:R-:W-:-:S12]  /*0fe0*/  IMAD.MOV.U32 R3, RZ, RZ, 0x8 ;  /* 0x00000008ff037424 */ /* 0x000fd800078e00ff */
[C---:B------:R-:W-:Y:S02]  /*0ff0*/  @P0 ISETP.NE.AND P1, PT, R7.reuse, 0xffff, PT ;  /* 0x0000ffff0700080c */ /* 0x040fe40003f25270 */
[----:B------:R-:W-:-:S04]  /*1000*/  @P0 LOP3.LUT R7, R7, 0x7, RZ, 0xc0, !PT ;  /* 0x0000000707070812 */ /* 0x000fc800078ec0ff */
[----:B------:R-:W-:-:S04]  /*1010*/  @P0 SEL R7, R7, 0xa, P1 ;  /* 0x0000000a07070807 */ /* 0x000fc80000800000 */
[----:B------:R-:W-:-:S04]  /*1020*/  @P0 PRMT R4, R7, 0x7610, R4 ;  /* 0x0000761007040816 */ /* 0x000fc80000000004 */
[----:B------:R-:W-:-:S07]  /*1030*/  @!P0 PRMT R4, R3, 0x7610, R4 ;  /* 0x0000761003048816 */ /* 0x000fce0000000004 */
.L_x_27:
[----:B------:R-:W-:Y:S05]  /*1040*/  BSYNC.RECONVERGENT B0 ;  /* 0x0000000000007941 */ /* 0x000fea0003800200 */
.L_x_26:
[----:B------:R-:W-:Y:S01]  /*1050*/  PRMT R4, R4, 0x9910, RZ ;  /* 0x0000991004047816 */ /* 0x000fe200000000ff */
[----:B------:R-:W-:Y:S01]  /*1060*/  BSSY.RECONVERGENT B0, `(.L_x_28) ;  /* 0x0000104000007945 */ /* 0x000fe20003800200 */
[----:B------:R-:W-:Y:S02]  /*1070*/  IMAD.MOV.U32 R16, RZ, RZ, 0x3a5f5f5f ;  /* 0x3a5f5f5fff107424 */ /* 0x000fe400078e00ff */
[----:B------:R-:W-:Y:S01]  /*1080*/  ISETP.GT.AND P0, PT, R4, 0x4, PT ;  /* 0x000000040400780c */ /* 0x000fe20003f04270 */
[----:B------:R-:W-:-:S12]  /*1090*/  IMAD.MOV.U32 R3, RZ, RZ, 0x5f5f5f5f ;  /* 0x5f5f5f5fff037424 */ /* 0x000fd800078e00ff */
[----:B------:R-:W-:Y:S05]  /*10a0*/  @P0 BRA `(.L_x_29) ;  /* 0x0000000800640947 */ /* 0x000fea0003800000 */
[----:B------:R-:W-:-:S13]  /*10b0*/  ISETP.GT.AND P0, PT, R4, 0x1, PT ;  /* 0x000000010400780c */ /* 0x000fda0003f04270 */
[----:B------:R-:W-:Y:S05]  /*10c0*/  @P0 BRA `(.L_x_30) ;  /* 0x0000000000f00947 */ /* 0x000fea0003800000 */
[----:B------:R-:W-:-:S13]  /*10d0*/  ISETP.NE.AND P0, PT, R4, RZ, PT ;  /* 0x000000ff0400720c */ /* 0x000fda0003f05270 */
[----:B------:R-:W-:Y:S05]  /*10e0*/  @!P0 BRA `(.L_x_31) ;  /* 0x0000000000748947 */ /* 0x000fea0003800000 */
[----:B------:R-:W0:Y:S01]  /*10f0*/  LDCU.64 UR4, c[0x4][0x8] ;  /* 0x01000100ff0477ac */ /* 0x000e220008000a00 */
[----:B------:R-:W-:-:S04]  /*1100*/  PRMT R7, R18, 0x7732, RZ ;  /* 0x0000773212077816 */ /* 0x000fc800000000ff */
[--C-:B------:R-:W-:Y:S02]  /*1110*/  SHF.R.U32.HI R3, RZ, 0x3, R7.reuse ;  /* 0x00000003ff037819 */ /* 0x100fe40000011607 */
[--C-:B------:R-:W-:Y:S02]  /*1120*/  SHF.R.U32.HI R4, RZ, 0x7, R7.reuse ;  /* 0x00000007ff047819 */ /* 0x100fe40000011607 */
[----:B------:R-:W-:Y:S02]  /*1130*/  SHF.R.U32.HI R5, RZ, 0xb, R7 ;  /* 0x0000000bff057819 */ /* 0x000fe40000011607 */
[----:B------:R-:W-:Y:S02]  /*1140*/  LOP3.LUT R3, R3, 0xf, RZ, 0xc0, !PT ;  /* 0x0000000f03037812 */ /* 0x000fe400078ec0ff */
[----:B------:R-:W-:Y:S02]  /*1150*/  LOP3.LUT R6, R4, 0xf, RZ, 0xc0, !PT ;  /* 0x0000000f04067812 */ /* 0x000fe400078ec0ff */
[----:B------:R-:W-:-:S02]  /*1160*/  LOP3.LUT R5, R5, 0xf, RZ, 0xc0, !PT ;  /* 0x0000000f05057812 */ /* 0x000fc400078ec0ff */
[----:B0-----:R-:W-:Y:S02]  /*1170*/  IADD3 R4, P0, PT, R3, UR4, RZ ;  /* 0x0000000403047c10 */ /* 0x001fe4000ff1e0ff */
[----:B------:R-:W-:Y:S02]  /*1180*/  IADD3 R6, P1, PT, R6, UR4, RZ ;  /* 0x0000000406067c10 */ /* 0x000fe4000ff3e0ff */
[----:B--2---:R-:W-:Y:S01]  /*1190*/  IADD3 R8, P3, PT, R5, UR4, RZ ;  /* 0x0000000405087c10 */ /* 0x004fe2000ff7e0ff */
[----:B------:R-:W-:Y:S01]  /*11a0*/  IMAD.X R5, RZ, RZ, UR5, P0 ;  /* 0x00000005ff057e24 */ /* 0x000fe200080e06ff */
[----:B------:R-:W-:Y:S01]  /*11b0*/  SHF.R.U32.HI R3, RZ, 0xf, R7 ;  /* 0x0000000fff037819 */ /* 0x000fe20000011607 */
[----:B------:R-:W-:Y:S02]  /*11c0*/  IMAD.X R7, RZ, RZ, UR5, P1 ;  /* 0x00000005ff077e24 */ /* 0x000fe400088e06ff */
[----:B------:R-:W-:Y:S01]  /*11d0*/  IMAD.X R9, RZ, RZ, UR5, P3 ;  /* 0x00000005ff097e24 */ /* 0x000fe200098e06ff */
[----:B------:R-:W-:Y:S01]  /*11e0*/  LOP3.LUT R3, R3, 0xffff, RZ, 0xc0, !PT ;  /* 0x0000ffff03037812 */ /* 0x000fe200078ec0ff */
[----:B------:R-:W2:Y:S03]  /*11f0*/  LDG.E.U8.CONSTANT R4, desc[UR36][R4.64] ;  /* 0x0000002404047981 */ /* 0x000ea6000c1e9100 */
[----:B------:R-:W-:Y:S01]  /*1200*/  IADD3 R10, P0, PT, R3, UR4, RZ ;  /* 0x00000004030a7c10 */ /* 0x000fe2000ff1e0ff */
[----:B------:R-:W3:Y:S04]  /*1210*/  LDG.E.U8.CONSTANT R6, desc[UR36][R6.64] ;  /* 0x0000002406067981 */ /* 0x000ee8000c1e9100 */
[----:B------:R-:W4:Y:S01]  /*1220*/  LDG.E.U8.CONSTANT R8, desc[UR36][R8.64] ;  /* 0x0000002408087981 */ /* 0x000f22000c1e9100 */
[----:B------:R-:W-:-:S05]  /*1230*/  IMAD.X R11, RZ, RZ, UR5, P0 ;  /* 0x00000005ff0b7e24 */ /* 0x000fca00080e06ff */
[----:B------:R-:W5:Y:S01]  /*1240*/  LDG.E.U8.CONSTANT R10, desc[UR36][R10.64] ;  /* 0x000000240a0a7981 */ /* 0x000f62000c1e9100 */
[----:B------:R-:W-:Y:S02]  /*1250*/  IMAD.MOV.U32 R16, RZ, RZ, 0x3a505544 ;  /* 0x3a505544ff107424 */ /* 0x000fe400078e00ff */
[----:B--2---:R-:W-:Y:S02]  /*1260*/  IMAD.SHL.U32 R3, R4, 0x1000000, RZ ;  /* 0x0100000004037824 */ /* 0x004fe400078e00ff */
[----:B---3--:R-:W-:Y:S02]  /*1270*/  IMAD.U32 R12, R6, 0x10000, RZ ;  /* 0x00010000060c7824 */ /* 0x008fe400078e00ff */
[----:B----4-:R-:W-:-:S05]  /*1280*/  IMAD.SHL.U32 R13, R8, 0x100, RZ ;  /* 0x00000100080d7824 */ /* 0x010fca00078e00ff */
[----:B------:R-:W-:-:S04]  /*1290*/  LOP3.LUT R3, R13, R3, R12, 0xfe, !PT ;  /* 0x000000030d037212 */ /* 0x000fc800078efe0c */
[----:B-----5:R-:W-:Y:S01]  /*12a0*/  LOP3.LUT R3, R3, R10, RZ, 0xfc, !PT ;  /* 0x0000000a03037212 */ /* 0x020fe200078efcff */
[----:B------:R-:W-:Y:S06]  /*12b0*/  BRA `(.L_x_32) ;  /* 0x0000000c00787947 */ /* 0x000fec0003800000 */
.L_x_31:
[----:B------:R-:W0:Y:S01]  /*12c0*/  LDCU.64 UR4, c[0x4][0x8] ;  /* 0x01000100ff0477ac */ /* 0x000e220008000a00 */
[----:B------:R-:W-:-:S04]  /*12d0*/  PRMT R3, R18, 0x7732, RZ ;  /* 0x0000773212037816 */ /* 0x000fc800000000ff */
[--C-:B------:R-:W-:Y:S02]  /*12e0*/  SHF.R.U32.HI R4, RZ, 0x3, R3.reuse ;  /* 0x00000003ff047819 */ /* 0x100fe40000011603 */
[--C-:B------:R-:W-:Y:S02]  /*12f0*/  SHF.R.U32.HI R5, RZ, 0x7, R3.reuse ;  /* 0x00000007ff057819 */ /* 0x100fe40000011603 */
[----:B------:R-:W-:Y:S02]  /*1300*/  SHF.R.U32.HI R6, RZ, 0xb, R3 ;  /* 0x0000000bff067819 */ /* 0x000fe40000011603 */
[----:B------:R-:W-:Y:S02]  /*1310*/  LOP3.LUT R4, R4, 0xf, RZ, 0xc0, !PT ;  /* 0x0000000f04047812 */ /* 0x000fe400078ec0ff */
[----:B------:R-:W-:Y:S02]  /*1320*/  LOP3.LUT R5, R5, 0xf, RZ, 0xc0, !PT ;  /* 0x0000000f05057812 */ /* 0x000fe400078ec0ff */
[----:B--2---:R-:W-:-:S02]  /*1330*/  LOP3.LUT R8, R6, 0xf, RZ, 0xc0, !PT ;  /* 0x0000000f06087812 */ /* 0x004fc400078ec0ff */
[----:B------:R-:W-:Y:S02]  /*1340*/  SHF.R.U32.HI R3, RZ, 0xf, R3 ;  /* 0x0000000fff037819 */ /* 0x000fe40000011603 */
[----:B0-----:R-:W-:Y:S02]  /*1350*/  IADD3 R4, P0, PT, R4, UR4, RZ ;  /* 0x0000000404047c10 */ /* 0x001fe4000ff1e0ff */
[----:B------:R-:W-:Y:S02]  /*1360*/  IADD3 R6, P1, PT, R5, UR4, RZ ;  /* 0x0000000405067c10 */ /* 0x000fe4000ff3e0ff */
[----:B------:R-:W-:Y:S01]  /*1370*/  IADD3 R8, P3, PT, R8, UR4, RZ ;  /* 0x0000000408087c10 */ /* 0x000fe2000ff7e0ff */
[----:B------:R-:W-:Y:S01]  /*1380*/  IMAD.X R5, RZ, RZ, UR5, P0 ;  /* 0x00000005ff057e24 */ /* 0x000fe200080e06ff */
[----:B------:R-:W-:Y:S01]  /*1390*/  LOP3.LUT R3, R3, 0xffff, RZ, 0xc0, !PT ;  /* 0x0000ffff03037812 */ /* 0x000fe200078ec0ff */
[----:B------:R-:W-:Y:S02]  /*13a0*/  IMAD.X R7, RZ, RZ, UR5, P1 ;  /* 0x00000005ff077e24 */ /* 0x000fe400088e06ff */
[----:B------:R-:W-:Y:S01]  /*13b0*/  IMAD.X R9, RZ, RZ, UR5, P3 ;  /* 0x00000005ff097e24 */ /* 0x000fe200098e06ff */
[----:B------:R-:W-:Y:S01]  /*13c0*/  IADD3 R10, P0, PT, R3, UR4, RZ ;  /* 0x00000004030a7c10 */ /* 0x000fe2000ff1e0ff */
[----:B------:R-:W2:Y:S04]  /*13d0*/  LDG.E.U8.CONSTANT R4, desc[UR36][R4.64] ;  /* 0x0000002404047981 */ /* 0x000ea8000c1e9100 */
        /* <DEDUP_REMOVED lines=11> */
.L_x_30:
[----:B------:R-:W-:-:S13]  /*1490*/  ISETP.NE.AND P0, PT, R4, 0x2, PT ;  /* 0x000000020400780c */ /* 0x000fda0003f05270 */
[----:B------:R-:W-:Y:S05]  /*14a0*/  @!P0 BRA `(.L_x_33) ;  /* 0x0000000000f08947 */ /* 0x000fea0003800000 */
[----:B------:R-:W-:-:S13]  /*14b0*/  ISETP.NE.AND P0, PT, R4, 0x3, PT ;  /* 0x000000030400780c */ /* 0x000fda0003f05270 */
        /* <DEDUP_REMOVED lines=30> */
.L_x_34:
        /* <DEDUP_REMOVED lines=29> */
.L_x_33:
        /* <DEDUP_REMOVED lines=29> */
.L_x_29:
[----:B------:R-:W-:-:S13]  /*1a40*/  ISETP.GT.AND P0, PT, R4, 0x7, PT ;  /* 0x000000070400780c */ /* 0x000fda0003f04270 */
[----:B------:R-:W-:Y:S05]  /*1a50*/  @P0 BRA `(.L_x_35) ;  /* 0x00000004006c0947 */ /* 0x000fea0003800000 */
        /* <DEDUP_REMOVED lines=33> */
.L_x_37:
        /* <DEDUP_REMOVED lines=29> */
.L_x_36:
        /* <DEDUP_REMOVED lines=29> */
.L_x_35:
[----:B------:R-:W-:-:S13]  /*2010*/  ISETP.NE.AND P0, PT, R4, 0xa, PT ;  /* 0x0000000a0400780c */ /* 0x000fda0003f05270 */
[----:B------:R-:W-:Y:S05]  /*2020*/  @!P0 BRA `(.L_x_38) ;  /* 0x0000000000148947 */ /* 0x000fea0003800000 */
[----:B------:R-:W-:-:S13]  /*2030*/  ISETP.NE.AND P0, PT, R4, 0x9, PT ;  /* 0x000000090400780c */ /* 0x000fda0003f05270 */
[----:B------:R-:W-:Y:S05]  /*2040*/  @!P0 BRA `(.L_x_32) ;  /* 0x0000000000148947 */ /* 0x000fea0003800000 */
[----:B------:R-:W-:Y:S02]  /*2050*/  IMAD.MOV.U32 R16, RZ, RZ, 0x3a415245 ;  /* 0x3a415245ff107424 */ /* 0x000fe400078e00ff */
[----:B------:R-:W-:Y:S01]  /*2060*/  IMAD.MOV.U32 R3, RZ, RZ, 0x5f5f5f5f ;  /* 0x5f5f5f5fff037424 */ /* 0x000fe200078e00ff */
[----:B------:R-:W-:Y:S06]  /*2070*/  BRA `(.L_x_32) ;  /* 0x0000000000087947 */ /* 0x000fec0003800000 */
.L_x_38:
[----:B------:R-:W-:Y:S02]  /*2080*/  IMAD.MOV.U32 R16, RZ, RZ, 0x3a425553 ;  /* 0x3a425553ff107424 */ /* 0x000fe400078e00ff */
[----:B------:R-:W-:-:S07]  /*2090*/  IMAD.MOV.U32 R3, RZ, RZ, 0x5f5f5f5f ;  /* 0x5f5f5f5fff037424 */ /* 0x000fce00078e00ff */
.L_x_32:
[----:B------:R-:W-:Y:S05]  /*20a0*/  BSYNC.RECONVERGENT B0 ;  /* 0x0000000000007941 */ /* 0x000fea0003800200 */
.L_x_28:
[C-C-:B------:R-:W-:Y:S01]  /*20b0*/  SHF.R.U64 R14, R16.reuse, 0x8, R3.reuse ;  /* 0x00000008100e7819 */ /* 0x140fe20000001203 */
[----:B------:R-:W-:Y:S01]  /*20c0*/  STL.U8 [R1+0x1f6], R16 ;  /* 0x0001f61001007387 */ /* 0x000fe20000100000 */
[C-C-:B--2---:R-:W-:Y:S01]  /*20d0*/  SHF.R.U64 R12, R16.reuse, 0x10, R3.reuse ;  /* 0x00000010100c7819 */ /* 0x144fe20000001203 */
[----:B------:R-:W-:Y:S01]  /*20e0*/  IMAD.MOV.U32 R5, RZ, RZ, 0x9 ;  /* 0x00000009ff057424 */ /* 0x000fe200078e00ff */
[--C-:B------:R-:W-:Y:S01]  /*20f0*/  SHF.R.U64 R10, R16, 0x18, R3.reuse ;  /* 0x00000018100a7819 */ /* 0x100fe20000001203 */
[----:B------:R-:W-:Y:S01]  /*2100*/  STL.U8 [R1+0x1f7], R14 ;  /* 0x0001f70e01007387 */ /* 0x000fe20000100000 */
[--C-:B------:R-:W-:Y:S01]  /*2110*/  SHF.R.U32.HI R8, RZ, 0x8, R3.reuse ;  /* 0x00000008ff087819 */ /* 0x100fe20000011603 */
[----:B------:R-:W-:Y:S01]  /*2120*/  BSSY.RECONVERGENT B0, `(.L_x_39) ;  /* 0x0000013000007945 */ /* 0x000fe20003800200 */
[--C-:B------:R-:W-:Y:S01]  /*2130*/  SHF.R.U32.HI R6, RZ, 0x10, R3.reuse ;  /* 0x00000010ff067819 */ /* 0x100fe20000011603 */
[----:B------:R-:W-:Y:S01]  /*2140*/  STL.U8 [R1+0x1f8], R12 ;  /* 0x0001f80c01007387 */ /* 0x000fe20000100000 */
[----:B------:R-:W-:-:S03]  /*2150*/  SHF.R.U32.HI R4, RZ, 0x18, R3 ;  /* 0x00000018ff047819 */ /* 0x000fc60000011603 */
[----:B------:R-:W-:Y:S04]  /*2160*/  STL.U8 [R1+0x1f9], R10 ;  /* 0x0001f90a01007387 */ /* 0x000fe80000100000 */
[----:B------:R-:W-:Y:S04]  /*2170*/  STL.U8 [R1+0x1fb], R8 ;  /* 0x0001fb0801007387 */ /* 0x000fe80000100000 */
[----:B------:R-:W-:Y:S04]  /*2180*/  STL.U8 [R1+0x1fc], R6 ;  /* 0x0001fc0601007387 */ /* 0x000fe80000100000 */
[----:B------:R-:W-:Y:S04]  /*2190*/  STL.U8 [R1+0x1fd], R4 ;  /* 0x0001fd0401007387 */ /* 0x000fe80000100000 */
[----:B------:R-:W-:Y:S04]  /*21a0*/  STL.U8 [R1+0x1fe], RZ ;  /* 0x0001feff01007387 */ /* 0x000fe80000100000 */
[----:B------:R0:W-:Y:S02]  /*21b0*/  STL.U8 [R1+0x1fa], R3 ;  /* 0x0001fa0301007387 */ /* 0x0001e40000100000 */
[----:B0-----:R-:W-:Y:S01]  /*21c0*/  PRMT R3, R5, 0x7610, R3 ;  /* 0x0000761005037816 */ /* 0x001fe20000000003 */
[----:B------:R-:W-:Y:S06]  /*21d0*/  @!P2 BRA `(.L_x_40) ;  /* 0x00000000001ca947 */ /* 0x000fec0003800000 */
[----:B------:R-:W-:Y:S01]  /*21e0*/  ISETP.NE.AND P0, PT, R0, 0x1, PT ;  /* 0x000000010000780c */ /* 0x000fe20003f05270 */
[----:B------:R-:W-:-:S12]  /*21f0*/  IMAD.MOV.U32 R4, RZ, RZ, 0x8 ;  /* 0x00000008ff047424 */ /* 0x000fd800078e00ff */
[----:B------:R-:W-:Y:S02]  /*2200*/  @P0 ISETP.NE.AND P1, PT, R0, -0x1, PT ;  /* 0xffffffff0000080c */ /* 0x000fe40003f25270 */
[----:B------:R-:W-:-:S04]  /*2210*/  @P0 LOP3.LUT R0, R18, 0x7, RZ, 0xc0, !PT ;  /* 0x0000000712000812 */ /* 0x000fc800078ec0ff */
[----:B------:R-:W-:-:S04]  /*2220*/  @P0 SEL R0, R0, 0xa, P1 ;  /* 0x0000000a00000807 */ /* 0x000fc80000800000 */
[----:B------:R-:W-:-:S04]  /*2230*/  @P0 PRMT R3, R0, 0x7610, R3 ;  /* 0x0000761000030816 */ /* 0x000fc80000000003 */
[----:B------:R-:W-:-:S07]  /*2240*/  @!P0 PRMT R3, R4, 0x7610, R3 ;  /* 0x0000761004038816 */ /* 0x000fce0000000003 */
.L_x_40:
[----:B------:R-:W-:Y:S05]  /*2250*/  BSYNC.RECONVERGENT B0 ;  /* 0x0000000000007941 */ /* 0x000fea0003800200 */
.L_x_39:
        /* <DEDUP_REMOVED lines=11> */
[----:B------:R-:W-:-:S04]  /*2310*/  LOP3.LUT R5, R18, 0xffff, RZ, 0xc0, !PT ;  /* 0x0000ffff12057812 */ /* 0x000fc800078ec0ff */
        /* <DEDUP_REMOVED lines=8> */
[----:B------:R-:W-:Y:S02]  /*23a0*/  IADD3 R8, P2, PT, R8, UR4, RZ ;  /* 0x0000000408087c10 */ /* 0x000fe4000ff5e0ff */
[----:B------:R-:W-:Y:S01]  /*23b0*/  SHF.R.U32.HI R0, RZ, 0xf, R5 ;  /* 0x0000000fff007819 */ /* 0x000fe20000011605 */
[----:B------:R-:W-:Y:S02]  /*23c0*/  IMAD.X R5, RZ, RZ, UR5, P0 ;  /* 0x00000005ff057e24 */ /* 0x000fe400080e06ff */
[----:B------:R-:W-:Y:S01]  /*23d0*/  IMAD.X R7, RZ, RZ, UR5, P1 ;  /* 0x00000005ff077e24 */ /* 0x000fe200088e06ff */
[----:B------:R-:W-:Y:S01]  /*23e0*/  LOP3.LUT R0, R0, 0xffff, RZ, 0xc0, !PT ;  /* 0x0000ffff00007812 */ /* 0x000fe200078ec0ff */
[----:B------:R-:W-:Y:S01]  /*23f0*/  IMAD.X R9, RZ, RZ, UR5, P2 ;  /* 0x00000005ff097e24 */ /* 0x000fe200090e06ff */
[----:B------:R-:W2:Y:S02]  /*2400*/  LDG.E.U8.CONSTANT R4, desc[UR36][R4.64] ;  /* 0x0000002404047981 */ /* 0x000ea4000c1e9100 */
[----:B------:R-:W-:-:S02]  /*2410*/  IADD3 R10, P0, PT, R0, UR4, RZ ;  /* 0x00000004000a7c10 */ /* 0x000fc4000ff1e0ff */
        /* <DEDUP_REMOVED lines=11> */
.L_x_44:
        /* <DEDUP_REMOVED lines=29> */
.L_x_43:
[----:B------:R-:W-:-:S13]  /*26a0*/  ISETP.NE.AND P0, PT, R0, 0x2, PT ;  /* 0x000000020000780c */ /* 0x000fda0003f05270 */
[----:B------:R-:W-:Y:S05]  /*26b0*/  @!P0 BRA `(.L_x_46) ;  /* 0x0000000000f08947 */ /* 0x000fea0003800000 */
[----:B------:R-:W-:-:S13]  /*26c0*/  ISETP.NE.AND P0, PT, R0, 0x3, PT ;  /* 0x000000030000780c */ /* 0x000fda0003f05270 */
        /* <DEDUP_REMOVED lines=30> */
.L_x_47:
        /* <DEDUP_REMOVED lines=29> */
.L_x_46:
        /* <DEDUP_REMOVED lines=29> */
.L_x_42:
[----:B------:R-:W-:-:S13]  /*2c50*/  ISETP.GT.AND P0, PT, R0, 0x7, PT ;  /* 0x000000070000780c */ /* 0x000fda0003f04270 */
[----:B------:R-:W-:Y:S05]  /*2c60*/  @P0 BRA `(.L_x_48) ;  /* 0x00000004006c0947 */ /* 0x000fea0003800000 */
        /* <DEDUP_REMOVED lines=33> */
.L_x_50:
        /* <DEDUP_REMOVED lines=29> */
.L_x_49:
        /* <DEDUP_REMOVED lines=29> */
.L_x_48:
[----:B------:R-:W-:-:S13]  /*3220*/  ISETP.NE.AND P0, PT, R0, 0xa, PT ;  /* 0x0000000a0000780c */ /* 0x000fda0003f05270 */
[----:B------:R-:W-:Y:S05]  /*3230*/  @!P0 BRA `(.L_x_51) ;  /* 0x0000000000148947 */ /* 0x000fea0003800000 */
[----:B------:R-:W-:-:S13]  /*3240*/  ISETP.NE.AND P0, PT, R0, 0x9, PT ;  /* 0x000000090000780c */ /* 0x000fda0003f05270 */
[----:B------:R-:W-:Y:S05]  /*3250*/  @!P0 BRA `(.L_x_45) ;  /* 0x0000000000148947 */ /* 0x000fea0003800000 */
[----:B------:R-:W-:Y:S02]  /*3260*/  IMAD.MOV.U32 R14, RZ, RZ, 0x3a415245 ;  /* 0x3a415245ff0e7424 */ /* 0x000fe400078e00ff */
[----:B------:R-:W-:Y:S01]  /*3270*/  IMAD.MOV.U32 R3, RZ, RZ, 0x5f5f5f5f ;  /* 0x5f5f5f5fff037424 */ /* 0x000fe200078e00ff */
[----:B------:R-:W-:Y:S06]  /*3280*/  BRA `(.L_x_45) ;  /* 0x0000000000087947 */ /* 0x000fec0003800000 */
.L_x_51:
[----:B------:R-:W-:Y:S02]  /*3290*/  IMAD.MOV.U32 R14, RZ, RZ, 0x3a425553 ;  /* 0x3a425553ff0e7424 */ /* 0x000fe400078e00ff */
[----:B------:R-:W-:-:S07]  /*32a0*/  IMAD.MOV.U32 R3, RZ, RZ, 0x5f5f5f5f ;  /* 0x5f5f5f5fff037424 */ /* 0x000fce00078e00ff */
.L_x_45:
[----:B------:R-:W-:Y:S05]  /*32b0*/  BSYNC.RECONVERGENT B0 ;  /* 0x0000000000007941 */ /* 0x000fea0003800200 */
.L_x_41:
[--C-:B------:R-:W-:Y:S01]  /*32c0*/  SHF.R.U64 R8, R14, 0x18, R3.reuse ;  /* 0x000000180e087819 */ /* 0x100fe20000001203 */
[----:B------:R-:W-:Y:S01]  /*32d0*/  STL.U8 [R1+0x1ff], R14 ;  /* 0x0001ff0e01007387 */ /* 0x000fe20000100000 */
[C---:B------:R-:W-:Y:S01]  /*32e0*/  IADD3 R26, P0, PT, R2.reuse, 0x1ff, RZ ;  /* 0x000001ff021a7810 */ /* 0x040fe20007f1e0ff */
[----:B------:R-:W0:Y:S01]  /*32f0*/  LDCU.64 UR4, c[0x4][0x40] ;  /* 0x01000800ff0477ac */ /* 0x000e220008000a00 */
[----:B------:R-:W-:Y:S01]  /*3300*/  IADD3 R20, P1, PT, R2, 0x1f6, RZ ;  /* 0x000001f602147810 */ /* 0x000fe20007f3e0ff */
[----:B------:R1:W-:Y:S01]  /*3310*/  STL.U8 [R1+0x202], R8 ;  /* 0x0002020801007387 */ /* 0x0003e20000100000 */
[C-C-:B------:R-:W-:Y:S01]  /*3320*/  SHF.R.U64 R12, R14.reuse, 0x8, R3.reuse ;  /* 0x000000080e0c7819 */ /* 0x140fe20000001203 */
[--C-:B------:R-:W-:Y:S01]  /*3330*/  IMAD.X R27, RZ, RZ, R22.reuse, P0 ;  /* 0x000000ffff1b7224 */ /* 0x100fe200000e0616 */
[--C-:B------:R-:W-:Y:S01]  /*3340*/  SHF.R.U64 R10, R14, 0x10, R3.reuse ;  /* 0x000000100e0a7819 */ /* 0x100fe20000001203 */
[----:B------:R-:W-:Y:S01]  /*3350*/  IMAD.X R21, RZ, RZ, R22, P1 ;  /* 0x000000ffff157224 */ /* 0x000fe200008e0616 */
[----:B------:R-:W-:Y:S01]  /*3360*/  SHF.R.U32.HI R0, RZ, 0x18, R3 ;  /* 0x00000018ff007819 */ /* 0x000fe20000011603 */
[----:B------:R-:W-:Y:S01]  /*3370*/  STL.U8 [R1+0x200], R12 ;  /* 0x0002000c01007387 */ /* 0x000fe20000100000 */
[----:B------:R-:W-:-:S02]  /*3380*/  IADD3 R17, P0, PT, R2, 0x1c0, RZ ;  /* 0x000001c002117810 */ /* 0x000fc40007f1e0ff */
[--C-:B------:R-:W-:Y:S01]  /*3390*/  SHF.R.U32.HI R6, RZ, 0x8, R3.reuse ;  /* 0x00000008ff067819 */ /* 0x100fe20000011603 */
[----:B------:R-:W-:Y:S01]  /*33a0*/  STL.U8 [R1+0x201], R10 ;  /* 0x0002010a01007387 */ /* 0x000fe20000100000 */
[----:B-1----:R-:W-:Y:S01]  /*33b0*/  MOV R8, 0x0 ;  /* 0x0000000000087802 */ /* 0x002fe20000000f00 */
[----:B------:R-:W-:Y:S01]  /*33c0*/  IMAD.X R16, RZ, RZ, R22, P0 ;  /* 0x000000ffff107224 */ /* 0x000fe200000e0616 */
[----:B------:R-:W-:Y:S01]  /*33d0*/  SHF.R.U32.HI R4, RZ, 0x10, R3 ;  /* 0x00000010ff047819 */ /* 0x000fe20000011603 */
[----:B------:R-:W-:Y:S01]  /*33e0*/  STL.U8 [R1+0x203], R3 ;  /* 0x0002030301007387 */ /* 0x000fe20000100000 */
[----:B0-----:R-:W-:Y:S02]  /*33f0*/  IMAD.U32 R5, RZ, RZ, UR5 ;  /* 0x00000005ff057e24 */ /* 0x001fe4000f8e00ff */
[----:B------:R-:W0:Y:S01]  /*3400*/  LDC.64 R8, c[0x4][R8] ;  /* 0x0100000008087b82 */ /* 0x000e220000000a00 */
[----:B------:R-:W-:Y:S01]  /*3410*/  STL.U8 [R1+0x206], R0 ;  /* 0x0002060001007387 */ /* 0x000fe20000100000 */
[----:B------:R-:W-:-:S03]  /*3420*/  IMAD.MOV.U32 R7, RZ, RZ, R16 ;  /* 0x000000ffff077224 */ /* 0x000fc600078e0010 */
[----:B------:R-:W-:Y:S04]  /*3430*/  STL.64 [R1+0x1d0], R26 ;  /* 0x0001d01a01007387 */ /* 0x000fe80000100a00 */
[----:B------:R-:W-:Y:S04]  /*3440*/  STL.64 [R1+0x1c8], R20 ;  /* 0x0001c81401007387 */ /* 0x000fe80000100a00 */
[----:B------:R-:W-:Y:S04]  /*3450*/  STL.U8 [R1+0x207], RZ ;  /* 0x000207ff01007387 */ /* 0x000fe80000100000 */
[----:B------:R-:W-:Y:S04]  /*3460*/  STL [R1+0x1c0], R24 ;  /* 0x0001c01801007387 */ /* 0x000fe80000100800 */
[----:B------:R1:W-:Y:S04]  /*3470*/  STL.U8 [R1+0x204], R6 ;  /* 0x0002040601007387 */ /* 0x0003e80000100000 */
[----:B------:R2:W-:Y:S01]  /*3480*/  STL.U8 [R1+0x205], R4 ;  /* 0x0002050401007387 */ /* 0x0005e20000100000 */
[----:B-1----:R-:W-:-:S02]  /*3490*/  IMAD.MOV.U32 R6, RZ, RZ, R17 ;  /* 0x000000ffff067224 */ /* 0x002fc400078e0011 */
[----:B--2---:R-:W-:-:S07]  /*34a0*/  IMAD.U32 R4, RZ, RZ, UR4 ;  /* 0x00000004ff047e24 */ /* 0x004fce000f8e00ff */
[----:B------:R-:W-:-:S07]  /*34b0*/  LEPC R20, `(.L_x_52) ;  /* 0x000000001014794e */ /* 0x000fce0000000000 */
[----:B0-----:R-:W-:Y:S05]  /*34c0*/  CALL.ABS.NOINC R8 ;  /* 0x0000000008007343 */ /* 0x001fea0003c00000 */
.L_x_52:
[----:B------:R-:W0:Y:S01]  /*34d0*/  S2R R4, SR_CgaCtaId ;  /* 0x0000000000047919 */ /* 0x000e220000008800 */
[----:B------:R-:W-:Y:S01]  /*34e0*/  MOV R19, 0x400 ;  /* 0x0000040000137802 */ /* 0x000fe20000000f00 */
[----:B------:R-:W-:Y:S01]  /*34f0*/  BSSY B0, `(.L_x_53) ;  /* 0x0000054000007945 */ /* 0x000fe20003800000 */
[--C-:B------:R-:W-:Y:S02]  /*3500*/  SHF.R.U32.HI R0, RZ, 0x11, R18.reuse ;  /* 0x00000011ff007819 */ /* 0x100fe40000011612 */
[----:B------:R-:W-:Y:S02]  /*3510*/  SHF.R.U32.HI R18, RZ, 0x1, R18 ;  /* 0x00000001ff127819 */ /* 0x000fe40000011612 */
[----:B------:R-:W-:Y:S02]  /*3520*/  LOP3.LUT R3, R0, 0x7ffc, RZ, 0xc0, !PT ;  /* 0x00007ffc00037812 */ /* 0x000fe400078ec0ff */
[----:B------:R-:W-:Y:S02]  /*3530*/  LOP3.LUT R5, R18, 0x7ffc, RZ, 0xc0, !PT ;  /* 0x00007ffc12057812 */ /* 0x000fe400078ec0ff */
[----:B0-----:R-:W-:-:S05]  /*3540*/  LEA R19, R4, R19, 0x18 ;  /* 0x0000001304137211 */ /* 0x001fca00078ec0ff */
[----:B------:R-:W-:-:S04]  /*3550*/  VIADD R0, R19, 0x4000 ;  /* 0x0000400013007836 */ /* 0x000fc80000000000 */
[C---:B------:R-:W-:Y:S02]  /*3560*/  IMAD.IADD R35, R0.reuse, 0x1, R3 ;  /* 0x0000000100237824 */ /* 0x040fe400078e0203 */
[----:B------:R-:W-:Y:S02]  /*3570*/  IMAD.IADD R39, R0, 0x1, R5 ;  /* 0x0000000100277824 */ /* 0x000fe400078e0205 */
[----:B------:R-:W-:Y:S02]  /*3580*/  IMAD.MOV.U32 R3, RZ, RZ, RZ ;  /* 0x000000ffff037224 */ /* 0x000fe400078e00ff */
[----:B------:R-:W0:Y:S01]  /*3590*/  ATOMS.EXCH R35, [R35], RZ ;  /* 0x000000ff2323738c */ /* 0x000e220004000000 */
[----:B------:R-:W-:-:S03]  /*35a0*/  IMAD.MOV.U32 R5, RZ, RZ, RZ ;  /* 0x000000ffff057224 */ /* 0x000fc600078e00ff */
[----:B------:R-:W1:Y:S04]  /*35b0*/  ATOMS.EXCH R39, [R39], RZ ;  /* 0x000000ff2727738c */ /* 0x000e680004000000 */
.L_x_60:
[----:B------:R-:W-:Y:S01]  /*35c0*/  IMAD.IADD R0, R24, 0x1, R3 ;  /* 0x0000000118007824 */ /* 0x000fe200078e0203 */
[----:B------:R-:W-:Y:S02]  /*35d0*/  VOTE.ANY R15, PT, PT ;  /* 0x00000000000f7806 */ /* 0x000fe400038e0100 */
[----:B------:R-:W-:Y:S01]  /*35e0*/  ISETP.GT.U32.AND P2, PT, R5, 0x3, PT ;  /* 0x000000030500780c */ /* 0x000fe20003f44070 */
[----:B------:R-:W-:Y:S01]  /*35f0*/  IMAD R0, R0, 0x4, R19 ;  /* 0x0000000400007824 */ /* 0x000fe200078e0213 */
[----:B------:R-:W-:Y:S02]  /*3600*/  R2UR UR4, R15 ;  /* 0x000000000f0472ca */ /* 0x000fe400000e0000 */
[----:B------:R-:W-:-:S03]  /*3610*/  ISETP.GE.U32.AND P0, PT, R5, 0x4, PT ;  /* 0x000000040500780c */ /* 0x000fc60003f06070 */
[----:B--2---:R-:W2:Y:S08]  /*3620*/  LDS R0, [R0+0x4000] ;  /* 0x0040000000007984 */ /* 0x004eb00000000800 */
[----:B------:R-:W-:Y:S05]  /*3630*/  BRA.DIV UR4, `(.L_x_54) ;  /* 0x0000019204ac7947 */ /* 0x000fea000b800000 */
[----:B--2---:R-:W-:Y:S02]  /*3640*/  ISETP.NE.AND P1, PT, R0, RZ, PT ;  /* 0x000000ff0000720c */ /* 0x004fe40003f25270 */
[----:B------:R-:W-:-:S11]  /*3650*/  VOTE.ANY R0, PT, !P0 ;  /* 0x0000000000007806 */ /* 0x000fd600040e0100 */
[----:B------:R-:W-:-:S07]  /*3660*/  VOTE.ANY R14, PT, !P1 ;  /* 0x00000000000e7806 */ /* 0x000fce00048e0100 */
.L_x_411:
[----:B------:R-:W-:Y:S04]  /*3670*/  BSSY.RECONVERGENT B1, `(.L_x_55) ;  /* 0x0000033000017945 */ /* 0x000fe80003800200 */
[----:B------:R-:W-:Y:S05]  /*3680*/  @P2 BRA `(.L_x_56) ;  /* 0x0000000000c42947 */ /* 0x000fea0003800000 */
[----:B------:R-:W-:Y:S01]  /*3690*/  IMAD.MOV.U32 R7, RZ, RZ, -0x1 ;  /* 0xffffffffff077424 */ /* 0x000fe200078e00ff */
[----:B------:R-:W-:Y:S01]  /*36a0*/  POPC R4, R14 ;  /* 0x0000000e00047309 */ /* 0x000fe20000000000 */
[----:B------:R-:W-:Y:S03]  /*36b0*/  BSSY.RECONVERGENT B2, `(.L_x_57) ;  /* 0x0000028000027945 */ /* 0x000fe60003800200 */
[----:B------:R-:W-:-:S04]  /*36c0*/  SHF.L.W.U32 R7, R7, R24, RZ ;  /* 0x0000001807077219 */ /* 0x000fc80000000eff */
[----:B------:R-:W-:-:S04]  /*36d0*/  LOP3.LUT R0, R0, R7, RZ, 0x30, !PT ;  /* 0x0000000700007212 */ /* 0x000fc800078e30ff */
[----:B------:R-:W2:Y:S02]  /*36e0*/  POPC R9, R0 ;  /* 0x0000000000097309 */ /* 0x000ea40000000000 */
[----:B--2---:R-:W-:Y:S01]  /*36f0*/  ISETP.GT.U32.AND P0, PT, R4, R9, PT ;  /* 0x000000090400720c */ /* 0x004fe20003f04070 */
[----:B------:R-:W-:-:S12]  /*3700*/  IMAD.MOV.U32 R4, RZ, RZ, -0x1 ;  /* 0xffffffffff047424 */ /* 0x000fd800078e00ff */
[----:B------:R-:W-:Y:S05]  /*3710*/  @!P0 BRA `(.L_x_58) ;  /* 0x0000000000848947 */ /* 0x000fea0003800000 */
[----:B------:R-:W-:-:S04]  /*3720*/  LOP3.LUT R0, R14, 0xffff, RZ, 0xc0, !PT ;  /* 0x0000ffff0e007812 */ /* 0x000fc800078ec0ff */
[----:B------:R-:W2:Y:S02]  /*3730*/  POPC R4, R0 ;  /* 0x0000000000047309 */ /* 0x000ea40000000000 */
[----:B--2---:R-:W-:-:S04]  /*3740*/  ISETP.GE.U32.AND P0, PT, R9, R4, PT ;  /* 0x000000040900720c */ /* 0x004fc80003f06070 */
[----:B------:R-:W-:-:S05]  /*3750*/  SEL R4, R4, RZ, P0 ;  /* 0x000000ff04047207 */ /* 0x000fca0000000000 */
[----:B------:R-:W-:-:S04]  /*3760*/  IMAD.IADD R4, R9, 0x1, -R4 ;  /* 0x0000000109047824 */ /* 0x000fc800078e0a04 */
[----:B------:R-:W-:-:S04]  /*3770*/  @P0 SHF.R.U32.HI R0, RZ, 0x10, R14 ;  /* 0x00000010ff000819 */ /* 0x000fc8000001160e */
[----:B------:R-:W-:-:S04]  /*3780*/  LOP3.LUT R6, R0, 0xff, RZ, 0xc0, !PT ;  /* 0x000000ff00067812 */ /* 0x000fc800078ec0ff */
[----:B------:R-:W2:Y:S02]  /*3790*/  POPC R7, R6 ;  /* 0x0000000600077309 */ /* 0x000ea40000000000 */
[----:B--2---:R-:W-:-:S04]  /*37a0*/  ISETP.GE.U32.AND P1, PT, R4, R7, PT ;  /* 0x000000070400720c */ /* 0x004fc80003f26070 */
[----:B------:R-:W-:-:S05]  /*37b0*/  SEL R7, R7, RZ, P1 ;  /* 0x000000ff07077207 */ /* 0x000fca0000800000 */
[----:B------:R-:W-:-:S04]  /*37c0*/  IMAD.IADD R7, R4, 0x1, -R7 ;  /* 0x0000000104077824 */ /* 0x000fc800078e0a07 */
[----:B------:R-:W-:Y:S02]  /*37d0*/  @P1 SHF.R.U32.HI R6, RZ, 0x8, R0 ;  /* 0x00000008ff061819 */ /* 0x000fe40000011600 */
[----:B------:R-:W-:Y:S02]  /*37e0*/  SEL R0, RZ, 0x10, !P0 ;  /* 0x00000010ff007807 */ /* 0x000fe40004000000 */
[----:B------:R-:W-:-:S04]  /*37f0*/  LOP3.LUT R8, R6, 0xf, RZ, 0xc0, !PT ;  /* 0x0000000f06087812 */ /* 0x000fc800078ec0ff */
[----:B------:R-:W2:Y:S02]  /*3800*/  POPC R10, R8 ;  /* 0x00000008000a7309 */ /* 0x000ea40000000000 */
[----:B--2---:R-:W-:-:S04]  /*3810*/  ISETP.GE.U32.AND P2, PT, R7, R10, PT ;  /* 0x0000000a0700720c */ /* 0x004fc80003f46070 */
[----:B------:R-:W-:Y:S02]  /*3820*/  SEL R10, R10, RZ, P2 ;  /* 0x000000ff0a0a7207 */ /* 0x000fe40001000000 */
[----:B------:R-:W-:-:S03]  /*3830*/  SEL R4, RZ, 0x4, !P2 ;  /* 0x00000004ff047807 */ /* 0x000fc60005000000 */
[----:B------:R-:W-:Y:S01]  /*3840*/  IMAD.IADD R10, R7, 0x1, -R10 ;  /* 0x00000001070a7824 */ /* 0x000fe200078e0a0a */
[----:B------:R-:W-:-:S03]  /*3850*/  SEL R7, RZ, 0x8, !P1 ;  /* 0x00000008ff077807 */ /* 0x000fc60004800000 */
[----:B------:R-:W-:Y:S02]  /*3860*/  @P2 SHF.R.U32.HI R8, RZ, 0x4, R6 ;  /* 0x00000004ff082819 */ /* 0x000fe40000011606 */
[----:B------:R-:W-:Y:S02]  /*3870*/  IADD3 R4, PT, PT, R4, R7, R0 ;  /* 0x0000000704047210 */ /* 0x000fe40007ffe000 */
[----:B------:R-:W-:-:S04]  /*3880*/  LOP3.LUT R6, R8, 0x3, RZ, 0xc0, !PT ;  /* 0x0000000308067812 */ /* 0x000fc800078ec0ff */
[----:B------:R-:W2:Y:S02]  /*3890*/  POPC R9, R6 ;  /* 0x0000000600097309 */ /* 0x000ea40000000000 */
[----:B--2---:R-:W-:-:S04]  /*38a0*/  ISETP.GE.U32.AND P3, PT, R10, R9, PT ;  /* 0x000000090a00720c */ /* 0x004fc80003f66070 */
[----:B------:R-:W-:Y:S02]  /*38b0*/  SEL R9, R9, RZ, P3 ;  /* 0x000000ff09097207 */ /* 0x000fe40001800000 */
[----:B------:R-:W-:-:S03]  /*38c0*/  SEL R7, RZ, 0x2, !P3 ;  /* 0x00000002ff077807 */ /* 0x000fc60005800000 */
[----:B------:R-:W-:-:S04]  /*38d0*/  IMAD.IADD R9, R10, 0x1, -R9 ;  /* 0x000000010a097824 */ /* 0x000fc800078e0a09 */
[----:B------:R-:W-:-:S04]  /*38e0*/  @P3 SHF.R.U32.HI R8, RZ, 0x2, R8 ;  /* 0x00000002ff083819 */ /* 0x000fc80000011608 */
[----:B------:R-:W-:-:S04]  /*38f0*/  LOP3.LUT R8, R8, 0x1, RZ, 0xc0, !PT ;  /* 0x0000000108087812 */ /* 0x000fc800078ec0ff */
[----:B------:R-:W-:-:S04]  /*3900*/  ISETP.GE.U32.AND P0, PT, R9, R8, PT ;  /* 0x000000080900720c */ /* 0x000fc80003f06070 */
[----:B------:R-:W-:-:S04]  /*3910*/  SEL R0, RZ, 0x1, !P0 ;  /* 0x00000001ff007807 */ /* 0x000fc80004000000 */
[----:B------:R-:W-:-:S07]  /*3920*/  IADD3 R4, PT, PT, R0, R7, R4 ;  /* 0x0000000700047210 */ /* 0x000fce0007ffe004 */
.L_x_58:
[----:B------:R-:W-:Y:S05]  /*3930*/  BSYNC.RECONVERGENT B2 ;  /* 0x0000000000027941 */ /* 0x000fea0003800200 */
.L_x_57:
[----:B------:R-:W-:-:S13]  /*3940*/  ISETP.NE.AND P0, PT, R4, -0x1, PT ;  /* 0xffffffff0400780c */ /* 0x000fda0003f05270 */
[----:B------:R-:W-:Y:S02]  /*3950*/  @P0 IMAD.IADD R4, R4, 0x1, R3 ;  /* 0x0000000104040824 */ /* 0x000fe400078e0203 */
[C---:B------:R-:W-:Y:S02]  /*3960*/  @P0 IMAD R7, R5.reuse, 0x4, R36 ;  /* 0x0000000405070824 */ /* 0x040fe400078e0224 */
[----:B------:R-:W-:-:S03]  /*3970*/  @P0 VIADD R0, R5, 0x1 ;  /* 0x0000000105000836 */ /* 0x000fc60000000000 */
[----:B------:R2:W-:Y:S01]  /*3980*/  @P0 STL [R7], R4 ;  /* 0x0000000407000387 */ /* 0x0005e20000100800 */
[----:B------:R-:W-:-:S07]  /*3990*/  @P0 IMAD.MOV.U32 R5, RZ, RZ, R0 ;  /* 0x000000ffff050224 */ /* 0x000fce00078e0000 */
.L_x_56:
[----:B------:R-:W-:Y:S05]  /*39a0*/  BSYNC.RECONVERGENT B1 ;  /* 0x0000000000017941 */ /* 0x000fea0003800200 */
.L_x_55:
[----:B------:R-:W-:Y:S02]  /*39b0*/  R2UR UR4, R15 ;  /* 0x000000000f0472ca */ /* 0x000fe400000e0000 */
[----:B------:R-:W-:-:S11]  /*39c0*/  ISETP.GT.U32.AND P1, PT, R5, 0x3, PT ;  /* 0x000000030500780c */ /* 0x000fd60003f24070 */
[----:B------:R-:W-:Y:S05]  /*39d0*/  BRA.DIV UR4, `(.L_x_59) ;  /* 0x0000018e04f87947 */ /* 0x000fea000b800000 */
[----:B------:R-:W-:-:S13]  /*39e0*/  VOTE.ALL P0, P1 ;  /* 0x0000000000ff7806 */ /* 0x000fda0000800000 */
.L_x_414:
[----:B------:R-:W3:Y:S02]  /*39f0*/  LDC R18, c[0x0][0x360] ;  /* 0x0000d800ff127b82 */ /* 0x000ee40000000800 */
[----:B---3--:R-:W-:-:S05]  /*3a00*/  IMAD.IADD R3, R18, 0x1, R3 ;  /* 0x0000000112037824 */ /* 0x008fca00078e0203 */
[----:B------:R-:W-:-:S13]  /*3a10*/  ISETP.LT.U32.AND P2, PT, R3, 0x2000, PT ;  /* 0x000020000300780c */ /* 0x000fda0003f41070 */
[----:B------:R-:W-:Y:S05]  /*3a20*/  @!P0 BRA P2, `(.L_x_60) ;  /* 0xfffffff800e48947 */ /* 0x000fea000103ffff */
[----:B------:R-:W-:Y:S05]  /*3a30*/  BSYNC B0 ;  /* 0x0000000000007941 */ /* 0x000fea0003800000 */
.L_x_53:
[----:B------:R-:W-:Y:S04]  /*3a40*/  BSSY.RECONVERGENT B6, `(.L_x_61) ;  /* 0x000000c000067945 */ /* 0x000fe80003800200 */
[----:B------:R-:W-:Y:S05]  /*3a50*/  @P1 BRA `(.L_x_62) ;  /* 0x0000000000281947 */ /* 0x000fea0003800000 */
[----:B------:R-:W-:Y:S01]  /*3a60*/  MOV R8, 0x0 ;  /* 0x0000000000087802 */ /* 0x000fe20000000f00 */
[----:B------:R3:W-:Y:S01]  /*3a70*/  STL [R1+0x1c0], R24 ;  /* 0x0001c01801007387 */ /* 0x0007e20000100800 */
[----:B------:R-:W4:Y:S01]  /*3a80*/  LDCU.64 UR4, c[0x4][0x48] ;  /* 0x01000900ff0477ac */ /* 0x000f220008000a00 */
[----:B------:R-:W-:Y:S02]  /*3a90*/  IMAD.MOV.U32 R6, RZ, RZ, R17 ;  /* 0x000000ffff067224 */ /* 0x000fe400078e0011 */
[----:B--2---:R-:W-:Y:S01]  /*3aa0*/  IMAD.MOV.U32 R7, RZ, RZ, R16 ;  /* 0x000000ffff077224 */ /* 0x004fe200078e0010 */
[----:B------:R-:W2:Y:S01]  /*3ab0*/  LDC.64 R8, c[0x4][R8] ;  /* 0x0100000008087b82 */ /* 0x000ea20000000a00 */
[----:B----4-:R-:W-:Y:S02]  /*3ac0*/  IMAD.U32 R4, RZ, RZ, UR4 ;  /* 0x00000004ff047e24 */ /* 0x010fe4000f8e00ff */
[----:B---3--:R-:W-:-:S07]  /*3ad0*/  IMAD.U32 R5, RZ, RZ, UR5 ;  /* 0x00000005ff057e24 */ /* 0x008fce000f8e00ff */
[----:B------:R-:W-:-:S07]  /*3ae0*/  LEPC R20, `(.L_x_62) ;  /* 0x000000001014794e */ /* 0x000fce0000000000 */
[----:B012---:R-:W-:Y:S05]  /*3af0*/  CALL.ABS.NOINC R8 ;  /* 0x0000000008007343 */ /* 0x007fea0003c00000 */
.L_x_62:
[----:B------:R-:W-:Y:S05]  /*3b00*/  BSYNC.RECONVERGENT B6 ;  /* 0x0000000000067941 */ /* 0x000fea0003800200 */
.L_x_61:
[----:B------:R-:W-:Y:S01]  /*3b10*/  BSSY B0, `(.L_x_63) ;  /* 0x0000049000007945 */ /* 0x000fe20003800000 */
[----:B------:R-:W-:Y:S02]  /*3b20*/  IMAD.MOV.U32 R3, RZ, RZ, RZ ;  /* 0x000000ffff037224 */ /* 0x000fe400078e00ff */
[----:B------:R-:W-:-:S07]  /*3b30*/  IMAD.MOV.U32 R5, RZ, RZ, RZ ;  /* 0x000000ffff057224 */ /* 0x000fce00078e00ff */
.L_x_70:
[----:B------:R-:W-:Y:S01]  /*3b40*/  IMAD.IADD R0, R24, 0x1, R3 ;  /* 0x0000000118007824 */ /* 0x000fe200078e0203 */
[----:B------:R-:W-:Y:S02]  /*3b50*/  VOTE.ANY R15, PT, PT ;  /* 0x00000000000f7806 */ /* 0x000fe400038e0100 */
[----:B------:R-:W-:Y:S01]  /*3b60*/  ISETP.GT.U32.AND P2, PT, R5, 0x3, PT ;  /* 0x000000030500780c */ /* 0x000fe20003f44070 */
[----:B------:R-:W-:Y:S01]  /*3b70*/  IMAD R0, R0, 0x4, R19 ;  /* 0x0000000400007824 */ /* 0x000fe200078e0213 */
[----:B------:R-:W-:Y:S02]  /*3b80*/  R2UR UR4, R15 ;  /* 0x000000000f0472ca */ /* 0x000fe400000e0000 */
[----:B------:R-:W-:-:S03]  /*3b90*/  ISETP.GE.U32.AND P0, PT, R5, 0x4, PT ;  /* 0x000000040500780c */ /* 0x000fc60003f06070 */
[----:B---3--:R-:W3:Y:S08]  /*3ba0*/  LDS R0, [R0+0xc000] ;  /* 0x00c0000000007984 */ /* 0x008ef00000000800 */
[----:B------:R-:W-:Y:S05]  /*3bb0*/  BRA.DIV UR4, `(.L_x_64) ;  /* 0x0000018e04a07947 */ /* 0x000fea000b800000 */
[----:B---3--:R-:W-:Y:S02]  /*3bc0*/  ISETP.NE.AND P1, PT, R0, RZ, PT ;  /* 0x000000ff0000720c */ /* 0x008fe40003f25270 */
[----:B------:R-:W-:-:S11]  /*3bd0*/  VOTE.ANY R0, PT, !P0 ;  /* 0x0000000000007806 */ /* 0x000fd600040e0100 */
[----:B------:R-:W-:-:S07]  /*3be0*/  VOTE.ANY R14, PT, !P1 ;  /* 0x00000000000e7806 */ /* 0x000fce00048e0100 */
.L_x_418:
[----:B------:R-:W-:Y:S04]  /*3bf0*/  BSSY.RECONVERGENT B1, `(.L_x_65) ;  /* 0x0000033000017945 */ /* 0x000fe80003800200 */
[----:B------:R-:W-:Y:S05]  /*3c00*/  @P2 BRA `(.L_x_66) ;  /* 0x0000000000c42947 */ /* 0x000fea0003800000 */
[----:B--2---:R-:W-:Y:S01]  /*3c10*/  IMAD.MOV.U32 R7, RZ, RZ, -0x1 ;  /* 0xffffffffff077424 */ /* 0x004fe200078e00ff */
        /* <DEDUP_REMOVED lines=41> */
.L_x_68:
[----:B------:R-:W-:Y:S05]  /*3eb0*/  BSYNC.RECONVERGENT B2 ;  /* 0x0000000000027941 */ /* 0x000fea0003800200 */
.L_x_67:
[----:B------:R-:W-:-:S13]  /*3ec0*/  ISETP.NE.AND P0, PT, R4, -0x1, PT ;  /* 0xffffffff0400780c */ /* 0x000fda0003f05270 */
[----:B------:R-:W-:Y:S02]  /*3ed0*/  @P0 IMAD.IADD R4, R4, 0x1, R3 ;  /* 0x0000000104040824 */ /* 0x000fe400078e0203 */
[C---:B------:R-:W-:Y:S02]  /*3ee0*/  @P0 IMAD R7, R5.reuse, 0x4, R34 ;  /* 0x0000000405070824 */ /* 0x040fe400078e0222 */
[----:B------:R-:W-:-:S03]  /*3ef0*/  @P0 VIADD R0, R5, 0x1 ;  /* 0x0000000105000836 */ /* 0x000fc60000000000 */
[----:B------:R3:W-:Y:S01]  /*3f00*/  @P0 STL [R7], R4 ;  /* 0x0000000407000387 */ /* 0x0007e20000100800 */
[----:B------:R-:W-:-:S07]  /*3f10*/  @P0 IMAD.MOV.U32 R5, RZ, RZ, R0 ;  /* 0x000000ffff050224 */ /* 0x000fce00078e0000 */
.L_x_66:
[----:B------:R-:W-:Y:S05]  /*3f20*/  BSYNC.RECONVERGENT B1 ;  /* 0x0000000000017941 */ /* 0x000fea0003800200 */
.L_x_65:
[----:B------:R-:W-:Y:S02]  /*3f30*/  R2UR UR4, R15 ;  /* 0x000000000f0472ca */ /* 0x000fe400000e0000 */
[----:B------:R-:W-:-:S11]  /*3f40*/  ISETP.GT.U32.AND P1, PT, R5, 0x3, PT ;  /* 0x000000030500780c */ /* 0x000fd60003f24070 */
[----:B------:R-:W-:Y:S05]  /*3f50*/  BRA.DIV UR4, `(.L_x_69) ;  /* 0x0000018a04ec7947 */ /* 0x000fea000b800000 */
[----:B------:R-:W-:-:S13]  /*3f60*/  VOTE.ALL P0, P1 ;  /* 0x0000000000ff7806 */ /* 0x000fda0000800000 */
.L_x_421:
[----:B------:R-:W-:-:S05]  /*3f70*/  IMAD.IADD R3, R18, 0x1, R3 ;  /* 0x0000000112037824 */ /* 0x000fca00078e0203 */
[----:B------:R-:W-:-:S13]  /*3f80*/  ISETP.LT.U32.AND P2, PT, R3, 0x2000, PT ;  /* 0x000020000300780c */ /* 0x000fda0003f41070 */
[----:B------:R-:W-:Y:S05]  /*3f90*/  @!P0 BRA P2, `(.L_x_70) ;  /* 0xfffffff800e88947 */ /* 0x000fea000103ffff */
[----:B------:R-:W-:Y:S05]  /*3fa0*/  BSYNC B0 ;  /* 0x0000000000007941 */ /* 0x000fea0003800000 */
.L_x_63:
[----:B------:R-:W-:Y:S04]  /*3fb0*/  BSSY.RECONVERGENT B6, `(.L_x_71) ;  /* 0x000000c000067945 */ /* 0x000fe80003800200 */
[----:B------:R-:W-:Y:S05]  /*3fc0*/  @P1 BRA `(.L_x_72) ;  /* 0x0000000000281947 */ /* 0x000fea0003800000 */
[----:B------:R-:W-:Y:S01]  /*3fd0*/  MOV R8, 0x0 ;  /* 0x0000000000087802 */ /* 0x000fe20000000f00 */
[----:B------:R4:W-:Y:S01]  /*3fe0*/  STL [R1+0x1c0], R24 ;  /* 0x0001c01801007387 */ /* 0x0009e20000100800 */
[----:B------:R-:W5:Y:S01]  /*3ff0*/  LDCU.64 UR4, c[0x4][0x50] ;  /* 0x01000a00ff0477ac */ /* 0x000f620008000a00 */
[----:B------:R-:W-:Y:S02]  /*4000*/  IMAD.MOV.U32 R6, RZ, RZ, R17 ;  /* 0x000000ffff067224 */ /* 0x000fe400078e0011 */
[----:B--23--:R-:W-:Y:S01]  /*4010*/  IMAD.MOV.U32 R7, RZ, RZ, R16 ;  /* 0x000000ffff077224 */ /* 0x00cfe200078e0010 */
[----:B------:R-:W2:Y:S01]  /*4020*/  LDC.64 R8, c[0x4][R8] ;  /* 0x0100000008087b82 */ /* 0x000ea20000000a00 */
[----:B-----5:R-:W-:Y:S02]  /*4030*/  IMAD.U32 R4, RZ, RZ, UR4 ;  /* 0x00000004ff047e24 */ /* 0x020fe4000f8e00ff */
[----:B----4-:R-:W-:-:S07]  /*4040*/  IMAD.U32 R5, RZ, RZ, UR5 ;  /* 0x00000005ff057e24 */ /* 0x010fce000f8e00ff */
[----:B------:R-:W-:-:S07]  /*4050*/  LEPC R20, `(.L_x_72) ;  /* 0x000000001014794e */ /* 0x000fce0000000000 */
[----:B012---:R-:W-:Y:S05]  /*4060*/  CALL.ABS.NOINC R8 ;  /* 0x0000000008007343 */ /* 0x007fea0003c00000 */
.L_x_72:
[----:B------:R-:W-:Y:S05]  /*4070*/  BSYNC.RECONVERGENT B6 ;  /* 0x0000000000067941 */ /* 0x000fea0003800200 */
.L_x_71:
[----:B------:R-:W4:Y:S04]  /*4080*/  LDL.128 R28, [R1+0xc0] ;  /* 0x0000c000011c7983 */ /* 0x000f280000100c00 */
[----:B------:R-:W5:Y:S01]  /*4090*/  LDL.128 R16, [R1+0x140] ;  /* 0x0001400001107983 */ /* 0x000f620000100c00 */
[----:B------:R-:W-:Y:S01]  /*40a0*/  MOV R12, 0x0 ;  /* 0x00000000000c7802 */ /* 0x000fe20000000f00 */
[----:B------:R-:W0:Y:S01]  /*40b0*/  LDCU.64 UR4, c[0x4][0x58] ;  /* 0x01000b00ff0477ac */ /* 0x000e220008000a00 */
[----:B------:R-:W-:-:S04]  /*40c0*/  IADD3 R6, P0, PT, R2, 0x1c0, RZ ;  /* 0x000001c002067810 */ /* 0x000fc80007f1e0ff */
[----:B------:R-:W1:Y:S01]  /*40d0*/  LDC.64 R12, c[0x4][R12] ;  /* 0x010000000c0c7b82 */ /* 0x000e620000000a00 */
[----:B--23--:R-:W-:Y:S02]  /*40e0*/  IMAD.X R7, RZ, RZ, R22, P0 ;  /* 0x000000ffff077224 */ /* 0x00cfe400000e0616 */
[----:B0-----:R-:W-:Y:S02]  /*40f0*/  IMAD.U32 R4, RZ, RZ, UR4 ;  /* 0x00000004ff047e24 */ /* 0x001fe4000f8e00ff */
[----:B------:R-:W-:Y:S01]  /*4100*/  IMAD.U32 R5, RZ, RZ, UR5 ;  /* 0x00000005ff057e24 */ /* 0x000fe2000f8e00ff */
[----:B----4-:R-:W-:Y:S02]  /*4110*/  LOP3.LUT R25, R28, 0xffff, RZ, 0xc0, !PT ;  /* 0x0000ffff1c197812 */ /* 0x010fe400078ec0ff */
[----:B------:R-:W-:Y:S02]  /*4120*/  LOP3.LUT R26, R29, 0xffff, RZ, 0xc0, !PT ;  /* 0x0000ffff1d1a7812 */ /* 0x000fe400078ec0ff */
[----:B------:R-:W-:-:S02]  /*4130*/  LOP3.LUT R27, R30, 0xffff, RZ, 0xc0, !PT ;  /* 0x0000ffff1e1b7812 */ /* 0x000fc400078ec0ff */
[----:B------:R-:W-:Y:S02]  /*4140*/  LOP3.LUT R8, R31, 0xffff, RZ, 0xc0, !PT ;  /* 0x0000ffff1f087812 */ /* 0x000fe400078ec0ff */
[----:B-----5:R-:W-:Y:S01]  /*4150*/  LOP3.LUT R9, R16, 0xffff, RZ, 0xc0, !PT ;  /* 0x0000ffff10097812 */ /* 0x020fe200078ec0ff */
[----:B------:R0:W-:Y:S01]  /*4160*/  STL.128 [R1+0x1c0], R24 ;  /* 0x0001c01801007387 */ /* 0x0001e20000100c00 */
[----:B------:R-:W-:Y:S02]  /*4170*/  LOP3.LUT R10, R17, 0xffff, RZ, 0xc0, !PT ;  /* 0x0000ffff110a7812 */ /* 0x000fe400078ec0ff */
[----:B------:R-:W-:Y:S02]  /*4180*/  LOP3.LUT R11, R18, 0xffff, RZ, 0xc0, !PT ;  /* 0x0000ffff120b7812 */ /* 0x000fe400078ec0ff */
[----:B------:R-:W-:-:S03]  /*4190*/  LOP3.LUT R0, R19, 0xffff, RZ, 0xc0, !PT ;  /* 0x0000ffff13007812 */ /* 0x000fc600078ec0ff */
[----:B------:R0:W-:Y:S04]  /*41a0*/  STL.128 [R1+0x1d0], R8 ;  /* 0x0001d00801007387 */ /* 0x0001e80000100c00 */
[----:B-1----:R0:W-:Y:S02]  /*41b0*/  STL [R1+0x1e0], R0 ;  /* 0x0001e00001007387 */ /* 0x0021e40000100800 */
[----:B------:R-:W-:-:S07]  /*41c0*/  LEPC R20, `(.L_x_73) ;  /* 0x000000001014794e */ /* 0x000fce0000000000 */
[----:B0-----:R-:W-:Y:S05]  /*41d0*/  CALL.ABS.NOINC R12 ;  /* 0x000000000c007343 */ /* 0x001fea0003c00000 */
.L_x_73:
[----:B------:R-:W0:Y:S01]  /*41e0*/  S2UR UR5, SR_CgaCtaId ;  /* 0x00000000000579c3 */ /* 0x000e220000008800 */
[----:B------:R-:W-:Y:S01]  /*41f0*/  LEA R0, R16, 0x20000, 0x13 ;  /* 0x0002000010007811 */ /* 0x000fe200078e98ff */
[----:B------:R-:W-:Y:S01]  /*4200*/  IMAD.SHL.U32 R4, R28, 0x8, RZ ;  /* 0x000000081c047824 */ /* 0x000fe200078e00ff */
[----:B------:R-:W-:Y:S01]  /*4210*/  LEA R9, R17, 0x2, 0x3 ;  /* 0x0000000211097811 */ /* 0x000fe200078e18ff */
[----:B------:R-:W-:Y:S01]  /*4220*/  UMOV UR4, 0x400 ;  /* 0x0000040000047882 */ /* 0x000fe20000000000 */
[----:B------:R-:W-:Y:S01]  /*4230*/  LEA R8, R18, 0x2, 0x3 ;  /* 0x0000000212087811 */ /* 0x000fe200078e18ff */
[----:B------:R-:W-:Y:S01]  /*4240*/  IMAD.SHL.U32 R16, R16, 0x4, RZ ;  /* 0x0000000410107824 */ /* 0x000fe200078e00ff */
[----:B------:R-:W-:Y:S01]  /*4250*/  LOP3.LUT R9, R0, 0xfffa, R9, 0xf8, !PT ;  /* 0x0000fffa00097812 */ /* 0x000fe200078ef809 */
[----:B------:R-:W-:Y:S01]  /*4260*/  IMAD.SHL.U32 R28, R28, 0x4, RZ ;  /* 0x000000041c1c7824 */ /* 0x000fe200078e00ff */
[----:B------:R-:W-:Y:S01]  /*4270*/  LOP3.LUT R8, R0, 0xfffa, R8, 0xf8, !PT ;  /* 0x0000fffa00087812 */ /* 0x000fe200078ef808 */
[----:B------:R-:W-:Y:S01]  /*4280*/  IMAD.MOV.U32 R13, RZ, RZ, 0xffff ;  /* 0x0000ffffff0d7424 */ /* 0x000fe200078e00ff */
[----:B------:R-:W-:Y:S01]  /*4290*/  LEA R0, R19, 0x2, 0x3 ;  /* 0x0000000213007811 */ /* 0x000fe200078e18ff */
[----:B------:R-:W-:Y:S01]  /*42a0*/  IMAD.SHL.U32 R5, R30, 0x4, RZ ;  /* 0x000000041e057824 */ /* 0x000fe200078e00ff */
[----:B------:R-:W-:Y:S01]  /*42b0*/  SHF.R.U32.HI R7, RZ, 0x10, R39 ;  /* 0x00000010ff077819 */ /* 0x000fe20000011627 */
[----:B------:R-:W-:Y:S01]  /*42c0*/  IMAD.SHL.U32 R6, R31, 0x4, RZ ;  /* 0x000000041f067824 */ /* 0x000fe200078e00ff */
[----:B------:R-:W-:Y:S01]  /*42d0*/  LOP3.LUT R3, R0, 0xfffa, RZ, 0xc0, !PT ;  /* 0x0000fffa00037812 */ /* 0x000fe200078ec0ff */
[----:B------:R-:W-:Y:S01]  /*42e0*/  IMAD.SHL.U32 R0, R17, 0x4, RZ ;  /* 0x0000000411007824 */ /* 0x000fe200078e00ff */
[----:B------:R-:W-:Y:S01]  /*42f0*/  LOP3.LUT R41, R41, 0xffff, RZ, 0xc0, !PT ;  /* 0x0000ffff29297812 */ /* 0x000fe200078ec0ff */
[----:B------:R-:W-:Y:S01]  /*4300*/  BSSY.RECONVERGENT B7, `(.L_x_74) ;  /* 0x00002db000077945 */ /* 0x000fe20003800200 */
[----:B------:R-:W-:Y:S01]  /*4310*/  PRMT R7, R7, 0x5410, R7 ;  /* 0x0000541007077816 */ /* 0x000fe20000000007 */
[--C-:B------:R-:W-:Y:S01]  /*4320*/  IMAD R11, R18, 0x80000, R3.reuse ;  /* 0x00080000120b7824 */ /* 0x100fe200078e0203 */
[----:B------:R-:W-:Y:S01]  /*4330*/  LOP3.LUT R12, R4, R41, RZ, 0xfc, !PT ;  /* 0x00000029040c7212 */ /* 0x000fe200078efcff */
[----:B------:R-:W-:Y:S01]  /*4340*/  IMAD.SHL.U32 R18, R18, 0x4, RZ ;  /* 0x0000000412127824 */ /* 0x000fe200078e00ff */
[----:B------:R-:W-:Y:S01]  /*4350*/  LOP3.LUT R10, R0, 0x3fffc, RZ, 0xc0, !PT ;  /* 0x0003fffc000a7812 */ /* 0x000fe200078ec0ff */
[----:B0-----:R-:W-:Y:S01]  /*4360*/  ULEA UR4, UR5, UR4, 0x18 ;  /* 0x0000000405047291 */ /* 0x001fe2000f8ec0ff */
[----:B------:R-:W-:Y:S01]  /*4370*/  IMAD R17, R17, 0x80000, R3 ;  /* 0x0008000011117824 */ /* 0x000fe200078e0203 */
[----:B------:R-:W-:Y:S01]  /*4380*/  LOP3.LUT R16, R16, 0x3fffc, RZ, 0xc0, !PT ;  /* 0x0003fffc10107812 */ /* 0x000fe200078ec0ff */
[----:B------:R-:W-:Y:S01]  /*4390*/  IMAD.SHL.U32 R0, R19, 0x4, RZ ;  /* 0x0000000413007824 */ /* 0x000fe200078e00ff */
[----:B------:R-:W-:Y:S01]  /*43a0*/  PRMT R7, R12, 0x7610, R7 ;  /* 0x000076100c077816 */ /* 0x000fe20000000007 */
[----:B------:R-:W-:Y:S01]  /*43b0*/  IMAD.SHL.U32 R3, R29, 0x4, RZ ;  /* 0x000000041d037824 */ /* 0x000fe200078e00ff */
[----:B------:R-:W-:-:S02]  /*43c0*/  LOP3.LUT R18, R18, 0x3fffc, RZ, 0xc0, !PT ;  /* 0x0003fffc12127812 */ /* 0x000fc400078ec0ff */
[----:B------:R-:W-:Y:S01]  /*43d0*/  LOP3.LUT R0, R0, 0x3fffc, RZ, 0xc0, !PT ;  /* 0x0003fffc00007812 */ /* 0x000fe200078ec0ff */
[----:B------:R-:W-:Y:S01]  /*43e0*/  STS [R16+UR4+0xc000], R13 ;  /* 0x00c0000d10007988 */ /* 0x000fe20008000804 */
[----:B------:R-:W-:Y:S02]  /*43f0*/  LOP3.LUT R28, R28, 0x3fffc, RZ, 0xc0, !PT ;  /* 0x0003fffc1c1c7812 */ /* 0x000fe400078ec0ff */
[----:B------:R-:W-:Y:S01]  /*4400*/  LOP3.LUT R4, R3, 0x3fffc, RZ, 0xc0, !PT ;  /* 0x0003fffc03047812 */ /* 0x000fe200078ec0ff */
[----:B------:R0:W-:Y:S01]  /*4410*/  STL [R1], R7 ;  /* 0x0000000701007387 */ /* 0x0001e20000100800 */
[----:B------:R-:W-:Y:S01]  /*4420*/  VIADD R3, R11, 0x20000 ;  /* 0x000200000b037836 */ /* 0x000fe20000000000 */
[----:B------:R-:W-:Y:S02]  /*4430*/  LOP3.LUT R5, R5, 0x3fffc, RZ, 0xc0, !PT ;  /* 0x0003fffc05057812 */ /* 0x000fe400078ec0ff */
[----:B------:R1:W-:Y:S04]  /*4440*/  STS [R10+UR4+0xc000], R13 ;  /* 0x00c0000d0a007988 */ /* 0x0003e80008000804 */
[----:B------:R1:W-:Y:S01]  /*4450*/  STS [R18+UR4+0xc000], R13 ;  /* 0x00c0000d12007988 */ /* 0x0003e20008000804 */
[----:B0-----:R-:W-:Y:S01]  /*4460*/  LOP3.LUT R7, R6, 0x3fffc, RZ, 0xc0, !PT ;  /* 0x0003fffc06077812 */ /* 0x001fe200078ec0ff */
[----:B------:R-:W-:-:S02]  /*4470*/  VIADD R6, R17, 0x20000 ;  /* 0x0002000011067836 */ /* 0x000fc40000000000 */
[----:B------:R1:W-:Y:S01]  /*4480*/  STS [R0+UR4+0xc000], R13 ;  /* 0x00c0000d00007988 */ /* 0x0003e20008000804 */
[----:B------:R-:W-:-:S03]  /*4490*/  PRMT R17, R12, 0x7610, R17 ;  /* 0x000076100c117816 */ /* 0x000fc60000000011 */
[----:B------:R1:W-:Y:S04]  /*44a0*/  STS [R28+UR4+0x4000], R9 ;  /* 0x004000091c007988 */ /* 0x0003e80008000804 */
[----:B------:R1:W-:Y:S04]  /*44b0*/  STS [R4+UR4+0x4000], R3 ;  /* 0x0040000304007988 */ /* 0x0003e80008000804 */
[----:B------:R1:W-:Y:S04]  /*44c0*/  STS [R5+UR4+0x4000], R8 ;  /* 0x0040000805007988 */ /* 0x0003e80008000804 */
[----:B------:R1:W-:Y:S02]  /*44d0*/  STS [R7+UR4+0x4000], R6 ;  /* 0x0040000607007988 */ /* 0x0003e40008000804 */
.L_x_113:
[----:B-12--5:R-:W-:Y:S01]  /*44e0*/  PRMT R3, R17, 0x9910, RZ ;  /* 0x0000991011037816 */ /* 0x026fe200000000ff */
[----:B------:R-:W-:Y:S05]  /*44f0*/  YIELD ;  /* 0x0000000000007946 */ /* 0x000fea0003800000 */
[----:B------:R-:W-:Y:S01]  /*4500*/  ISETP.NE.AND P0, PT, R3, RZ, PT ;  /* 0x000000ff0300720c */ /* 0x000fe20003f05270 */
[----:B------:R-:W-:Y:S01]  /*4510*/  BSSY.RECONVERGENT B0, `(.L_x_75) ;  /* 0x0000009000007945 */ /* 0x000fe20003800200 */
[----:B------:R-:W-:-:S11]  /*4520*/  IMAD.MOV.U32 R0, RZ, RZ, 0x9 ;  /* 0x00000009ff007424 */ /* 0x000fd600078e00ff */
[----:B------:R-:W-:Y:S05]  /*4530*/  @!P0 BRA `(.L_x_76) ;  /* 0x0000000000188947 */ /* 0x000fea0003800000 */
[----:B------:R-:W-:-:S13]  /*4540*/  ISETP.NE.AND P0, PT, R3, 0x1, PT ;  /* 0x000000010300780c */ /* 0x000fda0003f05270 */
[----:B------:R-:W-:Y:S01]  /*4550*/  @P0 ISETP.NE.AND P1, PT, R3, -0x1, PT ;  /* 0xffffffff0300080c */ /* 0x000fe20003f25270 */
[----:B------:R-:W-:Y:S01]  /*4560*/  IMAD.MOV.U32 R3, RZ, RZ, 0x8 ;  /* 0x00000008ff037424 */ /* 0x000fe200078e00ff */
[----:B------:R-:W-:-:S04]  /*4570*/  @P0 LOP3.LUT R0, R17, 0x7, RZ, 0xc0, !PT ;  /* 0x0000000711000812 */ /* 0x000fc800078ec0ff */
[----:B------:R-:W-:-:S04]  /*4580*/  @P0 SEL R0, R0, 0xa, P1 ;  /* 0x0000000a00000807 */ /* 0x000fc80000800000 */
[----:B------:R-:W-:-:S07]  /*4590*/  @!P0 PRMT R0, R3, 0x7610, R0 ;  /* 0x0000761003008816 */ /* 0x000fce0000000000 */
.L_x_76:
[----:B------:R-:W-:Y:S05]  /*45a0*/  BSYNC.RECONVERGENT B0 ;  /* 0x0000000000007941 */ /* 0x000fea0003800200 */
.L_x_75:
        /* <DEDUP_REMOVED lines=20> */
[----:B------:R-:W-:Y:S01]  /*46f0*/  IADD3 R4, P2, PT, R4, UR4, RZ ;  /* 0x0000000404047c10 */ /* 0x000fe2000ff5e0ff */
        /* <DEDUP_REMOVED lines=18> */
.L_x_80:
        /* <DEDUP_REMOVED lines=23> */
[----:B--2---:R-:W-:Y:S02]  /*4990*/  IMAD.U32 R3, R8, 0x10000, RZ ;  /* 0x0001000008037824 */ /* 0x004fe400078e00ff */
[----:B---3--:R-:W-:Y:S02]  /*49a0*/  IMAD.SHL.U32 R0, R6, 0x1000000, RZ ;  /* 0x0100000006007824 */ /* 0x008fe400078e00ff */
[----:B----4-:R-:W-:-:S05]  /*49b0*/  IMAD.SHL.U32 R12, R4, 0x100, RZ ;  /* 0x00000100040c7824 */ /* 0x010fca00078e00ff */
[----:B------:R-:W-:-:S04]  /*49c0*/  LOP3.LUT R3, R12, R0, R3, 0xfe, !PT ;  /* 0x000000000c037212 */ /* 0x000fc800078efe03 */
[----:B-----5:R-:W-:Y:S01]  /*49d0*/  LOP3.LUT R3, R3, R10, RZ, 0xfc, !PT ;  /* 0x0000000a03037212 */ /* 0x020fe200078efcff */
[----:B------:R-:W-:Y:S06]  /*49e0*/  BRA `(.L_x_81) ;  /* 0x0000000c00047947 */ /* 0x000fec0003800000 */
.L_x_79:
        /* <DEDUP_REMOVED lines=33> */
.L_x_83:
        /* <DEDUP_REMOVED lines=29> */
.L_x_82:
        /* <DEDUP_REMOVED lines=29> */
.L_x_78:
        /* <DEDUP_REMOVED lines=35> */
.L_x_86:
        /* <DEDUP_REMOVED lines=29> */
.L_x_85:
        /* <DEDUP_REMOVED lines=29> */
.L_x_84:
[----:B------:R-:W-:-:S13]  /*5570*/  ISETP.NE.AND P0, PT, R0, 0xa, PT ;  /* 0x0000000a0000780c */ /* 0x000fda0003f05270 */
[----:B------:R-:W-:Y:S05]  /*5580*/  @!P0 BRA `(.L_x_87) ;  /* 0x0000000000148947 */ /* 0x000fea0003800000 */
[----:B------:R-:W-:-:S13]  /*5590*/  ISETP.NE.AND P0, PT, R0, 0x9, PT ;  /* 0x000000090000780c */ /* 0x000fda0003f05270 */
[----:B------:R-:W-:Y:S05]  /*55a0*/  @!P0 BRA `(.L_x_81) ;  /* 0x0000000000148947 */ /* 0x000fea0003800000 */
[----:B------:R-:W-:Y:S02]  /*55b0*/  IMAD.MOV.U32 R14, RZ, RZ, 0x3a415245 ;  /* 0x3a415245ff0e7424 */ /* 0x000fe400078e00ff */
[----:B------:R-:W-:Y:S01]  /*55c0*/  IMAD.MOV.U32 R3, RZ, RZ, 0x5f5f5f5f ;  /* 0x5f5f5f5fff037424 */ /* 0x000fe200078e00ff */
[----:B------:R-:W-:Y:S06]  /*55d0*/  BRA `(.L_x_81) ;  /* 0x0000000000087947 */ /* 0x000fec0003800000 */
.L_x_87:
[----:B------:R-:W-:Y:S02]  /*55e0*/  IMAD.MOV.U32 R14, RZ, RZ, 0x3a425553 ;  /* 0x3a425553ff0e7424 */ /* 0x000fe400078e00ff */
[----:B------:R-:W-:-:S07]  /*55f0*/  IMAD.MOV.U32 R3, RZ, RZ, 0x5f5f5f5f ;  /* 0x5f5f5f5fff037424 */ /* 0x000fce00078e00ff */
.L_x_81:
[----:B------:R-:W-:Y:S05]  /*5600*/  BSYNC.RECONVERGENT B0 ;  /* 0x0000000000007941 */ /* 0x000fea0003800200 */
.L_x_77:
[----:B------:R-:W2:Y:S01]  /*5610*/  LDL.U16 R26, [R1+0x2] ;  /* 0x00000200011a7983 */ /* 0x000ea20000100400 */
[C-C-:B------:R-:W-:Y:S01]  /*5620*/  SHF.R.U64 R12, R14.reuse, 0x10, R3.reuse ;  /* 0x000000100e0c7819 */ /* 0x140fe20000001203 */
[----:B------:R-:W-:Y:S01]  /*5630*/  BSSY.RECONVERGENT B0, `(.L_x_88) ;  /* 0x0000019000007945 */ /* 0x000fe20003800200 */
[C-C-:B------:R-:W-:Y:S01]  /*5640*/  SHF.R.U64 R10, R14.reuse, 0x18, R3.reuse ;  /* 0x000000180e0a7819 */ /* 0x140fe20000001203 */
[----:B------:R-:W-:Y:S01]  /*5650*/  STL.U8 [R1+0x4], R14 ;  /* 0x0000040e01007387 */ /* 0x000fe20000100000 */
[--C-:B------:R-:W-:Y:S02]  /*5660*/  SHF.R.U32.HI R8, RZ, 0x8, R3.reuse ;  /* 0x00000008ff087819 */ /* 0x100fe40000011603 */
[--C-:B------:R-:W-:Y:S01]  /*5670*/  SHF.R.U32.HI R6, RZ, 0x10, R3.reuse ;  /* 0x00000010ff067819 */ /* 0x100fe20000011603 */
[----:B------:R-:W-:Y:S01]  /*5680*/  STL.U8 [R1+0x8], R3 ;  /* 0x0000080301007387 */ /* 0x000fe20000100000 */
[--C-:B------:R-:W-:Y:S02]  /*5690*/  SHF.R.U32.HI R4, RZ, 0x18, R3.reuse ;  /* 0x00000018ff047819 */ /* 0x100fe40000011603 */
[----:B------:R-:W-:Y:S01]  /*56a0*/  SHF.R.U64 R0, R14, 0x8, R3 ;  /* 0x000000080e007819 */ /* 0x000fe20000001203 */
[----:B------:R-:W-:Y:S04]  /*56b0*/  STL.U8 [R1+0x6], R12 ;  /* 0x0000060c01007387 */ /* 0x000fe80000100000 */
[----:B------:R-:W-:Y:S04]  /*56c0*/  STL.U8 [R1+0x7], R10 ;  /* 0x0000070a01007387 */ /* 0x000fe80000100000 */
[----:B------:R-:W-:Y:S04]  /*56d0*/  STL.U8 [R1+0x9], R8 ;  /* 0x0000090801007387 */ /* 0x000fe80000100000 */
[----:B------:R-:W-:Y:S04]  /*56e0*/  STL.U8 [R1+0xa], R6 ;  /* 0x00000a0601007387 */ /* 0x000fe80000100000 */
[----:B------:R-:W-:Y:S04]  /*56f0*/  STL.U8 [R1+0xb], R4 ;  /* 0x00000b0401007387 */ /* 0x000fe80000100000 */
[----:B------:R-:W-:Y:S04]  /*5700*/  STL.U8 [R1+0xc], RZ ;  /* 0x00000cff01007387 */ /* 0x000fe80000100000 */
[----:B------:R0:W-:Y:S02]  /*5710*/  STL.U8 [R1+0x5], R0 ;  /* 0x0000050001007387 */ /* 0x0001e40000100000 */
[----:B0-----:R-:W-:Y:S01]  /*5720*/  IMAD.MOV.U32 R0, RZ, RZ, 0x9 ;  /* 0x00000009ff007424 */ /* 0x001fe200078e00ff */
[----:B--2---:R-:W-:-:S13]  /*5730*/  ISETP.NE.AND P0, PT, R26, RZ, PT ;  /* 0x000000ff1a00720c */ /* 0x004fda0003f05270 */
[----:B------:R-:W-:Y:S05]  /*5740*/  @!P0 BRA `(.L_x_89) ;  /* 0x00000000001c8947 */ /* 0x000fea0003800000 */
[----:B------:R-:W-:Y:S01]  /*5750*/  PRMT R0, R26, 0x9910, RZ ;  /* 0x000099101a007816 */ /* 0x000fe200000000ff */
[----:B------:R-:W-:-:S03]  /*5760*/  IMAD.MOV.U32 R3, RZ, RZ, 0x8 ;  /* 0x00000008ff037424 */ /* 0x000fc600078e00ff */
[----:B------:R-:W-:-:S13]  /*5770*/  ISETP.NE.AND P0, PT, R0, 0x1, PT ;  /* 0x000000010000780c */ /* 0x000fda0003f05270 */
[----:B------:R-:W-:Y:S02]  /*5780*/  @P0 ISETP.NE.AND P1, PT, R0, -0x1, PT ;  /* 0xffffffff0000080c */ /* 0x000fe40003f25270 */
[----:B------:R-:W-:-:S04]  /*5790*/  @P0 LOP3.LUT R0, R26, 0x7, RZ, 0xc0, !PT ;  /* 0x000000071a000812 */ /* 0x000fc800078ec0ff */
[----:B------:R-:W-:-:S04]  /*57a0*/  @P0 SEL R0, R0, 0xa, P1 ;  /* 0x0000000a00000807 */ /* 0x000fc80000800000 */
[----:B------:R-:W-:-:S07]  /*57b0*/  @!P0 PRMT R0, R3, 0x7610, R0 ;  /* 0x0000761003008816 */ /* 0x000fce0000000000 */
.L_x_89:
[----:B------:R-:W-:Y:S05]  /*57c0*/  BSYNC.RECONVERGENT B0 ;  /* 0x0000000000007941 */ /* 0x000fea0003800200 */
.L_x_88:
        /* <DEDUP_REMOVED lines=39> */
.L_x_93:
        /* <DEDUP_REMOVED lines=29> */
.L_x_92:
        /* <DEDUP_REMOVED lines=33> */
.L_x_96:
        /* <DEDUP_REMOVED lines=29> */
.L_x_95:
        /* <DEDUP_REMOVED lines=29> */
.L_x_91:
        /* <DEDUP_REMOVED lines=35> */
.L_x_99:
        /* <DEDUP_REMOVED lines=29> */
.L_x_98:
        /* <DEDUP_REMOVED lines=29> */
.L_x_97:
[----:B------:R-:W-:-:S13]  /*6790*/  ISETP.NE.AND P0, PT, R0, 0xa, PT ;  /* 0x0000000a0000780c */ /* 0x000fda0003f05270 */
[----:B------:R-:W-:Y:S05]  /*67a0*/  @!P0 BRA `(.L_x_100) ;  /* 0x0000000000148947 */ /* 0x000fea0003800000 */
[----:B------:R-:W-:-:S13]  /*67b0*/  ISETP.NE.AND P0, PT, R0, 0x9, PT ;  /* 0x000000090000780c */ /* 0x000fda0003f05270 */
[----:B------:R-:W-:Y:S05]  /*67c0*/  @!P0 BRA `(.L_x_94) ;  /* 0x0000000000148947 */ /* 0x000fea0003800000 */
[----:B------:R-:W-:Y:S02]  /*67d0*/  IMAD.MOV.U32 R18, RZ, RZ, 0x3a415245 ;  /* 0x3a415245ff127424 */ /* 0x000fe400078e00ff */
[----:B------:R-:W-:Y:S01]  /*67e0*/  IMAD.MOV.U32 R3, RZ, RZ, 0x5f5f5f5f ;  /* 0x5f5f5f5fff037424 */ /* 0x000fe200078e00ff */
[----:B------:R-:W-:Y:S06]  /*67f0*/  BRA `(.L_x_94) ;  /* 0x0000000000087947 */ /* 0x000fec0003800000 */
.L_x_100:
[----:B------:R-:W-:Y:S02]  /*6800*/  IMAD.MOV.U32 R18, RZ, RZ, 0x3a425553 ;  /* 0x3a425553ff127424 */ /* 0x000fe400078e00ff */
[----:B------:R-:W-:-:S07]  /*6810*/  IMAD.MOV.U32 R3, RZ, RZ, 0x5f5f5f5f ;  /* 0x5f5f5f5fff037424 */ /* 0x000fce00078e00ff */
.L_x_94:
[----:B------:R-:W-:Y:S05]  /*6820*/  BSYNC.RECONVERGENT B0 ;  /* 0x0000000000007941 */ /* 0x000fea0003800200 */
.L_x_90:
        /* <DEDUP_REMOVED lines=10> */
[--C-:B------:R-:W-:Y:S01]  /*68d0*/  SHF.R.U32.HI R0, RZ, 0x18, R3.reuse ;  /* 0x00000018ff007819 */ /* 0x100fe20000011603 */
[----:B------:R-:W-:Y:S01]  /*68e0*/  STL.U8 [R1+0xe], R16 ;  /* 0x00000e1001007387 */ /* 0x000fe20000100000 */
[----:B------:R-:W-:-:S02]  /*68f0*/  SHF.R.U32.HI R6, RZ, 0x8, R3 ;  /* 0x00000008ff067819 */ /* 0x000fc40000011603 */
[----:B------:R-:W-:Y:S01]  /*6900*/  SHF.R.U32.HI R4, RZ, 0x10, R3 ;  /* 0x00000010ff047819 */ /* 0x000fe20000011603 */
[----:B------:R-:W-:Y:S01]  /*6910*/  STL.U8 [R1+0xf], R14 ;  /* 0x00000f0e01007387 */ /* 0x000fe20000100000 */
[----:B-1----:R-:W-:-:S03]  /*6920*/  MOV R12, 0x0 ;  /* 0x00000000000c7802 */ /* 0x002fc60000000f00 */
[----:B------:R-:W-:Y:S01]  /*6930*/  STL.U8 [R1+0x11], R3 ;  /* 0x0000110301007387 */ /* 0x000fe20000100000 */
[----:B0-----:R-:W-:Y:S02]  /*6940*/  IMAD.U32 R5, RZ, RZ, UR5 ;  /* 0x00000005ff057e24 */ /* 0x001fe4000f8e00ff */
[----:B------:R-:W0:Y:S01]  /*6950*/  LDC.64 R12, c[0x4][R12] ;  /* 0x010000000c0c7b82 */ /* 0x000e220000000a00 */
[----:B------:R-:W-:Y:S04]  /*6960*/  STL.U8 [R1+0x14], R0 ;  /* 0x0000140001007387 */ /* 0x000fe80000100000 */
[----:B------:R-:W-:Y:S04]  /*6970*/  STL.128 [R1+0x20], R8 ;  /* 0x0000200801007387 */ /* 0x000fe80000100c00 */
[----:B------:R-:W-:Y:S04]  /*6980*/  STL.U8 [R1+0x15], RZ ;  /* 0x000015ff01007387 */ /* 0x000fe80000100000 */
[----:B------:R-:W-:Y:S04]  /*6990*/  STL [R1+0x18], R24 ;  /* 0x0000181801007387 */ /* 0x000fe80000100800 */
[----:B------:R1:W-:Y:S04]  /*69a0*/  STL.U8 [R1+0x12], R6 ;  /* 0x0000120601007387 */ /* 0x0003e80000100000 */
[----:B------:R2:W-:Y:S01]  /*69b0*/  STL.U8 [R1+0x13], R4 ;  /* 0x0000130401007387 */ /* 0x0005e20000100000 */
[----:B-1----:R-:W-:Y:S01]  /*69c0*/  IADD3 R6, P0, PT, R2, 0x18, RZ ;  /* 0x0000001802067810 */ /* 0x002fe20007f1e0ff */
[----:B--2---:R-:W-:-:S04]  /*69d0*/  IMAD.U32 R4, RZ, RZ, UR4 ;  /* 0x00000004ff047e24 */ /* 0x004fc8000f8e00ff */
[----:B------:R-:W-:-:S08]  /*69e0*/  IMAD.X R7, RZ, RZ, R22, P0 ;  /* 0x000000ffff077224 */ /* 0x000fd000000e0616 */
[----:B------:R-:W-:-:S07]  /*69f0*/  LEPC R20, `(.L_x_101) ;  /* 0x000000001014794e */ /* 0x000fce0000000000 */
[----:B0-----:R-:W-:Y:S05]  /*6a00*/  CALL.ABS.NOINC R12 ;  /* 0x000000000c007343 */ /* 0x001fea0003c00000 */
.L_x_101:
[----:B------:R-:W-:Y:S01]  /*6a10*/  LOP3.LUT R0, R17, 0xffff, RZ, 0xc0, !PT ;  /* 0x0000ffff11007812 */ /* 0x000fe200078ec0ff */
[----:B------:R-:W-:Y:S03]  /*6a20*/  BSSY.RELIABLE B0, `(.L_x_102) ;  /* 0x0000016000007945 */ /* 0x000fe60003800100 */
[----:B------:R-:W-:-:S13]  /*6a30*/  ISETP.GE.U32.AND P0, PT, R0, 0x2, PT ;  /* 0x000000020000780c */ /* 0x000fda0003f06070 */
[----:B------:R-:W-:Y:S05]  /*6a40*/  @!P0 BRA `(.L_x_103) ;  /* 0x0000000000288947 */ /* 0x000fea0003800000 */
[C---:B------:R-:W-:Y:S02]  /*6a50*/  LOP3.LUT P0, RZ, R26.reuse, 0x6, R17, 0xc8, !PT ;  /* 0x000000061aff7812 */ /* 0x040fe4000780c811 */
[----:B------:R-:W-:-:S04]  /*6a60*/  LOP3.LUT R3, R26, 0xffff, RZ, 0xc0, !PT ;  /* 0x0000ffff1a037812 */ /* 0x000fc800078ec0ff */
[----:B------:R-:W-:-:S13]  /*6a70*/  ISETP.LT.U32.OR P0, PT, R3, 0x2, P0 ;  /* 0x000000020300780c */ /* 0x000fda0000701470 */
[----:B------:R-:W-:Y:S05]  /*6a80*/  @!P0 BREAK.RELIABLE B0 ;  /* 0x0000000000008942 */ /* 0x000fea0003800100 */
[----:B------:R-:W-:Y:S05]  /*6a90*/  @!P0 BRA `(.L_x_104) ;  /* 0x0000000400688947 */ /* 0x000fea0003800000 */
[----:B------:R-:W-:Y:S01]  /*6aa0*/  LOP3.LUT R0, R17, 0x7, RZ, 0xc0, !PT ;  /* 0x0000000711007812 */ /* 0x000fe200078ec0ff */
[----:B------:R-:W-:-:S03]  /*6ab0*/  IMAD.MOV.U32 R19, RZ, RZ, R2 ;  /* 0x000000ffff137224 */ /* 0x000fc600078e0002 */
[----:B------:R-:W-:Y:S02]  /*6ac0*/  ISETP.NE.AND P0, PT, R0, 0x2, PT ;  /* 0x000000020000780c */ /* 0x000fe40003f05270 */
[----:B------:R-:W-:-:S11]  /*6ad0*/  PRMT R0, R17, 0x7610, R0 ;  /* 0x0000761011007816 */ /* 0x000fd60000000000 */
[----:B------:R-:W-:Y:S05]  /*6ae0*/  @!P0 BRA `(.L_x_105) ;  /* 0x0000000000248947 */ /* 0x000fea0003800000 */
.L_x_103:
[C---:B------:R-:W-:Y:S02]  /*6af0*/  LOP3.LUT R3, R26.reuse, 0x7, RZ, 0xc0, !PT ;  /* 0x000000071a037812 */ /* 0x040fe400078ec0ff */
[----:B------:R-:W-:Y:S02]  /*6b00*/  LOP3.LUT R0, R26, 0xffff, RZ, 0xc0, !PT ;  /* 0x0000ffff1a007812 */ /* 0x000fe400078ec0ff */
[----:B------:R-:W-:-:S04]  /*6b10*/  ISETP.NE.AND P0, PT, R3, 0x2, PT ;  /* 0x000000020300780c */ /* 0x000fc80003f05270 */
[----:B------:R-:W-:-:S13]  /*6b20*/  ISETP.LT.U32.OR P0, PT, R0, 0x2, P0 ;  /* 0x000000020000780c */ /* 0x000fda0000701470 */
[----:B------:R-:W-:Y:S05]  /*6b30*/  @P0 BREAK.RELIABLE B0 ;  /* 0x0000000000000942 */ /* 0x000fea0003800100 */
[----:B------:R-:W-:Y:S05]  /*6b40*/  @P0 BRA `(.L_x_106) ;  /* 0x0000000400580947 */ /* 0x000fea0003800000 */
[----:B------:R-:W-:Y:S01]  /*6b50*/  PRMT R0, R26, 0x7610, R0 ;  /* 0x000076101a007816 */ /* 0x000fe20000000000 */
[----:B------:R-:W-:Y:S01]  /*6b60*/  VIADD R19, R2, 0x2 ;  /* 0x0000000202137836 */ /* 0x000fe20000000000 */
[----:B------:R-:W-:-:S07]  /*6b70*/  PRMT R26, R17, 0x7610, R26 ;  /* 0x00007610111a7816 */ /* 0x000fce000000001a */
.L_x_105:
[----:B------:R-:W-:Y:S05]  /*6b80*/  BSYNC.RELIABLE B0 ;  /* 0x0000000000007941 */ /* 0x000fea0003800100 */
.L_x_102:
[----:B------:R-:W-:Y:S01]  /*6b90*/  LOP3.LUT R0, R0, 0xffff, RZ, 0xc0, !PT ;  /* 0x0000ffff00007812 */ /* 0x000fe200078ec0ff */
[----:B------:R-:W0:Y:S01]  /*6ba0*/  LDCU.64 UR4, c[0x4][0x18] ;  /* 0x01000300ff0477ac */ /* 0x000e220008000a00 */
[----:B------:R-:W-:Y:S02]  /*6bb0*/  LOP3.LUT R26, R26, 0xffff, RZ, 0xc0, !PT ;  /* 0x0000ffff1a1a7812 */ /* 0x000fe400078ec0ff */
[----:B------:R-:W-:Y:S02]  /*6bc0*/  SHF.R.U32.HI R18, RZ, 0x3, R0 ;  /* 0x00000003ff127819 */ /* 0x000fe40000011600 */
[----:B------:R-:W-:Y:S01]  /*6bd0*/  MOV R27, 0x0 ;  /* 0x00000000001b7802 */ /* 0x000fe20000000f00 */
[----:B------:R1:W-:Y:S01]  /*6be0*/  STL [R1+0x20], R26 ;  /* 0x0000201a01007387 */ /* 0x0003e20000100800 */
[----:B------:R-:W-:Y:S02]  /*6bf0*/  LOP3.LUT R25, R18, 0xffff, RZ, 0xc0, !PT ;  /* 0x0000ffff12197812 */ /* 0x000fe400078ec0ff */
[----:B------:R1:W2:Y:S01]  /*6c00*/  LDC.64 R8, c[0x4][R27] ;  /* 0x010000001b087b82 */ /* 0x0002a20000000a00 */
[----:B------:R-:W-:-:S02]  /*6c10*/  IADD3 R16, P0, PT, R2, 0x18, RZ ;  /* 0x0000001802107810 */ /* 0x000fc40007f1e0ff */
[----:B------:R1:W-:Y:S03]  /*6c20*/  STL.64 [R1+0x18], R24 ;  /* 0x0000181801007387 */ /* 0x0003e60000100a00 */
[----:B------:R-:W-:Y:S02]  /*6c30*/  IMAD.X R17, RZ, RZ, R22, P0 ;  /* 0x000000ffff117224 */ /* 0x000fe400000e0616 */
[----:B------:R-:W-:Y:S02]  /*6c40*/  IMAD.MOV.U32 R6, RZ, RZ, R16 ;  /* 0x000000ffff067224 */ /* 0x000fe400078e0010 */
[----:B0-----:R-:W-:Y:S02]  /*6c50*/  IMAD.U32 R4, RZ, RZ, UR4 ;  /* 0x00000004ff047e24 */ /* 0x001fe4000f8e00ff */
[----:B------:R-:W-:Y:S02]  /*6c60*/  IMAD.U32 R5, RZ, RZ, UR5 ;  /* 0x00000005ff057e24 */ /* 0x000fe4000f8e00ff */
[----:B------:R-:W-:-:S07]  /*6c70*/  IMAD.MOV.U32 R7, RZ, RZ, R17 ;  /* 0x000000ffff077224 */ /* 0x000fce00078e0011 */
[----:B------:R-:W-:-:S07]  /*6c80*/  LEPC R20, `(.L_x_107) ;  /* 0x000000001014794e */ /* 0x000fce0000000000 */
[----:B-12---:R-:W-:Y:S05]  /*6c90*/  CALL.ABS.NOINC R8 ;  /* 0x0000000008007343 */ /* 0x006fea0003c00000 */
.L_x_107:
[----:B------:R-:W0:Y:S01]  /*6ca0*/  S2UR UR5, SR_CgaCtaId ;  /* 0x00000000000579c3 */ /* 0x000e220000008800 */
[----:B------:R-:W-:Y:S01]  /*6cb0*/  UMOV UR4, 0x400 ;  /* 0x0000040000047882 */ /* 0x000fe20000000000 */
[----:B------:R-:W-:Y:S01]  /*6cc0*/  LOP3.LUT R18, R18, 0xffff, RZ, 0xc0, !PT ;  /* 0x0000ffff12127812 */ /* 0x000fe200078ec0ff */
[----:B------:R-:W-:Y:S02]  /*6cd0*/  IMAD.MOV.U32 R10, RZ, RZ, R24 ;  /* 0x000000ffff0a7224 */ /* 0x000fe400078e0018 */
[----:B------:R-:W-:Y:S02]  /*6ce0*/  IMAD.MOV.U32 R6, RZ, RZ, R16 ;  /* 0x000000ffff067224 */ /* 0x000fe400078e0010 */
[----:B------:R-:W-:Y:S01]  /*6cf0*/  IMAD.MOV.U32 R7, RZ, RZ, R17 ;  /* 0x000000ffff077224 */ /* 0x000fe200078e0011 */
[----:B------:R1:W2:Y:S01]  /*6d00*/  LDC.64 R8, c[0x4][R27] ;  /* 0x010000001b087b82 */ /* 0x0002a20000000a00 */
[----:B0-----:R-:W-:-:S06]  /*6d10*/  ULEA UR4, UR5, UR4, 0x18 ;  /* 0x0000000405047291 */ /* 0x001fcc000f8ec0ff */
[----:B------:R-:W-:-:S05]  /*6d20*/  LEA R18, R18, UR4, 0x2 ;  /* 0x0000000412127c11 */ /* 0x000fca000f8e10ff */
[----:B------:R-:W0:Y:S01]  /*6d30*/  ATOMS.EXCH R26, [R18+0xc000], R26 ;  /* 0x00c0001a121a738c */ /* 0x000e220004000000 */
[----:B------:R-:W3:Y:S02]  /*6d40*/  LDCU.64 UR4, c[0x4][0x20] ;  /* 0x01000400ff0477ac */ /* 0x000ee40008000a00 */
[----:B---3--:R-:W-:Y:S02]  /*6d50*/  IMAD.U32 R4, RZ, RZ, UR4 ;  /* 0x00000004ff047e24 */ /* 0x008fe4000f8e00ff */
[----:B------:R-:W-:Y:S01]  /*6d60*/  IMAD.U32 R5, RZ, RZ, UR5 ;  /* 0x00000005ff057e24 */ /* 0x000fe2000f8e00ff */
[----:B0-----:R-:W-:-:S05]  /*6d70*/  LOP3.LUT R11, R26, 0xffff, RZ, 0xc0, !PT ;  /* 0x0000ffff1a0b7812 */ /* 0x001fca00078ec0ff */
[----:B--2---:R1:W-:Y:S02]  /*6d80*/  STL.64 [R1+0x18], R10 ;  /* 0x0000180a01007387 */ /* 0x0043e40000100a00 */
[----:B------:R-:W-:-:S07]  /*6d90*/  LEPC R20, `(.L_x_108) ;  /* 0x000000001014794e */ /* 0x000fce0000000000 */
[----:B-1----:R-:W-:Y:S05]  /*6da0*/  CALL.ABS.NOINC R8 ;  /* 0x0000000008007343 */ /* 0x002fea0003c00000 */
.L_x_108:
[----:B------:R-:W-:Y:S01]  /*6db0*/  PRMT R0, R26, 0x9910, RZ ;  /* 0x000099101a007816 */ /* 0x000fe200000000ff */
[----:B------:R-:W-:Y:S03]  /*6dc0*/  BSSY.RELIABLE B6, `(.L_x_109) ;  /* 0x0000013000067945 */ /* 0x000fe60003800100 */
[----:B------:R-:W-:-:S13]  /*6dd0*/  ISETP.NE.AND P0, PT, R0, RZ, PT ;  /* 0x000000ff0000720c */ /* 0x000fda0003f05270 */
[----:B------:R-:W-:Y:S05]  /*6de0*/  @!P0 BRA `(.L_x_110) ;  /* 0x0000000000108947 */ /* 0x000fea0003800000 */
[----:B------:R-:W-:-:S13]  /*6df0*/  ISETP.NE.AND P0, PT, R0, -0x1, PT ;  /* 0xffffffff0000780c */ /* 0x000fda0003f05270 */
[----:B------:R-:W-:Y:S05]  /*6e00*/  @!P0 BREAK.RELIABLE B6 ;  /* 0x0000000000068942 */ /* 0x000fea0003800100 */
[----:B------:R-:W-:Y:S05]  /*6e10*/  @!P0 BRA `(.L_x_106) ;  /* 0x0000000000a48947 */ /* 0x000fea0003800000 */
[----:B------:R-:W-:Y:S05]  /*6e20*/  BRA `(.L_x_111) ;  /* 0x0000000000307947 */ /* 0x000fea0003800000 */
.L_x_110:
[----:B------:R-:W0:Y:S01]  /*6e30*/  LDCU UR4, c[0x0][0x2f8] ;  /* 0x00005f00ff0477ac */ /* 0x000e220008000800 */
[----:B------:R-:W-:Y:S01]  /*6e40*/  MOV R8, 0x0 ;  /* 0x0000000000087802 */ /* 0x000fe20000000f00 */
[----:B------:R-:W-:Y:S02]  /*6e50*/  IMAD.MOV.U32 R6, RZ, RZ, R16 ;  /* 0x000000ffff067224 */ /* 0x000fe400078e0010 */
[----:B------:R-:W-:-:S03]  /*6e60*/  IMAD.MOV.U32 R7, RZ, RZ, R17 ;  /* 0x000000ffff077224 */ /* 0x000fc600078e0011 */
[----:B------:R-:W1:Y:S01]  /*6e70*/  LDC.64 R8, c[0x4][R8] ;  /* 0x0100000008087b82 */ /* 0x000e620000000a00 */
[----:B0-----:R-:W-:Y:S01]  /*6e80*/  VIADD R3, R16, -UR4 ;  /* 0x8000000410037c36 */ /* 0x001fe20008000000 */
[----:B------:R-:W0:Y:S04]  /*6e90*/  LDCU.64 UR4, c[0x4][0x28] ;  /* 0x01000500ff0477ac */ /* 0x000e280008000a00 */
[----:B------:R2:W-:Y:S01]  /*6ea0*/  STL [R3], R24 ;  /* 0x0000001803007387 */ /* 0x0005e20000100800 */
[----:B0-----:R-:W-:Y:S02]  /*6eb0*/  IMAD.U32 R4, RZ, RZ, UR4 ;  /* 0x00000004ff047e24 */ /* 0x001fe4000f8e00ff */
[----:B--2---:R-:W-:-:S07]  /*6ec0*/  IMAD.U32 R5, RZ, RZ, UR5 ;  /* 0x00000005ff057e24 */ /* 0x004fce000f8e00ff */
[----:B------:R-:W-:-:S07]  /*6ed0*/  LEPC R20, `(.L_x_111) ;  /* 0x000000001014794e */ /* 0x000fce0000000000 */
[----:B-1----:R-:W-:Y:S05]  /*6ee0*/  CALL.ABS.NOINC R8 ;  /* 0x0000000008007343 */ /* 0x002fea0003c00000 */
.L_x_111:
[----:B------:R-:W-:Y:S05]  /*6ef0*/  BSYNC.RELIABLE B6 ;  /* 0x0000000000067941 */ /* 0x000fea0003800100 */
.L_x_109:
[----:B------:R-:W0:Y:S01]  /*6f00*/  LDCU UR4, c[0x0][0x2f8] ;  /* 0x00005f00ff0477ac */ /* 0x000e220008000800 */
[----:B------:R-:W-:Y:S01]  /*6f10*/  MOV R10, 0x0 ;  /* 0x00000000000a7802 */ /* 0x000fe20000000f00 */
[----:B------:R-:W-:Y:S02]  /*6f20*/  IMAD.MOV.U32 R8, RZ, RZ, R25 ;  /* 0x000000ffff087224 */ /* 0x000fe400078e0019 */
[----:B------:R-:W-:Y:S02]  /*6f30*/  IMAD.MOV.U32 R9, RZ, RZ, RZ ;  /* 0x000000ffff097224 */ /* 0x000fe400078e00ff */
[----:B------:R-:W-:Y:S01]  /*6f40*/  IMAD.MOV.U32 R6, RZ, RZ, R16 ;  /* 0x000000ffff067224 */ /* 0x000fe200078e0010 */
[----:B------:R-:W1:Y:S01]  /*6f50*/  LDC.64 R10, c[0x4][R10] ;  /* 0x010000000a0a7b82 */ /* 0x000e620000000a00 */
[----:B------:R-:W-:Y:S02]  /*6f60*/  IMAD.MOV.U32 R7, RZ, RZ, R17 ;  /* 0x000000ffff077224 */ /* 0x000fe400078e0011 */
[----:B0-----:R-:W-:Y:S01]  /*6f70*/  VIADD R0, R16, -UR4 ;  /* 0x8000000410007c36 */ /* 0x001fe20008000000 */
[----:B------:R-:W0:Y:S04]  /*6f80*/  LDCU.64 UR4, c[0x4][0x18] ;  /* 0x01000300ff0477ac */ /* 0x000e280008000a00 */
[----:B------:R2:W-:Y:S01]  /*6f90*/  STL.64 [R0], R8 ;  /* 0x0000000800007387 */ /* 0x0005e20000100a00 */
[----:B0-----:R-:W-:-:S02]  /*6fa0*/  IMAD.U32 R4, RZ, RZ, UR4 ;  /* 0x00000004ff047e24 */ /* 0x001fc4000f8e00ff */
[----:B--2---:R-:W-:-:S07]  /*6fb0*/  IMAD.U32 R5, RZ, RZ, UR5 ;  /* 0x00000005ff057e24 */ /* 0x004fce000f8e00ff */
[----:B------:R-:W-:-:S07]  /*6fc0*/  LEPC R20, `(.L_x_112) ;  /* 0x000000001014794e */ /* 0x000fce0000000000 */
[----:B-1----:R-:W-:Y:S05]  /*6fd0*/  CALL.ABS.NOINC R10 ;  /* 0x000000000a007343 */ /* 0x002fea0003c00000 */
.L_x_112:
[----:B------:R-:W0:Y:S01]  /*6fe0*/  LDCU UR4, c[0x0][0x2f8] ;  /* 0x00005f00ff0477ac */ /* 0x000e220008000800 */
[----:B------:R2:W-:Y:S01]  /*6ff0*/  ATOMS.EXCH RZ, [R18+0xc000], RZ ;  /* 0x00c000ff12ff738c */ /* 0x0005e20004000000 */
[----:B0-----:R-:W-:-:S05]  /*7000*/  VIADD R3, R19, -UR4 ;  /* 0x8000000413037c36 */ /* 0x001fca0008000000 */
[----:B------:R2:W-:Y:S04]  /*7010*/  STL.U16 [R3], R26 ;  /* 0x0000001a03007387 */ /* 0x0005e80000100400 */
[----:B------:R2:W5:Y:S01]  /*7020*/  LDL.U16 R17, [R1] ;  /* 0x0000000001117983 */ /* 0x0005620000100400 */
[----:B------:R-:W-:Y:S05]  /*7030*/  BRA `(.L_x_113) ;  /* 0xffffffd400287947 */ /* 0x000fea000383ffff */
.L_x_104:
[----:B------:R-:W-:Y:S01]  /*7040*/  IMAD.U32 R0, R0, 0x10000, RZ ;  /* 0x0001000000007824 */ /* 0x000fe200078e00ff */
[----:B------:R0:W-:Y:S01]  /*7050*/  STL [R1+0x30], R40 ;  /* 0x0000302801007387 */ /* 0x0001e20000100800 */
[----:B------:R-:W-:Y:S02]  /*7060*/  VIADD R4, R40, 0xffffffff ;  /* 0xffffffff28047836 */ /* 0x000fe40000000000 */
[----:B------:R-:W-:Y:S01]  /*7070*/  IMAD.MOV.U32 R38, RZ, RZ, R40 ;  /* 0x000000ffff267224 */ /* 0x000fe200078e0028 */
[----:B------:R-:W-:Y:S01]  /*7080*/  LOP3.LUT R0, R0, R3, RZ, 0xfc, !PT ;  /* 0x0000000300007212 */ /* 0x000fe200078efcff */
[----:B------:R-:W-:-:S05]  /*7090*/  IMAD R3, R4, 0x4, R33 ;  /* 0x0000000404037824 */ /* 0x000fca00078e0221 */
[----:B------:R0:W-:Y:S02]  /*70a0*/  STL [R3+0x4], R0 ;  /* 0x0000040003007387 */ /* 0x0001e40000100800 */
.L_x_106:
[----:B------:R-:W-:Y:S05]  /*70b0*/  BSYNC.RECONVERGENT B7 ;  /* 0x0000000000077941 */ /* 0x000fea0003800200 */
.L_x_74:
[----:B0-----:R-:W-:Y:S01]  /*70c0*/  IMAD.SHL.U32 R0, R29, 0x8, RZ ;  /* 0x000000081d007824 */ /* 0x001fe200078e00ff */
[----:B------:R-:W-:Y:S04]  /*70d0*/  BSSY.RECONVERGENT B7, `(.L_x_114) ;  /* 0x00002c5000077945 */ /* 0x000fe80003800200 */
[----:B------:R-:W-:-:S04]  /*70e0*/  LOP3.LUT R18, R0, R41, RZ, 0xfc, !PT ;  /* 0x0000002900127212 */ /* 0x000fc800078efcff */
[----:B------:R-:W-:-:S05]  /*70f0*/  PRMT R0, R18, 0x5410, R39 ;  /* 0x0000541012007816 */ /* 0x000fca0000000027 */
[----:B------:R0:W-:Y:S02]  /*7100*/  STL [R1], R0 ;  /* 0x0000000001007387 */ /* 0x0001e40000100800 */
.L_x_153:
[----:B-----5:R-:W-:Y:S01]  /*7110*/  PRMT R3, R18, 0x9910, RZ ;  /* 0x0000991012037816 */ /* 0x020fe200000000ff */
[----:B------:R-:W-:Y:S05]  /*7120*/  YIELD ;  /* 0x0000000000007946 */ /* 0x000fea0003800000 */
[----:B------:R-:W-:Y:S01]  /*7130*/  ISETP.NE.AND P0, PT, R3, RZ, PT ;  /* 0x000000ff0300720c */ /* 0x000fe20003f05270 */
[----:B------:R-:W-:Y:S01]  /*7140*/  BSSY.RECONVERGENT B0, `(.L_x_115) ;  /* 0x0000009000007945 */ /* 0x000fe20003800200 */
[----:B01----:R-:W-:-:S11]  /*7150*/  IMAD.MOV.U32 R0, RZ, RZ, 0x9 ;  /* 0x00000009ff007424 */ /* 0x003fd600078e00ff */
[----:B------:R-:W-:Y:S05]  /*7160*/  @!P0 BRA `(.L_x_116) ;  /* 0x0000000000188947 */ /* 0x000fea0003800000 */
[----:B------:R-:W-:-:S13]  /*7170*/  ISETP.NE.AND P0, PT, R3, 0x1, PT ;  /* 0x000000010300780c */ /* 0x000fda0003f05270 */
[----:B------:R-:W-:Y:S01]  /*7180*/  @P0 ISETP.NE.AND P1, PT, R3, -0x1, PT ;  /* 0xffffffff0300080c */ /* 0x000fe20003f25270 */
[----:B------:R-:W-:Y:S01]  /*7190*/  IMAD.MOV.U32 R3, RZ, RZ, 0x8 ;  /* 0x00000008ff037424 */ /* 0x000fe200078e00ff */
[----:B------:R-:W-:-:S04]  /*71a0*/  @P0 LOP3.LUT R0, R18, 0x7, RZ, 0xc0, !PT ;  /* 0x0000000712000812 */ /* 0x000fc800078ec0ff */
[----:B------:R-:W-:-:S04]  /*71b0*/  @P0 SEL R0, R0, 0xa, P1 ;  /* 0x0000000a00000807 */ /* 0x000fc80000800000 */
[----:B------:R-:W-:-:S07]  /*71c0*/  @!P0 PRMT R0, R3, 0x7610, R0 ;  /* 0x0000761003008816 */ /* 0x000fce0000000000 */
.L_x_116:
[----:B------:R-:W-:Y:S05]  /*71d0*/  BSYNC.RECONVERGENT B0 ;  /* 0x0000000000007941 */ /* 0x000fea0003800200 */
.L_x_115:
        /* <DEDUP_REMOVED lines=39> */
.L_x_120:
        /* <DEDUP_REMOVED lines=29> */
.L_x_119:
        /* <DEDUP_REMOVED lines=33> */
.L_x_123:
        /* <DEDUP_REMOVED lines=29> */
.L_x_122:
        /* <DEDUP_REMOVED lines=29> */
.L_x_118:
        /* <DEDUP_REMOVED lines=35> */
.L_x_126:
        /* <DEDUP_REMOVED lines=29> */
.L_x_125:
        /* <DEDUP_REMOVED lines=29> */
.L_x_124:
[----:B------:R-:W-:-:S13]  /*81a0*/  ISETP.NE.AND P0, PT, R0, 0xa, PT ;  /* 0x0000000a0000780c */ /* 0x000fda0003f05270 */
[----:B------:R-:W-:Y:S05]  /*81b0*/  @!P0 BRA `(.L_x_127) ;  /* 0x0000000000148947 */ /* 0x000fea0003800000 */
[----:B------:R-:W-:-:S13]  /*81c0*/  ISETP.NE.AND P0, PT, R0, 0x9, PT ;  /* 0x000000090000780c */ /* 0x000fda0003f05270 */
[----:B------:R-:W-:Y:S05]  /*81d0*/  @!P0 BRA `(.L_x_121) ;  /* 0x0000000000148947 */ /* 0x000fea0003800000 */
[----:B------:R-:W-:Y:S02]  /*81e0*/  IMAD.MOV.U32 R14, RZ, RZ, 0x3a415245 ;  /* 0x3a415245ff0e7424 */ /* 0x000fe400078e00ff */
[----:B------:R-:W-:Y:S01]  /*81f0*/  IMAD.MOV.U32 R3, RZ, RZ, 0x5f5f5f5f ;  /* 0x5f5f5f5fff037424 */ /* 0x000fe200078e00ff */
[----:B------:R-:W-:Y:S06]  /*8200*/  BRA `(.L_x_121) ;  /* 0x0000000000087947 */ /* 0x000fec0003800000 */
.L_x_127:
[----:B------:R-:W-:Y:S02]  /*8210*/  IMAD.MOV.U32 R14, RZ, RZ, 0x3a425553 ;  /* 0x3a425553ff0e7424 */ /* 0x000fe400078e00ff */
[----:B------:R-:W-:-:S07]  /*8220*/  IMAD.MOV.U32 R3, RZ, RZ, 0x5f5f5f5f ;  /* 0x5f5f5f5fff037424 */ /* 0x000fce00078e00ff */
.L_x_121:
[----:B------:R-:W-:Y:S05]  /*8230*/  BSYNC.RECONVERGENT B0 ;  /* 0x0000000000007941 */ /* 0x000fea0003800200 */
.L_x_117:
        /* <DEDUP_REMOVED lines=27> */
.L_x_129:
[----:B------:R-:W-:Y:S05]  /*83f0*/  BSYNC.RECONVERGENT B0 ;  /* 0x0000000000007941 */ /* 0x000fea0003800200 */
.L_x_128:
        /* <DEDUP_REMOVED lines=39> */
.L_x_133:
        /* <DEDUP_REMOVED lines=29> */
.L_x_132:
        /* <DEDUP_REMOVED lines=33> */
.L_x_136:
        /* <DEDUP_REMOVED lines=29> */
.L_x_135:
        /* <DEDUP_REMOVED lines=29> */
.L_x_131:
        /* <DEDUP_REMOVED lines=35> */
.L_x_139:
        /* <DEDUP_REMOVED lines=29> */
.L_x_138:
        /* <DEDUP_REMOVED lines=29> */
.L_x_137:
[----:B------:R-:W-:-:S13]  /*93c0*/  ISETP.NE.AND P0, PT, R0, 0xa, PT ;  /* 0x0000000a0000780c */ /* 0x000fda0003f05270 */
[----:B------:R-:W-:Y:S05]  /*93d0*/  @!P0 BRA `(.L_x_140) ;  /* 0x0000000000148947 */ /* 0x000fea0003800000 */
[----:B------:R-:W-:-:S13]  /*93e0*/  ISETP.NE.AND P0, PT, R0, 0x9, PT ;  /* 0x000000090000780c */ /* 0x000fda0003f05270 */
[----:B------:R-:W-:Y:S05]  /*93f0*/  @!P0 BRA `(.L_x_134) ;  /* 0x0000000000148947 */ /* 0x000fea0003800000 */
[----:B------:R-:W-:Y:S02]  /*9400*/  IMAD.MOV.U32 R14, RZ, RZ, 0x3a415245 ;  /* 0x3a415245ff0e7424 */ /* 0x000fe400078e00ff */
[----:B------:R-:W-:Y:S01]  /*9410*/  IMAD.MOV.U32 R3, RZ, RZ, 0x5f5f5f5f ;  /* 0x5f5f5f5fff037424 */ /* 0x000fe200078e00ff */
[----:B------:R-:W-:Y:S06]  /*9420*/  BRA `(.L_x_134) ;  /* 0x0000000000087947 */ /* 0x000fec0003800000 */
.L_x_140:
[----:B------:R-:W-:Y:S02]  /*9430*/  IMAD.MOV.U32 R14, RZ, RZ, 0x3a425553 ;  /* 0x3a425553ff0e7424 */ /* 0x000fe400078e00ff */
[----:B------:R-:W-:-:S07]  /*9440*/  IMAD.MOV.U32 R3, RZ, RZ, 0x5f5f5f5f ;  /* 0x5f5f5f5fff037424 */ /* 0x000fce00078e00ff */
.L_x_134:
[----:B------:R-:W-:Y:S05]  /*9450*/  BSYNC.RECONVERGENT B0 ;  /* 0x0000000000007941 */ /* 0x000fea0003800200 */
.L_x_130:
[C-C-:B------:R-:W-:Y:S01]  /*9460*/  SHF.R.U64 R12, R14.reuse, 0x8, R3.reuse ;  /* 0x000000080e0c7819 */ /* 0x140fe20000001203 */
[----:B------:R-:W-:Y:S01]  /*9470*/  STL.U8 [R1+0xd], R14 ;  /* 0x00000d0e01007387 */ /* 0x000fe20000100000 */
[C-C-:B------:R-:W-:Y:S01]  /*9480*/  SHF.R.U64 R10, R14.reuse, 0x10, R3.reuse ;  /* 0x000000100e0a7819 */ /* 0x140fe20000001203 */
[----:B------:R-:W0:Y:S01]  /*9490*/  LDCU.64 UR4, c[0x4][0x10] ;  /* 0x01000200ff0477ac */ /* 0x000e220008000a00 */
[--C-:B------:R-:W-:Y:S01]  /*94a0*/  SHF.R.U64 R8, R14, 0x18, R3.reuse ;  /* 0x000000180e087819 */ /* 0x100fe20000001203 */
[----:B------:R1:W-:Y:S01]  /*94b0*/  STL.U8 [R1+0xe], R12 ;  /* 0x00000e0c01007387 */ /* 0x0003e20000100000 */
[C---:B------:R-:W-:Y:S02]  /*94c0*/  IADD3 R7, P1, PT, R2.reuse, 0x4, RZ ;  /* 0x0000000402077810 */ /* 0x040fe40007f3e0ff */
[----:B------:R-:W-:Y:S01]  /*94d0*/  IADD3 R5, P0, PT, R2, 0xd, RZ ;  /* 0x0000000d02057810 */ /* 0x000fe20007f1e0ff */
[----:B------:R2:W-:Y:S01]  /*94e0*/  STL.U8 [R1+0xf], R10 ;  /* 0x00000f0a01007387 */ /* 0x0005e20000100000 */
[--C-:B------:R-:W-:Y:S01]  /*94f0*/  SHF.R.U32.HI R0, RZ, 0x18, R3.reuse ;  /* 0x00000018ff007819 */ /* 0x100fe20000011603 */
[--C-:B------:R-:W-:Y:S01]  /*9500*/  IMAD.X R9, RZ, RZ, R22.reuse, P1 ;  /* 0x000000ffff097224 */ /* 0x100fe200008e0616 */
[----:B------:R-:W-:Y:S01]  /*9510*/  SHF.R.U32.HI R6, RZ, 0x8, R3 ;  /* 0x00000008ff067819 */ /* 0x000fe20000011603 */
[----:B------:R3:W-:Y:S01]  /*9520*/  STL.U8 [R1+0x10], R8 ;  /* 0x0000100801007387 */ /* 0x0007e20000100000 */
[----:B------:R-:W-:Y:S01]  /*9530*/  IMAD.X R11, RZ, RZ, R22, P0 ;  /* 0x000000ffff0b7224 */ /* 0x000fe200000e0616 */
[----:B-1----:R-:W-:-:S02]  /*9540*/  MOV R12, 0x0 ;  /* 0x00000000000c7802 */ /* 0x002fc40000000f00 */
[----:B------:R-:W-:Y:S01]  /*9550*/  STL.U8 [R1+0x11], R3 ;  /* 0x0000110301007387 */ /* 0x000fe20000100000 */
[----:B------:R-:W-:Y:S01]  /*9560*/  IADD3 R16, P0, PT, R2, 0x18, RZ ;  /* 0x0000001802107810 */ /* 0x000fe20007f1e0ff */
[----:B--2---:R-:W-:Y:S01]  /*9570*/  IMAD.MOV.U32 R10, RZ, RZ, R5 ;  /* 0x000000ffff0a7224 */ /* 0x004fe200078e0005 */
[----:B------:R-:W-:Y:S01]  /*9580*/  SHF.R.U32.HI R4, RZ, 0x10, R3 ;  /* 0x00000010ff047819 */ /* 0x000fe20000011603 */
[----:B------:R-:W-:Y:S01]  /*9590*/  STL.U8 [R1+0x14], R0 ;  /* 0x0000140001007387 */ /* 0x000fe20000100000 */
[----:B------:R-:W1:Y:S01]  /*95a0*/  LDC.64 R12, c[0x4][R12] ;  /* 0x010000000c0c7b82 */ /* 0x000e620000000a00 */
[----:B---3--:R-:W-:Y:S02]  /*95b0*/  IMAD.MOV.U32 R8, RZ, RZ, R7 ;  /* 0x000000ffff087224 */ /* 0x008fe400078e0007 */
[----:B------:R-:W-:Y:S01]  /*95c0*/  STL.U8 [R1+0x15], RZ ;  /* 0x000015ff01007387 */ /* 0x000fe20000100000 */
[----:B------:R-:W-:Y:S02]  /*95d0*/  IMAD.X R17, RZ, RZ, R22, P0 ;  /* 0x000000ffff117224 */ /* 0x000fe400000e0616 */
[----:B0-----:R-:W-:Y:S01]  /*95e0*/  IMAD.U32 R5, RZ, RZ, UR5 ;  /* 0x00000005ff057e24 */ /* 0x001fe2000f8e00ff */
[----:B------:R-:W-:Y:S01]  /*95f0*/  STL.128 [R1+0x20], R8 ;  /* 0x0000200801007387 */ /* 0x000fe20000100c00 */
[----:B------:R-:W-:-:S03]  /*9600*/  IMAD.MOV.U32 R7, RZ, RZ, R17 ;  /* 0x000000ffff077224 */ /* 0x000fc600078e0011 */
[----:B------:R-:W-:Y:S04]  /*9610*/  STL [R1+0x18], R24 ;  /* 0x0000181801007387 */ /* 0x000fe80000100800 */
[----:B------:R0:W-:Y:S04]  /*9620*/  STL.U8 [R1+0x12], R6 ;  /* 0x0000120601007387 */ /* 0x0001e80000100000 */
[----:B------:R2:W-:Y:S01]  /*9630*/  STL.U8 [R1+0x13], R4 ;  /* 0x0000130401007387 */ /* 0x0005e20000100000 */
[----:B0-----:R-:W-:Y:S02]  /*9640*/  IMAD.MOV.U32 R6, RZ, RZ, R16 ;  /* 0x000000ffff067224 */ /* 0x001fe400078e0010 */
[----:B--2---:R-:W-:-:S07]  /*9650*/  IMAD.U32 R4, RZ, RZ, UR4 ;  /* 0x00000004ff047e24 */ /* 0x004fce000f8e00ff */
[----:B------:R-:W-:-:S07]  /*9660*/  LEPC R20, `(.L_x_141) ;  /* 0x000000001014794e */ /* 0x000fce0000000000 */
[----:B-1----:R-:W-:Y:S05]  /*9670*/  CALL.ABS.NOINC R12 ;  /* 0x000000000c007343 */ /* 0x002fea0003c00000 */
.L_x_141:
        /* <DEDUP_REMOVED lines=14> */
.L_x_143:
        /* <DEDUP_REMOVED lines=9> */
.L_x_145:
[----:B------:R-:W-:Y:S05]  /*97f0*/  BSYNC.RELIABLE B0 ;  /* 0x0000000000007941 */ /* 0x000fea0003800100 */
.L_x_142:
[----:B------:R-:W0:Y:S01]  /*9800*/  LDCU UR4, c[0x0][0x2f8] ;  /* 0x00005f00ff0477ac */ /* 0x000e220008000800 */
[----:B------:R-:W-:Y:S01]  /*9810*/  LOP3.LUT R0, R0, 0xffff, RZ, 0xc0, !PT ;  /* 0x0000ffff00007812 */ /* 0x000fe200078ec0ff */
[----:B------:R-:W-:Y:S01]  /*9820*/  IMAD.MOV.U32 R6, RZ, RZ, R16 ;  /* 0x000000ffff067224 */ /* 0x000fe200078e0010 */
[----:B------:R-:W-:Y:S01]  /*9830*/  LOP3.LUT R29, R27, 0xffff, RZ, 0xc0, !PT ;  /* 0x0000ffff1b1d7812 */ /* 0x000fe200078ec0ff */
[----:B------:R-:W-:Y:S01]  /*9840*/  IMAD.MOV.U32 R7, RZ, RZ, R17 ;  /* 0x000000ffff077224 */ /* 0x000fe200078e0011 */
[----:B------:R-:W-:Y:S02]  /*9850*/  SHF.R.U32.HI R26, RZ, 0x3, R0 ;  /* 0x00000003ff1a7819 */ /* 0x000fe40000011600 */
[----:B------:R-:W-:Y:S02]  /*9860*/  MOV R27, 0x0 ;  /* 0x00000000001b7802 */ /* 0x000fe40000000f00 */
[----:B------:R-:W-:Y:S02]  /*9870*/  LOP3.LUT R25, R26, 0xffff, RZ, 0xc0, !PT ;  /* 0x0000ffff1a197812 */ /* 0x000fe400078ec0ff */
[----:B------:R1:W2:Y:S01]  /*9880*/  LDC.64 R8, c[0x4][R27] ;  /* 0x010000001b087b82 */ /* 0x0002a20000000a00 */
[----:B0-----:R-:W-:Y:S01]  /*9890*/  VIADD R18, R16, -UR4 ;  /* 0x8000000410127c36 */ /* 0x001fe20008000000 */
[----:B------:R-:W0:Y:S04]  /*98a0*/  LDCU.64 UR4, c[0x4][0x18] ;  /* 0x01000300ff0477ac */ /* 0x000e280008000a00 */
[----:B------:R1:W-:Y:S04]  /*98b0*/  STL.64 [R18], R24 ;  /* 0x0000001812007387 */ /* 0x0003e80000100a00 */
[----:B------:R1:W-:Y:S01]  /*98c0*/  STL [R18+0x8], R29 ;  /* 0x0000081d12007387 */ /* 0x0003e20000100800 */
[----:B0-----:R-:W-:-:S02]  /*98d0*/  IMAD.U32 R4, RZ, RZ, UR4 ;  /* 0x00000004ff047e24 */ /* 0x001fc4000f8e00ff */
[----:B-1----:R-:W-:-:S07]  /*98e0*/  IMAD.U32 R5, RZ, RZ, UR5 ;  /* 0x00000005ff057e24 */ /* 0x002fce000f8e00ff */
[----:B------:R-:W-:-:S07]  /*98f0*/  LEPC R20, `(.L_x_147) ;  /* 0x000000001014794e */ /* 0x000fce0000000000 */
[----:B--2---:R-:W-:Y:S05]  /*9900*/  CALL.ABS.NOINC R8 ;  /* 0x0000000008007343 */ /* 0x004fea0003c00000 */
.L_x_147:
        /* <DEDUP_REMOVED lines=14> */
[----:B--2---:R1:W-:Y:S02]  /*99f0*/  STL.64 [R18], R10 ;  /* 0x0000000a12007387 */ /* 0x0043e40000100a00 */
[----:B------:R-:W-:-:S07]  /*9a00*/  LEPC R20, `(.L_x_148) ;  /* 0x000000001014794e */ /* 0x000fce0000000000 */
[----:B-1----:R-:W-:Y:S05]  /*9a10*/  CALL.ABS.NOINC R8 ;  /* 0x0000000008007343 */ /* 0x002fea0003c00000 */
.L_x_148:
        /* <DEDUP_REMOVED lines=8> */
.L_x_150:
        /* <DEDUP_REMOVED lines=12> */
.L_x_151:
[----:B------:R-:W-:Y:S05]  /*9b60*/  BSYNC.RELIABLE B6 ;  /* 0x0000000000067941 */ /* 0x000fea0003800100 */
.L_x_149:
        /* <DEDUP_REMOVED lines=14> */
.L_x_152:
[----:B------:R-:W0:Y:S01]  /*9c50*/  LDCU UR4, c[0x0][0x2f8] ;  /* 0x00005f00ff0477ac */ /* 0x000e220008000800 */
[----:B------:R1:W-:Y:S01]  /*9c60*/  ATOMS.EXCH RZ, [R26+0xc000], RZ ;  /* 0x00c000ff1aff738c */ /* 0x0003e20004000000 */
[----:B0-----:R-:W-:-:S05]  /*9c70*/  VIADD R0, R19, -UR4 ;  /* 0x8000000413007c36 */ /* 0x001fca0008000000 */
[----:B------:R1:W-:Y:S04]  /*9c80*/  STL.U16 [R0], R29 ;  /* 0x0000001d00007387 */ /* 0x0003e80000100400 */
[----:B------:R1:W5:Y:S01]  /*9c90*/  LDL.U16 R18, [R1] ;  /* 0x0000000001127983 */ /* 0x0003620000100400 */
[----:B------:R-:W-:Y:S05]  /*9ca0*/  BRA `(.L_x_153) ;  /* 0xffffffd400187947 */ /* 0x000fea000383ffff */
.L_x_144:
[----:B------:R-:W-:Y:S02]  /*9cb0*/  IMAD.U32 R3, R3, 0x10000, RZ ;  /* 0x0001000003037824 */ /* 0x000fe400078e00ff */
[C---:B------:R-:W-:Y:S02]  /*9cc0*/  VIADD R0, R38.reuse, 0x1 ;  /* 0x0000000126007836 */ /* 0x040fe40000000000 */
[----:B------:R-:W-:Y:S01]  /*9cd0*/  IMAD R4, R38, 0x4, R33 ;  /* 0x0000000426047824 */ /* 0x000fe200078e0221 */
[----:B------:R-:W-:Y:S01]  /*9ce0*/  LOP3.LUT R3, R3, R6, RZ, 0xfc, !PT ;  /* 0x0000000603037212 */ /* 0x000fe200078efcff */
[----:B------:R-:W-:Y:S01]  /*9cf0*/  IMAD.MOV.U32 R38, RZ, RZ, R0 ;  /* 0x000000ffff267224 */ /* 0x000fe200078e0000 */
[----:B------:R0:W-:Y:S04]  /*9d00*/  STL [R1+0x30], R0 ;  /* 0x0000300001007387 */ /* 0x0001e80000100800 */
[----:B------:R0:W-:Y:S02]  /*9d10*/  STL [R4+0x4], R3 ;  /* 0x0000040304007387 */ /* 0x0001e40000100800 */
.L_x_146:
[----:B------:R-:W-:Y:S05]  /*9d20*/  BSYNC.RECONVERGENT B7 ;  /* 0x0000000000077941 */ /* 0x000fea0003800200 */
.L_x_114:
[----:B------:R-:W-:Y:S01]  /*9d30*/  IMAD.SHL.U32 R30, R30, 0x8, RZ ;  /* 0x000000081e1e7824 */ /* 0x000fe200078e00ff */
[----:B------:R-:W-:Y:S01]  /*9d40*/  LOP3.LUT R37, R37, 0xffff, RZ, 0xc0, !PT ;  /* 0x0000ffff25257812 */ /* 0x000fe200078ec0ff */
[----:B------:R-:W-:Y:S01]  /*9d50*/  BSSY.RECONVERGENT B7, `(.L_x_154) ;  /* 0x00002c7000077945 */ /* 0x000fe20003800200 */
[----:B0-----:R-:W-:Y:S02]  /*9d60*/  SHF.R.U32.HI R0, RZ, 0x10, R35 ;  /* 0x00000010ff007819 */ /* 0x001fe40000011623 */
[----:B------:R-:W-:-:S04]  /*9d70*/  LOP3.LUT R30, R30, R37, RZ, 0xfc, !PT ;  /* 0x000000251e1e7212 */ /* 0x000fc800078efcff */
[C---:B------:R-:W-:Y:S02]  /*9d80*/  PRMT R0, R30.reuse, 0x5410, R0 ;  /* 0x000054101e007816 */ /* 0x040fe40000000000 */
[----:B------:R-:W-:-:S03]  /*9d90*/  PRMT R18, R30, 0x7610, R18 ;  /* 0x000076101e127816 */ /* 0x000fc60000000012 */
[----:B------:R0:W-:Y:S04]  /*9da0*/  STL [R1], R0 ;  /* 0x0000000001007387 */ /* 0x0001e80000100800 */
.L_x_193:
[----:B-1---5:R-:W-:Y:S01]  /*9db0*/  PRMT R3, R18, 0x9910, RZ ;  /* 0x0000991012037816 */ /* 0x022fe200000000ff */
[----:B------:R-:W-:Y:S05]  /*9dc0*/  YIELD ;  /* 0x0000000000007946 */ /* 0x000fea0003800000 */
[----:B------:R-:W-:Y:S01]  /*9dd0*/  ISETP.NE.AND P0, PT, R3, RZ, PT ;  /* 0x000000ff0300720c */ /* 0x000fe20003f05270 */
[----:B------:R-:W-:Y:S01]  /*9de0*/  BSSY.RECONVERGENT B0, `(.L_x_155) ;  /* 0x0000009000007945 */ /* 0x000fe20003800200 */
[----:B0-----:R-:W-:-:S11]  /*9df0*/  IMAD.MOV.U32 R0, RZ, RZ, 0x9 ;  /* 0x00000009ff007424 */ /* 0x001fd600078e00ff */
[----:B------:R-:W-:Y:S05]  /*9e00*/  @!P0 BRA `(.L_x_156) ;  /* 0x0000000000188947 */ /* 0x000fea0003800000 */
[----:B------:R-:W-:-:S13]  /*9e10*/  ISETP.NE.AND P0, PT, R3, 0x1, PT ;  /* 0x000000010300780c */ /* 0x000fda0003f05270 */
[----:B------:R-:W-:Y:S01]  /*9e20*/  @P0 ISETP.NE.AND P1, PT, R3, -0x1, PT ;  /* 0xffffffff0300080c */ /* 0x000fe20003f25270 */
[----:B------:R-:W-:Y:S01]  /*9e30*/  IMAD.MOV.U32 R3, RZ, RZ, 0x8 ;  /* 0x00000008ff037424 */ /* 0x000fe200078e00ff */
[----:B------:R-:W-:-:S04]  /*9e40*/  @P0 LOP3.LUT R0, R18, 0x7, RZ, 0xc0, !PT ;  /* 0x0000000712000812 */ /* 0x000fc800078ec0ff */
[----:B------:R-:W-:-:S04]  /*9e50*/  @P0 SEL R0, R0, 0xa, P1 ;  /* 0x0000000a00000807 */ /* 0x000fc80000800000 */
[----:B------:R-:W-:-:S07]  /*9e60*/  @!P0 PRMT R0, R3, 0x7610, R0 ;  /* 0x0000761003008816 */ /* 0x000fce0000000000 */
.L_x_156:
[----:B------:R-:W-:Y:S05]  /*9e70*/  BSYNC.RECONVERGENT B0 ;  /* 0x0000000000007941 */ /* 0x000fea0003800200 */
.L_x_155:
        /* <DEDUP_REMOVED lines=39> */
.L_x_160:
        /* <DEDUP_REMOVED lines=29> */
.L_x_159:
        /* <DEDUP_REMOVED lines=33> */
.L_x_163:
        /* <DEDUP_REMOVED lines=29> */
.L_x_162:
        /* <DEDUP_REMOVED lines=29> */
.L_x_158:
        /* <DEDUP_REMOVED lines=35> */
.L_x_166:
        /* <DEDUP_REMOVED lines=29> */
.L_x_165:
        /* <DEDUP_REMOVED lines=29> */
.L_x_164:
[----:B------:R-:W-:-:S13]  /*ae40*/  ISETP.NE.AND P0, PT, R0, 0xa, PT ;  /* 0x0000000a0000780c */ /* 0x000fda0003f05270 */
[----:B------:R-:W-:Y:S05]  /*ae50*/  @!P0 BRA `(.L_x_167) ;  /* 0x0000000000148947 */ /* 0x000fea0003800000 */
[----:B------:R-:W-:-:S13]  /*ae60*/  ISETP.NE.AND P0, PT, R0, 0x9, PT ;  /* 0x000000090000780c */ /* 0x000fda0003f05270 */
[----:B------:R-:W-:Y:S05]  /*ae70*/  @!P0 BRA `(.L_x_161) ;  /* 0x0000000000148947 */ /* 0x000fea0003800000 */
[----:B------:R-:W-:Y:S02]  /*ae80*/  IMAD.MOV.U32 R14, RZ, RZ, 0x3a415245 ;  /* 0x3a415245ff0e7424 */ /* 0x000fe400078e00ff */
[----:B------:R-:W-:Y:S01]  /*ae90*/  IMAD.MOV.U32 R3, RZ, RZ, 0x5f5f5f5f ;  /* 0x5f5f5f5fff037424 */ /* 0x000fe200078e00ff */
[----:B------:R-:W-:Y:S06]  /*aea0*/  BRA `(.L_x_161) ;  /* 0x0000000000087947 */ /* 0x000fec0003800000 */
.L_x_167:
[----:B------:R-:W-:Y:S02]  /*aeb0*/  IMAD.MOV.U32 R14, RZ, RZ, 0x3a425553 ;  /* 0x3a425553ff0e7424 */ /* 0x000fe400078e00ff */
[----:B------:R-:W-:-:S07]  /*aec0*/  IMAD.MOV.U32 R3, RZ, RZ, 0x5f5f5f5f ;  /* 0x5f5f5f5fff037424 */ /* 0x000fce00078e00ff */
.L_x_161:
[----:B------:R-:W-:Y:S05]  /*aed0*/  BSYNC.RECONVERGENT B0 ;  /* 0x0000000000007941 */ /* 0x000fea0003800200 */
.L_x_157:
        /* <DEDUP_REMOVED lines=27> */
.L_x_169:
[----:B------:R-:W-:Y:S05]  /*b090*/  BSYNC.RECONVERGENT B0 ;  /* 0x0000000000007941 */ /* 0x000fea0003800200 */
.L_x_168:
        /* <DEDUP_REMOVED lines=39> */
.L_x_173:
        /* <DEDUP_REMOVED lines=29> */
.L_x_172:
        /* <DEDUP_REMOVED lines=33> */
.L_x_176:
        /* <DEDUP_REMOVED lines=29> */
.L_x_175:
        /* <DEDUP_REMOVED lines=29> */
.L_x_171:
        /* <DEDUP_REMOVED lines=35> */
.L_x_179:
        /* <DEDUP_REMOVED lines=29> */
.L_x_178:
        /* <DEDUP_REMOVED lines=29> */
.L_x_177:
[----:B------:R-:W-:-:S13]  /*c060*/  ISETP.NE.AND P0, PT, R0, 0xa, PT ;  /* 0x0000000a0000780c */ /* 0x000fda0003f05270 */
[----:B------:R-:W-:Y:S05]  /*c070*/  @!P0 BRA `(.L_x_180) ;  /* 0x0000000000148947 */ /* 0x000fea0003800000 */
[----:B------:R-:W-:-:S13]  /*c080*/  ISETP.NE.AND P0, PT, R0, 0x9, PT ;  /* 0x000000090000780c */ /* 0x000fda0003f05270 */
[----:B------:R-:W-:Y:S05]  /*c090*/  @!P0 BRA `(.L_x_174) ;  /* 0x0000000000148947 */ /* 0x000fea0003800000 */
[----:B------:R-:W-:Y:S02]  /*c0a0*/  IMAD.MOV.U32 R14, RZ, RZ, 0x3a415245 ;  /* 0x3a415245ff0e7424 */ /* 0x000fe400078e00ff */
[----:B------:R-:W-:Y:S01]  /*c0b0*/  IMAD.MOV.U32 R3, RZ, RZ, 0x5f5f5f5f ;  /* 0x5f5f5f5fff037424 */ /* 0x000fe200078e00ff */
[----:B------:R-:W-:Y:S06]  /*c0c0*/  BRA `(.L_x_174) ;  /* 0x0000000000087947 */ /* 0x000fec0003800000 */
.L_x_180:
[----:B------:R-:W-:Y:S02]  /*c0d0*/  IMAD.MOV.U32 R14, RZ, RZ, 0x3a425553 ;  /* 0x3a425553ff0e7424 */ /* 0x000fe400078e00ff */
[----:B------:R-:W-:-:S07]  /*c0e0*/  IMAD.MOV.U32 R3, RZ, RZ, 0x5f5f5f5f ;  /* 0x5f5f5f5fff037424 */ /* 0x000fce00078e00ff */
.L_x_174:
[----:B------:R-:W-:Y:S05]  /*c0f0*/  BSYNC.RECONVERGENT B0 ;  /* 0x0000000000007941 */ /* 0x000fea0003800200 */
.L_x_170:
        /* <DEDUP_REMOVED lines=34> */
.L_x_181:
        /* <DEDUP_REMOVED lines=14> */
.L_x_183:
        /* <DEDUP_REMOVED lines=9> */
.L_x_185:
[----:B------:R-:W-:Y:S05]  /*c490*/  BSYNC.RELIABLE B0 ;  /* 0x0000000000007941 */ /* 0x000fea0003800100 */
.L_x_182:
        /* <DEDUP_REMOVED lines=17> */
.L_x_187:
        /* <DEDUP_REMOVED lines=17> */
.L_x_188:
        /* <DEDUP_REMOVED lines=8> */
.L_x_190:
        /* <DEDUP_REMOVED lines=12> */
.L_x_191:
[----:B------:R-:W-:Y:S05]  /*c800*/  BSYNC.RELIABLE B6 ;  /* 0x0000000000067941 */ /* 0x000fea0003800100 */
.L_x_189:
        /* <DEDUP_REMOVED lines=14> */
.L_x_192:
[----:B------:R-:W0:Y:S01]  /*c8f0*/  LDCU UR4, c[0x0][0x2f8] ;  /* 0x00005f00ff0477ac */ /* 0x000e220008000800 */
[----:B------:R1:W-:Y:S01]  /*c900*/  ATOMS.EXCH RZ, [R19+0xc000], RZ ;  /* 0x00c000ff13ff738c */ /* 0x0003e20004000000 */
[----:B0-----:R-:W-:-:S05]  /*c910*/  VIADD R3, R26, -UR4 ;  /* 0x800000041a037c36 */ /* 0x001fca0008000000 */
[----:B------:R1:W-:Y:S04]  /*c920*/  STL.U16 [R3], R28 ;  /* 0x0000001c03007387 */ /* 0x0003e80000100400 */
[----:B------:R1:W5:Y:S01]  /*c930*/  LDL.U16 R18, [R1] ;  /* 0x0000000001127983 */ /* 0x0003620000100400 */
[----:B------:R-:W-:Y:S05]  /*c940*/  BRA `(.L_x_193) ;  /* 0xffffffd400187947 */ /* 0x000fea000383ffff */
.L_x_184:
[----:B------:R-:W-:Y:S02]  /*c950*/  IMAD.U32 R3, R3, 0x10000, RZ ;  /* 0x0001000003037824 */ /* 0x000fe400078e00ff */
[C---:B------:R-:W-:Y:S02]  /*c960*/  VIADD R0, R38.reuse, 0x1 ;  /* 0x0000000126007836 */ /* 0x040fe40000000000 */
[----:B------:R-:W-:Y:S01]  /*c970*/  IMAD R6, R38, 0x4, R33 ;  /* 0x0000000426067824 */ /* 0x000fe200078e0221 */
[----:B------:R-:W-:Y:S01]  /*c980*/  LOP3.LUT R3, R3, R4, RZ, 0xfc, !PT ;  /* 0x0000000403037212 */ /* 0x000fe200078efcff */
[----:B------:R-:W-:Y:S01]  /*c990*/  IMAD.MOV.U32 R38, RZ, RZ, R0 ;  /* 0x000000ffff267224 */ /* 0x000fe200078e0000 */
[----:B------:R0:W-:Y:S04]  /*c9a0*/  STL [R1+0x30], R0 ;  /* 0x0000300001007387 */ /* 0x0001e80000100800 */
[----:B------:R0:W-:Y:S02]  /*c9b0*/  STL [R6+0x4], R3 ;  /* 0x0000040306007387 */ /* 0x0001e40000100800 */
.L_x_186:
[----:B------:R-:W-:Y:S05]  /*c9c0*/  BSYNC.RECONVERGENT B7 ;  /* 0x0000000000077941 */ /* 0x000fea0003800200 */
.L_x_154:
[----:B0-----:R-:W-:-:S05]  /*c9d0*/  IMAD.SHL.U32 R0, R31, 0x8, RZ ;  /* 0x000000081f007824 */ /* 0x001fca00078e00ff */
[----:B------:R-:W-:-:S04]  /*c9e0*/  LOP3.LUT R16, R0, R37, RZ, 0xfc, !PT ;  /* 0x0000002500107212 */ /* 0x000fc800078efcff */
[----:B------:R-:W-:-:S05]  /*c9f0*/  PRMT R0, R16, 0x5410, R35 ;  /* 0x0000541010007816 */ /* 0x000fca0000000023 */
[----:B------:R0:W-:Y:S02]  /*ca00*/  STL [R1], R0 ;  /* 0x0000000001007387 */ /* 0x0001e40000100800 */
.L_x_232:
        /* <DEDUP_REMOVED lines=12> */
.L_x_195:
[----:B------:R-:W-:Y:S05]  /*cad0*/  BSYNC.RECONVERGENT B0 ;  /* 0x0000000000007941 */ /* 0x000fea0003800200 */
.L_x_194:
        /* <DEDUP_REMOVED lines=39> */
.L_x_199:
        /* <DEDUP_REMOVED lines=29> */
.L_x_198:
        /* <DEDUP_REMOVED lines=33> */
.L_x_202:
        /* <DEDUP_REMOVED lines=29> */
.L_x_201:
        /* <DEDUP_REMOVED lines=29> */
.L_x_197:
        /* <DEDUP_REMOVED lines=35> */
.L_x_205:
        /* <DEDUP_REMOVED lines=29> */
.L_x_204:
        /* <DEDUP_REMOVED lines=29> */
.L_x_203:
[----:B------:R-:W-:-:S13]  /*daa0*/  ISETP.NE.AND P0, PT, R0, 0xa, PT ;  /* 0x0000000a0000780c */ /* 0x000fda0003f05270 */
[----:B------:R-:W-:Y:S05]  /*dab0*/  @!P0 BRA `(.L_x_206) ;  /* 0x0000000000148947 */ /* 0x000fea0003800000 */
[----:B------:R-:W-:-:S13]  /*dac0*/  ISETP.NE.AND P0, PT, R0, 0x9, PT ;  /* 0x000000090000780c */ /* 0x000fda0003f05270 */
[----:B------:R-:W-:Y:S05]  /*dad0*/  @!P0 BRA `(.L_x_200) ;  /* 0x0000000000148947 */ /* 0x000fea0003800000 */
[----:B------:R-:W-:Y:S02]  /*dae0*/  IMAD.MOV.U32 R14, RZ, RZ, 0x3a415245 ;  /* 0x3a415245ff0e7424 */ /* 0x000fe400078e00ff */
[----:B------:R-:W-:Y:S01]  /*daf0*/  IMAD.MOV.U32 R3, RZ, RZ, 0x5f5f5f5f ;  /* 0x5f5f5f5fff037424 */ /* 0x000fe200078e00ff */
[----:B------:R-:W-:Y:S06]  /*db00*/  BRA `(.L_x_200) ;  /* 0x0000000000087947 */ /* 0x000fec0003800000 */
.L_x_206:
[----:B------:R-:W-:Y:S02]  /*db10*/  IMAD.MOV.U32 R14, RZ, RZ, 0x3a425553 ;  /* 0x3a425553ff0e7424 */ /* 0x000fe400078e00ff */
[----:B------:R-:W-:-:S07]  /*db20*/  IMAD.MOV.U32 R3, RZ, RZ, 0x5f5f5f5f ;  /* 0x5f5f5f5fff037424 */ /* 0x000fce00078e00ff */
.L_x_200:
[----:B------:R-:W-:Y:S05]  /*db30*/  BSYNC.RECONVERGENT B0 ;  /* 0x0000000000007941 */ /* 0x000fea0003800200 */
.L_x_196:
        /* <DEDUP_REMOVED lines=27> */
.L_x_208:
[----:B------:R-:W-:Y:S05]  /*dcf0*/  BSYNC.RECONVERGENT B0 ;  /* 0x0000000000007941 */ /* 0x000fea0003800200 */
.L_x_207:
        /* <DEDUP_REMOVED lines=39> */
.L_x_212:
        /* <DEDUP_REMOVED lines=29> */
.L_x_211:
        /* <DEDUP_REMOVED lines=33> */
.L_x_215:
        /* <DEDUP_REMOVED lines=29> */
.L_x_214:
        /* <DEDUP_REMOVED lines=29> */
.L_x_210:
        /* <DEDUP_REMOVED lines=35> */
.L_x_218:
        /* <DEDUP_REMOVED lines=29> */
.L_x_217:
        /* <DEDUP_REMOVED lines=29> */
.L_x_216:
[----:B------:R-:W-:-:S13]  /*ecc0*/  ISETP.NE.AND P0, PT, R0, 0xa, PT ;  /* 0x0000000a0000780c */ /* 0x000fda0003f05270 */
[----:B------:R-:W-:Y:S05]  /*ecd0*/  @!P0 BRA `(.L_x_219) ;  /* 0x0000000000148947 */ /* 0x000fea0003800000 */
[----:B------:R-:W-:-:S13]  /*ece0*/  ISETP.NE.AND P0, PT, R0, 0x9, PT ;  /* 0x000000090000780c */ /* 0x000fda0003f05270 */
[----:B------:R-:W-:Y:S05]  /*ecf0*/  @!P0 BRA `(.L_x_213) ;  /* 0x0000000000148947 */ /* 0x000fea0003800000 */
[----:B------:R-:W-:Y:S02]  /*ed00*/  IMAD.MOV.U32 R14, RZ, RZ, 0x3a415245 ;  /* 0x3a415245ff0e7424 */ /* 0x000fe400078e00ff */
[----:B------:R-:W-:Y:S01]  /*ed10*/  IMAD.MOV.U32 R3, RZ, RZ, 0x5f5f5f5f ;  /* 0x5f5f5f5fff037424 */ /* 0x000fe200078e00ff */
[----:B------:R-:W-:Y:S06]  /*ed20*/  BRA `(.L_x_213) ;  /* 0x0000000000087947 */ /* 0x000fec0003800000 */
.L_x_219:
[----:B------:R-:W-:Y:S02]  /*ed30*/  IMAD.MOV.U32 R14, RZ, RZ, 0x3a425553 ;  /* 0x3a425553ff0e7424 */ /* 0x000fe400078e00ff */
[----:B------:R-:W-:-:S07]  /*ed40*/  IMAD.MOV.U32 R3, RZ, RZ, 0x5f5f5f5f ;  /* 0x5f5f5f5fff037424 */ /* 0x000fce00078e00ff */
.L_x_213:
[----:B------:R-:W-:Y:S05]  /*ed50*/  BSYNC.RECONVERGENT B0 ;  /* 0x0000000000007941 */ /* 0x000fea0003800200 */
.L_x_209:
[C-C-:B------:R-:W-:Y:S01]  /*ed60*/  SHF.R.U64 R10, R14.reuse, 0x10, R3.reuse ;  /* 0x000000100e0a7819 */ /* 0x140fe20000001203 */
[----:B------:R-:W-:Y:S01]  /*ed70*/  STL.U8 [R1+0x11], R3 ;  /* 0x0000110301007387 */ /* 0x000fe20000100000 */
[--C-:B------:R-:W-:Y:S01]  /*ed80*/  SHF.R.U64 R8, R14, 0x18, R3.reuse ;  /* 0x000000180e087819 */ /* 0x100fe20000001203 */
[----:B------:R-:W0:Y:S01]  /*ed90*/  LDCU.64 UR4, c[0x4][0x10] ;  /* 0x01000200ff0477ac */ /* 0x000e220008000a00 */
[C---:B------:R-:W-:Y:S01]  /*eda0*/  IADD3 R7, P1, PT, R2.reuse, 0x4, RZ ;  /* 0x0000000402077810 */ /* 0x040fe20007f3e0ff */
[----:B------:R1:W-:Y:S01]  /*edb0*/  STL.U8 [R1+0xf], R10 ;  /* 0x00000f0a01007387 */ /* 0x0003e20000100000 */
[----:B------:R-:W-:Y:S02]  /*edc0*/  IADD3 R5, P0, PT, R2, 0xd, RZ ;  /* 0x0000000d02057810 */ /* 0x000fe40007f1e0ff */
[--C-:B------:R-:W-:Y:S01]  /*edd0*/  SHF.R.U64 R12, R14, 0x8, R3.reuse ;  /* 0x000000080e0c7819 */ /* 0x100fe20000001203 */
[----:B------:R2:W-:Y:S01]  /*ede0*/  STL.U8 [R1+0x10], R8 ;  /* 0x0000100801007387 */ /* 0x0005e20000100000 */
[--C-:B------:R-:W-:Y:S01]  /*edf0*/  SHF.R.U32.HI R6, RZ, 0x8, R3.reuse ;  /* 0x00000008ff067819 */ /* 0x100fe20000011603 */
[--C-:B------:R-:W-:Y:S01]  /*ee00*/  IMAD.X R9, RZ, RZ, R22.reuse, P1 ;  /* 0x000000ffff097224 */ /* 0x100fe200008e0616 */
[--C-:B------:R-:W-:Y:S01]  /*ee10*/  SHF.R.U32.HI R4, RZ, 0x10, R3.reuse ;  /* 0x00000010ff047819 */ /* 0x100fe20000011603 */
[----:B------:R-:W-:Y:S01]  /*ee20*/  IMAD.X R11, RZ, RZ, R22, P0 ;  /* 0x000000ffff0b7224 */ /* 0x000fe200000e0616 */
[----:B------:R-:W-:Y:S01]  /*ee30*/  SHF.R.U32.HI R0, RZ, 0x18, R3 ;  /* 0x00000018ff007819 */ /* 0x000fe20000011603 */
[----:B-1----:R-:W-:Y:S01]  /*ee40*/  IMAD.MOV.U32 R10, RZ, RZ, R5 ;  /* 0x000000ffff0a7224 */ /* 0x002fe200078e0005 */
[----:B------:R-:W-:Y:S01]  /*ee50*/  MOV R3, 0x0 ;  /* 0x0000000000037802 */ /* 0x000fe20000000f00 */
[----:B------:R1:W-:Y:S01]  /*ee60*/  STL.U8 [R1+0xe], R12 ;  /* 0x00000e0c01007387 */ /* 0x0003e20000100000 */
[----:B------:R-:W-:Y:S01]  /*ee70*/  IADD3 R17, P0, PT, R2, 0x18, RZ ;  /* 0x0000001802117810 */ /* 0x000fe20007f1e0ff */
[----:B--2---:R-:W-:-:S02]  /*ee80*/  IMAD.MOV.U32 R8, RZ, RZ, R7 ;  /* 0x000000ffff087224 */ /* 0x004fc400078e0007 */
[----:B------:R-:W-:Y:S01]  /*ee90*/  STL.U8 [R1+0xd], R14 ;  /* 0x00000d0e01007387 */ /* 0x000fe20000100000 */
[----:B0-----:R-:W-:Y:S02]  /*eea0*/  IMAD.U32 R5, RZ, RZ, UR5 ;  /* 0x00000005ff057e24 */ /* 0x001fe4000f8e00ff */
[----:B------:R-:W-:Y:S01]  /*eeb0*/  IMAD.X R18, RZ, RZ, R22, P0 ;  /* 0x000000ffff127224 */ /* 0x000fe200000e0616 */
[----:B------:R-:W-:Y:S01]  /*eec0*/  STL.U8 [R1+0x14], R0 ;  /* 0x0000140001007387 */ /* 0x000fe20000100000 */
[----:B-1----:R0:W1:Y:S02]  /*eed0*/  LDC.64 R12, c[0x4][R3] ;  /* 0x01000000030c7b82 */ /* 0x0020640000000a00 */
[----:B------:R-:W-:Y:S01]  /*eee0*/  IMAD.MOV.U32 R7, RZ, RZ, R18 ;  /* 0x000000ffff077224 */ /* 0x000fe200078e0012 */
[----:B------:R-:W-:Y:S04]  /*eef0*/  STL.128 [R1+0x20], R8 ;  /* 0x0000200801007387 */ /* 0x000fe80000100c00 */
[----:B------:R-:W-:Y:S04]  /*ef00*/  STL.U8 [R1+0x15], RZ ;  /* 0x000015ff01007387 */ /* 0x000fe80000100000 */
[----:B------:R-:W-:Y:S04]  /*ef10*/  STL [R1+0x18], R24 ;  /* 0x0000181801007387 */ /* 0x000fe80000100800 */
[----:B------:R2:W-:Y:S04]  /*ef20*/  STL.U8 [R1+0x12], R6 ;  /* 0x0000120601007387 */ /* 0x0005e80000100000 */
[----:B------:R3:W-:Y:S01]  /*ef30*/  STL.U8 [R1+0x13], R4 ;  /* 0x0000130401007387 */ /* 0x0007e20000100000 */
[----:B--2---:R-:W-:-:S02]  /*ef40*/  IMAD.MOV.U32 R6, RZ, RZ, R17 ;  /* 0x000000ffff067224 */ /* 0x004fc400078e0011 */
[----:B0--3--:R-:W-:-:S07]  /*ef50*/  IMAD.U32 R4, RZ, RZ, UR4 ;  /* 0x00000004ff047e24 */ /* 0x009fce000f8e00ff */
[----:B------:R-:W-:-:S07]  /*ef60*/  LEPC R20, `(.L_x_220) ;  /* 0x000000001014794e */ /* 0x000fce0000000000 */
[----:B-1----:R-:W-:Y:S05]  /*ef70*/  CALL.ABS.NOINC R12 ;  /* 0x000000000c007343 */ /* 0x002fea0003c00000 */
.L_x_220:
        /* <DEDUP_REMOVED lines=14> */
.L_x_222:
        /* <DEDUP_REMOVED lines=9> */
.L_x_224:
[----:B------:R-:W-:Y:S05]  /*f0f0*/  BSYNC.RELIABLE B0 ;  /* 0x0000000000007941 */ /* 0x000fea0003800100 */
.L_x_221:
[----:B------:R-:W-:Y:S01]  /*f100*/  LOP3.LUT R0, R0, 0xffff, RZ, 0xc0, !PT ;  /* 0x0000ffff00007812 */ /* 0x000fe200078ec0ff */
[----:B------:R-:W0:Y:S01]  /*f110*/  LDCU.64 UR4, c[0x4][0x18] ;  /* 0x01000300ff0477ac */ /* 0x000e220008000a00 */
[----:B------:R-:W-:Y:S01]  /*f120*/  LOP3.LUT R16, R19, 0xffff, RZ, 0xc0, !PT ;  /* 0x0000ffff13107812 */ /* 0x000fe200078ec0ff */
[----:B------:R-:W-:Y:S01]  /*f130*/  IMAD.MOV.U32 R6, RZ, RZ, R17 ;  /* 0x000000ffff067224 */ /* 0x000fe200078e0011 */
[----:B------:R-:W-:Y:S01]  /*f140*/  SHF.R.U32.HI R28, RZ, 0x3, R0 ;  /* 0x00000003ff1c7819 */ /* 0x000fe20000011600 */
[----:B------:R-:W-:Y:S01]  /*f150*/  IMAD.MOV.U32 R7, RZ, RZ, R18 ;  /* 0x000000ffff077224 */ /* 0x000fe200078e0012 */
[----:B------:R-:W-:Y:S01]  /*f160*/  MOV R26, 0x0 ;  /* 0x00000000001a7802 */ /* 0x000fe20000000f00 */
[----:B------:R1:W-:Y:S01]  /*f170*/  STL [R1+0x20], R16 ;  /* 0x0000201001007387 */ /* 0x0003e20000100800 */
[----:B------:R-:W-:Y:S02]  /*f180*/  LOP3.LUT R25, R28, 0xffff, RZ, 0xc0, !PT ;  /* 0x0000ffff1c197812 */ /* 0x000fe400078ec0ff */
[----:B------:R1:W2:Y:S03]  /*f190*/  LDC.64 R8, c[0x4][R26] ;  /* 0x010000001a087b82 */ /* 0x0002a60000000a00 */
[----:B------:R1:W-:Y:S01]  /*f1a0*/  STL.64 [R1+0x18], R24 ;  /* 0x0000181801007387 */ /* 0x0003e20000100a00 */
[----:B0-----:R-:W-:-:S02]  /*f1b0*/  IMAD.U32 R4, RZ, RZ, UR4 ;  /* 0x00000004ff047e24 */ /* 0x001fc4000f8e00ff */
[----:B------:R-:W-:-:S07]  /*f1c0*/  IMAD.U32 R5, RZ, RZ, UR5 ;  /* 0x00000005ff057e24 */ /* 0x000fce000f8e00ff */
[----:B------:R-:W-:-:S07]  /*f1d0*/  LEPC R20, `(.L_x_226) ;  /* 0x000000001014794e */ /* 0x000fce0000000000 */
[----:B-12---:R-:W-:Y:S05]  /*f1e0*/  CALL.ABS.NOINC R8 ;  /* 0x0000000008007343 */ /* 0x006fea0003c00000 */
.L_x_226:
        /* <DEDUP_REMOVED lines=17> */
.L_x_227:
        /* <DEDUP_REMOVED lines=8> */
.L_x_229:
[----:B------:R-:W-:Y:S01]  /*f380*/  MOV R8, 0x0 ;  /* 0x0000000000087802 */ /* 0x000fe20000000f00 */
[----:B------:R0:W-:Y:S01]  /*f390*/  STL [R1+0x18], R24 ;  /* 0x0000181801007387 */ /* 0x0001e20000100800 */
[----:B------:R-:W1:Y:S01]  /*f3a0*/  LDCU.64 UR4, c[0x4][0x28] ;  /* 0x01000500ff0477ac */ /* 0x000e620008000a00 */
[----:B------:R-:W-:Y:S02]  /*f3b0*/  IMAD.MOV.U32 R6, RZ, RZ, R17 ;  /* 0x000000ffff067224 */ /* 0x000fe400078e0011 */
[----:B------:R-:W-:Y:S01]  /*f3c0*/  IMAD.MOV.U32 R7, RZ, RZ, R18 ;  /* 0x000000ffff077224 */ /* 0x000fe200078e0012 */
[----:B------:R-:W2:Y:S01]  /*f3d0*/  LDC.64 R8, c[0x4][R8] ;  /* 0x0100000008087b82 */ /* 0x000ea20000000a00 */
[----:B-1----:R-:W-:Y:S02]  /*f3e0*/  IMAD.U32 R4, RZ, RZ, UR4 ;  /* 0x00000004ff047e24 */ /* 0x002fe4000f8e00ff */
[----:B0-----:R-:W-:-:S07]  /*f3f0*/  IMAD.U32 R5, RZ, RZ, UR5 ;  /* 0x00000005ff057e24 */ /* 0x001fce000f8e00ff */
[----:B------:R-:W-:-:S07]  /*f400*/  LEPC R20, `(.L_x_230) ;  /* 0x000000001014794e */ /* 0x000fce0000000000 */
[----:B--2---:R-:W-:Y:S05]  /*f410*/  CALL.ABS.NOINC R8 ;  /* 0x0000000008007343 */ /* 0x004fea0003c00000 */
.L_x_230:
[----:B------:R-:W-:Y:S05]  /*f420*/  BSYNC.RELIABLE B6 ;  /* 0x0000000000067941 */ /* 0x000fea0003800100 */
.L_x_228:
[----:B------:R-:W-:Y:S01]  /*f430*/  IMAD.MOV.U32 R10, RZ, RZ, R25 ;  /* 0x000000ffff0a7224 */ /* 0x000fe200078e0019 */
[----:B------:R-:W-:Y:S01]  /*f440*/  MOV R0, 0x0 ;  /* 0x0000000000007802 */ /* 0x000fe20000000f00 */
[----:B------:R-:W-:Y:S01]  /*f450*/  IMAD.MOV.U32 R11, RZ, RZ, RZ ;  /* 0x000000ffff0b7224 */ /* 0x000fe200078e00ff */
[----:B------:R-:W0:Y:S01]  /*f460*/  LDCU.64 UR4, c[0x4][0x18] ;  /* 0x01000300ff0477ac */ /* 0x000e220008000a00 */
[----:B------:R-:W-:Y:S01]  /*f470*/  IMAD.MOV.U32 R6, RZ, RZ, R17 ;  /* 0x000000ffff067224 */ /* 0x000fe200078e0011 */
[----:B------:R1:W2:Y:S01]  /*f480*/  LDC.64 R8, c[0x4][R0] ;  /* 0x0100000000087b82 */ /* 0x0002a20000000a00 */
[----:B------:R-:W-:Y:S01]  /*f490*/  IMAD.MOV.U32 R7, RZ, RZ, R18 ;  /* 0x000000ffff077224 */ /* 0x000fe200078e0012 */
[----:B------:R1:W-:Y:S01]  /*f4a0*/  STL.64 [R1+0x18], R10 ;  /* 0x0000180a01007387 */ /* 0x0003e20000100a00 */
[----:B0-----:R-:W-:Y:S02]  /*f4b0*/  IMAD.U32 R4, RZ, RZ, UR4 ;  /* 0x00000004ff047e24 */ /* 0x001fe4000f8e00ff */
[----:B-1----:R-:W-:-:S07]  /*f4c0*/  IMAD.U32 R5, RZ, RZ, UR5 ;  /* 0x00000005ff057e24 */ /* 0x002fce000f8e00ff */
[----:B------:R-:W-:-:S07]  /*f4d0*/  LEPC R20, `(.L_x_231) ;  /* 0x000000001014794e */ /* 0x000fce0000000000 */
[----:B--2---:R-:W-:Y:S05]  /*f4e0*/  CALL.ABS.NOINC R8 ;  /* 0x0000000008007343 */ /* 0x004fea0003c00000 */
.L_x_231:
[----:B------:R-:W0:Y:S01]  /*f4f0*/  LDCU UR4, c[0x0][0x2f8] ;  /* 0x00005f00ff0477ac */ /* 0x000e220008000800 */
[----:B------:R1:W-:Y:S01]  /*f500*/  ATOMS.EXCH RZ, [R19+0xc000], RZ ;  /* 0x00c000ff13ff738c */ /* 0x0003e20004000000 */
[----:B0-----:R-:W-:-:S05]  /*f510*/  VIADD R3, R27, -UR4 ;  /* 0x800000041b037c36 */ /* 0x001fca0008000000 */
[----:B------:R1:W-:Y:S04]  /*f520*/  STL.U16 [R3], R28 ;  /* 0x0000001c03007387 */ /* 0x0003e80000100400 */
[----:B------:R1:W5:Y:S01]  /*f530*/  LDL.U16 R16, [R1] ;  /* 0x0000000001107983 */ /* 0x0003620000100400 */
[----:B------:R-:W-:Y:S05]  /*f540*/  BRA `(.L_x_232) ;  /* 0xffffffd400307947 */ /* 0x000fea000383ffff */
.L_x_223:
[----:B------:R-:W-:Y:S02]  /*f550*/  IMAD.U32 R3, R3, 0x10000, RZ ;  /* 0x0001000003037824 */ /* 0x000fe400078e00ff */
[C---:B------:R-:W-:Y:S02]  /*f560*/  VIADD R0, R38.reuse, 0x1 ;  /* 0x0000000126007836 */ /* 0x040fe40000000000 */
[----:B------:R-:W-:Y:S01]  /*f570*/  IMAD R6, R38, 0x4, R33 ;  /* 0x0000000426067824 */ /* 0x000fe200078e0221 */
[----:B------:R-:W-:Y:S01]  /*f580*/  LOP3.LUT R3, R3, R4, RZ, 0xfc, !PT ;  /* 0x0000000403037212 */ /* 0x000fe200078efcff */
[----:B------:R-:W-:Y:S01]  /*f590*/  IMAD.MOV.U32 R38, RZ, RZ, R0 ;  /* 0x000000ffff267224 */ /* 0x000fe200078e0000 */
[----:B------:R0:W-:Y:S04]  /*f5a0*/  STL [R1+0x30], R0 ;  /* 0x0000300001007387 */ /* 0x0001e80000100800 */
[----:B------:R0:W-:Y:S01]  /*f5b0*/  STL [R6+0x4], R3 ;  /* 0x0000040306007387 */ /* 0x0001e20000100800 */
[----:B------:R-:W-:Y:S05]  /*f5c0*/  BRA `(.L_x_225) ;  /* 0x000000c8000c7947 */ /* 0x000fea0003800000 */
.L_x_25:
        /* <DEDUP_REMOVED lines=10> */
.L_x_234:
[----:B------:R-:W-:Y:S05]  /*f670*/  BSYNC.RECONVERGENT B0 ;  /* 0x0000000000007941 */ /* 0x000fea0003800200 */
.L_x_233:
        /* <DEDUP_REMOVED lines=39> */
.L_x_238:
        /* <DEDUP_REMOVED lines=29> */
.L_x_237:
        /* <DEDUP_REMOVED lines=33> */
.L_x_241:
        /* <DEDUP_REMOVED lines=29> */
.L_x_240:
        /* <DEDUP_REMOVED lines=29> */
.L_x_236:
        /* <DEDUP_REMOVED lines=35> */
.L_x_244:
        /* <DEDUP_REMOVED lines=29> */
.L_x_243:
        /* <DEDUP_REMOVED lines=29> */
.L_x_242:
[----:B------:R-:W-:-:S13]  /*10640*/  ISETP.NE.AND P0, PT, R4, 0xa, PT ;  /* 0x0000000a0400780c */ /* 0x000fda0003f05270 */
[----:B------:R-:W-:Y:S05]  /*10650*/  @!P0 BRA `(.L_x_245) ;  /* 0x0000000000148947 */ /* 0x000fea0003800000 */
[----:B------:R-:W-:-:S13]  /*10660*/  ISETP.NE.AND P0, PT, R4, 0x9, PT ;  /* 0x000000090400780c */ /* 0x000fda0003f05270 */
[----:B------:R-:W-:Y:S05]  /*10670*/  @!P0 BRA `(.L_x_239) ;  /* 0x0000000000148947 */ /* 0x000fea0003800000 */
[----:B------:R-:W-:Y:S02]  /*10680*/  IMAD.MOV.U32 R20, RZ, RZ, 0x3a415245 ;  /* 0x3a415245ff147424 */ /* 0x000fe400078e00ff */
[----:B------:R-:W-:Y:S01]  /*10690*/  IMAD.MOV.U32 R3, RZ, RZ, 0x5f5f5f5f ;  /* 0x5f5f5f5fff037424 */ /* 0x000fe200078e00ff */
[----:B------:R-:W-:Y:S06]  /*106a0*/  BRA `(.L_x_239) ;  /* 0x0000000000087947 */ /* 0x000fec0003800000 */
.L_x_245:
[----:B------:R-:W-:Y:S02]  /*106b0*/  IMAD.MOV.U32 R20, RZ, RZ, 0x3a425553 ;  /* 0x3a425553ff147424 */ /* 0x000fe400078e00ff */
[----:B------:R-:W-:-:S07]  /*106c0*/  IMAD.MOV.U32 R3, RZ, RZ, 0x5f5f5f5f ;  /* 0x5f5f5f5fff037424 */ /* 0x000fce00078e00ff */
.L_x_239:
[----:B------:R-:W-:Y:S05]  /*106d0*/  BSYNC.RECONVERGENT B0 ;  /* 0x0000000000007941 */ /* 0x000fea0003800200 */
.L_x_235:
        /* <DEDUP_REMOVED lines=26> */
.L_x_247:
[----:B------:R-:W-:Y:S05]  /*10880*/  BSYNC.RECONVERGENT B0 ;  /* 0x0000000000007941 */ /* 0x000fea0003800200 */
.L_x_246:
        /* <DEDUP_REMOVED lines=39> */
.L_x_251:
        /* <DEDUP_REMOVED lines=29> */
.L_x_250:
        /* <DEDUP_REMOVED lines=33> */
.L_x_254:
        /* <DEDUP_REMOVED lines=29> */
.L_x_253:
        /* <DEDUP_REMOVED lines=29> */
.L_x_249:
        /* <DEDUP_REMOVED lines=35> */
.L_x_257:
        /* <DEDUP_REMOVED lines=29> */
.L_x_256:
        /* <DEDUP_REMOVED lines=29> */
.L_x_255:
[----:B------:R-:W-:-:S13]  /*11850*/  ISETP.NE.AND P0, PT, R0, 0xa, PT ;  /* 0x0000000a0000780c */ /* 0x000fda0003f05270 */
[----:B------:R-:W-:Y:S05]  /*11860*/  @!P0 BRA `(.L_x_258) ;  /* 0x0000000000148947 */ /* 0x000fea0003800000 */
[----:B------:R-:W-:-:S13]  /*11870*/  ISETP.NE.AND P0, PT, R0, 0x9, PT ;  /* 0x000000090000780c */ /* 0x000fda0003f05270 */
[----:B------:R-:W-:Y:S05]  /*11880*/  @!P0 BRA `(.L_x_252) ;  /* 0x0000000000148947 */ /* 0x000fea0003800000 */
[----:B------:R-:W-:Y:S02]  /*11890*/  IMAD.MOV.U32 R14, RZ, RZ, 0x3a415245 ;  /* 0x3a415245ff0e7424 */ /* 0x000fe400078e00ff */
[----:B------:R-:W-:Y:S01]  /*118a0*/  IMAD.MOV.U32 R3, RZ, RZ, 0x5f5f5f5f ;  /* 0x5f5f5f5fff037424 */ /* 0x000fe200078e00ff */
[----:B------:R-:W-:Y:S06]  /*118b0*/  BRA `(.L_x_252) ;  /* 0x0000000000087947 */ /* 0x000fec0003800000 */
.L_x_258:
[----:B------:R-:W-:Y:S02]  /*118c0*/  IMAD.MOV.U32 R14, RZ, RZ, 0x3a425553 ;  /* 0x3a425553ff0e7424 */ /* 0x000fe400078e00ff */
[----:B------:R-:W-:-:S07]  /*118d0*/  IMAD.MOV.U32 R3, RZ, RZ, 0x5f5f5f5f ;  /* 0x5f5f5f5fff037424 */ /* 0x000fce00078e00ff */
.L_x_252:
[----:B------:R-:W-:Y:S05]  /*118e0*/  BSYNC.RECONVERGENT B0 ;  /* 0x0000000000007941 */ /* 0x000fea0003800200 */
.L_x_248:
[C---:B------:R-:W-:Y:S01]  /*118f0*/  IADD3 R26, P0, PT, R2.reuse, 0x1ed, RZ ;  /* 0x000001ed021a7810 */ /* 0x040fe20007f1e0ff */
[----:B------:R0:W-:Y:S01]  /*11900*/  STL.U8 [R1+0x1f1], R3 ;  /* 0x0001f10301007387 */ /* 0x0001e20000100000 */
[----:B------:R-:W-:Y:S01]  /*11910*/  IADD3 R20, P1, PT, R2, 0x1e4, RZ ;  /* 0x000001e402147810 */ /* 0x000fe20007f3e0ff */
[----:B------:R-:W1:Y:S01]  /*11920*/  LDCU.64 UR4, c[0x4][0x38] ;  /* 0x01000700ff0477ac */ /* 0x000e620008000a00 */
[C-C-:B------:R-:W-:Y:S01]  /*11930*/  SHF.R.U64 R10, R14.reuse, 0x10, R3.reuse ;  /* 0x000000100e0a7819 */ /* 0x140fe20000001203 */
[--C-:B------:R-:W-:Y:S01]  /*11940*/  IMAD.X R27, RZ, RZ, R22.reuse, P0 ;  /* 0x000000ffff1b7224 */ /* 0x100fe200000e0616 */
[C-C-:B------:R-:W-:Y:S01]  /*11950*/  SHF.R.U64 R12, R14.reuse, 0x8, R3.reuse ;  /* 0x000000080e0c7819 */ /* 0x140fe20000001203 */
[----:B------:R-:W-:Y:S01]  /*11960*/  IMAD.X R21, RZ, RZ, R22, P1 ;  /* 0x000000ffff157224 */ /* 0x000fe200008e0616 */
[--C-:B------:R-:W-:Y:S01]  /*11970*/  SHF.R.U64 R6, R14, 0x18, R3.reuse ;  /* 0x000000180e067819 */ /* 0x100fe20000001203 */
[----:B------:R2:W-:Y:S01]  /*11980*/  STL.U8 [R1+0x1ef], R10 ;  /* 0x0001ef0a01007387 */ /* 0x0005e20000100000 */
[----:B------:R-:W-:-:S02]  /*11990*/  SHF.R.U32.HI R4, RZ, 0x8, R3 ;  /* 0x00000008ff047819 */ /* 0x000fc40000011603 */
[--C-:B------:R-:W-:Y:S01]  /*119a0*/  SHF.R.U32.HI R8, RZ, 0x10, R3.reuse ;  /* 0x00000010ff087819 */ /* 0x100fe20000011603 */
[----:B------:R-:W-:Y:S01]  /*119b0*/  STL.U8 [R1+0x1ed], R14 ;  /* 0x0001ed0e01007387 */ /* 0x000fe20000100000 */
[----:B------:R-:W-:Y:S02]  /*119c0*/  SHF.R.U32.HI R0, RZ, 0x18, R3 ;  /* 0x00000018ff007819 */ /* 0x000fe40000011603 */
[----:B0-----:R-:W-:Y:S01]  /*119d0*/  MOV R3, 0x0 ;  /* 0x0000000000037802 */ /* 0x001fe20000000f00 */
[----:B------:R-:W-:Y:S03]  /*119e0*/  STL.U8 [R1+0x1ee], R12 ;  /* 0x0001ee0c01007387 */ /* 0x000fe60000100000 */
[----:B--2---:R0:W2:Y:S01]  /*119f0*/  LDC.64 R10, c[0x4][R3] ;  /* 0x01000000030a7b82 */ /* 0x0040a20000000a00 */
[----:B------:R-:W-:Y:S01]  /*11a00*/  STL.U8 [R1+0x1f3], R8 ;  /* 0x0001f30801007387 */ /* 0x000fe20000100000 */
[----:B-1----:R-:W-:-:S03]  /*11a10*/  IMAD.U32 R5, RZ, RZ, UR5 ;  /* 0x00000005ff057e24 */ /* 0x002fc6000f8e00ff */
[----:B------:R-:W-:Y:S04]  /*11a20*/  STL.U8 [R1+0x1f4], R0 ;  /* 0x0001f40001007387 */ /* 0x000fe80000100000 */
[----:B------:R-:W-:Y:S04]  /*11a30*/  STL.64 [R1+0x1d0], R26 ;  /* 0x0001d01a01007387 */ /* 0x000fe80000100a00 */
[----:B------:R-:W-:Y:S04]  /*11a40*/  STL.64 [R1+0x1c8], R20 ;  /* 0x0001c81401007387 */ /* 0x000fe80000100a00 */
[----:B------:R-:W-:Y:S04]  /*11a50*/  STL.U8 [R1+0x1f5], RZ ;  /* 0x0001f5ff01007387 */ /* 0x000fe80000100000 */
[----:B------:R-:W-:Y:S04]  /*11a60*/  STL [R1+0x1c0], R24 ;  /* 0x0001c01801007387 */ /* 0x000fe80000100800 */
[----:B------:R1:W-:Y:S04]  /*11a70*/  STL.U8 [R1+0x1f0], R6 ;  /* 0x0001f00601007387 */ /* 0x0003e80000100000 */
[----:B------:R3:W-:Y:S01]  /*11a80*/  STL.U8 [R1+0x1f2], R4 ;  /* 0x0001f20401007387 */ /* 0x0007e20000100000 */
[----:B-1----:R-:W-:Y:S01]  /*11a90*/  IADD3 R6, P0, PT, R2, 0x1c0, RZ ;  /* 0x000001c002067810 */ /* 0x002fe20007f1e0ff */
[----:B---3--:R-:W-:-:S04]  /*11aa0*/  IMAD.U32 R4, RZ, RZ, UR4 ;  /* 0x00000004ff047e24 */ /* 0x008fc8000f8e00ff */
[----:B0-----:R-:W-:-:S08]  /*11ab0*/  IMAD.X R7, RZ, RZ, R22, P0 ;  /* 0x000000ffff077224 */ /* 0x001fd000000e0616 */
[----:B------:R-:W-:-:S07]  /*11ac0*/  LEPC R20, `(.L_x_259) ;  /* 0x000000001014794e */ /* 0x000fce0000000000 */
[----:B--2---:R-:W-:Y:S05]  /*11ad0*/  CALL.ABS.NOINC R10 ;  /* 0x000000000a007343 */ /* 0x004fea0003c00000 */
.L_x_259:
[----:B------:R-:W0:Y:S01]  /*11ae0*/  S2UR UR5, SR_CgaCtaId ;  /* 0x00000000000579c3 */ /* 0x000e220000008800 */
[----:B------:R-:W-:Y:S01]  /*11af0*/  UMOV UR4, 0x400 ;  /* 0x0000040000047882 */ /* 0x000fe20000000000 */
[--C-:B------:R-:W-:Y:S01]  /*11b00*/  SHF.R.U32.HI R0, RZ, 0x11, R18.reuse ;  /* 0x00000011ff007819 */ /* 0x100fe20000011612 */
[----:B------:R-:W-:Y:S01]  /*11b10*/  BSSY.RECONVERGENT B7, `(.L_x_260) ;  /* 0x00002cb000077945 */ /* 0x000fe20003800200 */
[----:B------:R-:W-:Y:S02]  /*11b20*/  SHF.R.U32.HI R3, RZ, 0x1, R18 ;  /* 0x00000001ff037819 */ /* 0x000fe40000011612 */
[----:B------:R-:W-:Y:S02]  /*11b30*/  LOP3.LUT R18, R0, 0x7ffc, RZ, 0xc0, !PT ;  /* 0x00007ffc00127812 */ /* 0x000fe400078ec0ff */
[----:B------:R-:W-:Y:S01]  /*11b40*/  LOP3.LUT R17, R3, 0x7ffc, RZ, 0xc0, !PT ;  /* 0x00007ffc03117812 */ /* 0x000fe200078ec0ff */
[----:B0-----:R-:W-:-:S04]  /*11b50*/  ULEA UR4, UR5, UR4, 0x18 ;  /* 0x0000000405047291 */ /* 0x001fc8000f8ec0ff */
[----:B------:R-:W-:-:S09]  /*11b60*/  UIADD3 UR4, UPT, UPT, UR4, 0x4000, URZ ;  /* 0x0000400004047890 */ /* 0x000fd2000fffe0ff */
[----:B------:R-:W0:Y:S04]  /*11b70*/  ATOMS.EXCH R18, [R18+UR4], RZ ;  /* 0x000000ff1212798c */ /* 0x000e28000c000004 */
[----:B------:R-:W1:Y:S01]  /*11b80*/  ATOMS.EXCH R17, [R17+UR4], RZ ;  /* 0x000000ff1111798c */ /* 0x000e62000c000004 */
[----:B0-----:R-:W-:Y:S02]  /*11b90*/  PRMT R25, R18, 0x7632, R25 ;  /* 0x0000763212197816 */ /* 0x001fe40000000019 */
[----:B-1----:R-:W-:-:S04]  /*11ba0*/  SHF.R.U32.HI R3, RZ, 0x10, R17 ;  /* 0x00000010ff037819 */ /* 0x002fc80000011611 */
[----:B------:R-:W-:-:S05]  /*11bb0*/  PRMT R0, R18, 0x5432, R3 ;  /* 0x0000543212007816 */ /* 0x000fca0000000003 */
[----:B------:R0:W-:Y:S02]  /*11bc0*/  STL [R1], R0 ;  /* 0x0000000001007387 */ /* 0x0001e40000100800 */
.L_x_299:
        /* <DEDUP_REMOVED lines=12> */
.L_x_262:
[----:B------:R-:W-:Y:S05]  /*11c90*/  BSYNC.RECONVERGENT B0 ;  /* 0x0000000000007941 */ /* 0x000fea0003800200 */
.L_x_261:
        /* <DEDUP_REMOVED lines=39> */
.L_x_266:
        /* <DEDUP_REMOVED lines=29> */
.L_x_265:
        /* <DEDUP_REMOVED lines=33> */
.L_x_269:
        /* <DEDUP_REMOVED lines=29> */
.L_x_268:
        /* <DEDUP_REMOVED lines=29> */
.L_x_264:
        /* <DEDUP_REMOVED lines=35> */
.L_x_272:
        /* <DEDUP_REMOVED lines=29> */
.L_x_271:
        /* <DEDUP_REMOVED lines=29> */
.L_x_270:
[----:B------:R-:W-:-:S13]  /*12c60*/  ISETP.NE.AND P0, PT, R0, 0xa, PT ;  /* 0x0000000a0000780c */ /* 0x000fda0003f05270 */
[----:B------:R-:W-:Y:S05]  /*12c70*/  @!P0 BRA `(.L_x_273) ;  /* 0x0000000000148947 */ /* 0x000fea0003800000 */
[----:B------:R-:W-:-:S13]  /*12c80*/  ISETP.NE.AND P0, PT, R0, 0x9, PT ;  /* 0x000000090000780c */ /* 0x000fda0003f05270 */
[----:B------:R-:W-:Y:S05]  /*12c90*/  @!P0 BRA `(.L_x_267) ;  /* 0x0000000000148947 */ /* 0x000fea0003800000 */
[----:B------:R-:W-:Y:S02]  /*12ca0*/  IMAD.MOV.U32 R14, RZ, RZ, 0x3a415245 ;  /* 0x3a415245ff0e7424 */ /* 0x000fe400078e00ff */
[----:B------:R-:W-:Y:S01]  /*12cb0*/  IMAD.MOV.U32 R3, RZ, RZ, 0x5f5f5f5f ;  /* 0x5f5f5f5fff037424 */ /* 0x000fe200078e00ff */
[----:B------:R-:W-:Y:S06]  /*12cc0*/  BRA `(.L_x_267) ;  /* 0x0000000000087947 */ /* 0x000fec0003800000 */
.L_x_273:
[----:B------:R-:W-:Y:S02]  /*12cd0*/  IMAD.MOV.U32 R14, RZ, RZ, 0x3a425553 ;  /* 0x3a425553ff0e7424 */ /* 0x000fe400078e00ff */
[----:B------:R-:W-:-:S07]  /*12ce0*/  IMAD.MOV.U32 R3, RZ, RZ, 0x5f5f5f5f ;  /* 0x5f5f5f5fff037424 */ /* 0x000fce00078e00ff */
.L_x_267:
[----:B------:R-:W-:Y:S05]  /*12cf0*/  BSYNC.RECONVERGENT B0 ;  /* 0x0000000000007941 */ /* 0x000fea0003800200 */
.L_x_263:
        /* <DEDUP_REMOVED lines=27> */
.L_x_275:
[----:B------:R-:W-:Y:S05]  /*12eb0*/  BSYNC.RECONVERGENT B0 ;  /* 0x0000000000007941 */ /* 0x000fea0003800200 */
.L_x_274:
        /* <DEDUP_REMOVED lines=39> */
.L_x_279:
        /* <DEDUP_REMOVED lines=29> */
.L_x_278:
        /* <DEDUP_REMOVED lines=33> */
.L_x_282:
        /* <DEDUP_REMOVED lines=29> */
.L_x_281:
        /* <DEDUP_REMOVED lines=29> */
.L_x_277:
        /* <DEDUP_REMOVED lines=35> */
.L_x_285:
        /* <DEDUP_REMOVED lines=29> */
.L_x_284:
        /* <DEDUP_REMOVED lines=29> */
.L_x_283:
[----:B------:R-:W-:-:S13]  /*13e80*/  ISETP.NE.AND P0, PT, R0, 0xa, PT ;  /* 0x0000000a0000780c */ /* 0x000fda0003f05270 */
[----:B------:R-:W-:Y:S05]  /*13e90*/  @!P0 BRA `(.L_x_286) ;  /* 0x0000000000148947 */ /* 0x000fea0003800000 */
[----:B------:R-:W-:-:S13]  /*13ea0*/  ISETP.NE.AND P0, PT, R0, 0x9, PT ;  /* 0x000000090000780c */ /* 0x000fda0003f05270 */
[----:B------:R-:W-:Y:S05]  /*13eb0*/  @!P0 BRA `(.L_x_280) ;  /* 0x0000000000148947 */ /* 0x000fea0003800000 */
[----:B------:R-:W-:Y:S02]  /*13ec0*/  IMAD.MOV.U32 R14, RZ, RZ, 0x3a415245 ;  /* 0x3a415245ff0e7424 */ /* 0x000fe400078e00ff */
[----:B------:R-:W-:Y:S01]  /*13ed0*/  IMAD.MOV.U32 R3, RZ, RZ, 0x5f5f5f5f ;  /* 0x5f5f5f5fff037424 */ /* 0x000fe200078e00ff */
[----:B------:R-:W-:Y:S06]  /*13ee0*/  BRA `(.L_x_280) ;  /* 0x0000000000087947 */ /* 0x000fec0003800000 */
.L_x_286:
[----:B------:R-:W-:Y:S02]  /*13ef0*/  IMAD.MOV.U32 R14, RZ, RZ, 0x3a425553 ;  /* 0x3a425553ff0e7424 */ /* 0x000fe400078e00ff */
[----:B------:R-:W-:-:S07]  /*13f00*/  IMAD.MOV.U32 R3, RZ, RZ, 0x5f5f5f5f ;  /* 0x5f5f5f5fff037424 */ /* 0x000fce00078e00ff */
.L_x_280:
[----:B------:R-:W-:Y:S05]  /*13f10*/  BSYNC.RECONVERGENT B0 ;  /* 0x0000000000007941 */ /* 0x000fea0003800200 */
.L_x_276:
        /* <DEDUP_REMOVED lines=34> */
.L_x_287:
        /* <DEDUP_REMOVED lines=14> */
.L_x_289:
        /* <DEDUP_REMOVED lines=9> */
.L_x_291:
[----:B------:R-:W-:Y:S05]  /*142b0*/  BSYNC.RELIABLE B0 ;  /* 0x0000000000007941 */ /* 0x000fea0003800100 */
.L_x_288:
        /* <DEDUP_REMOVED lines=17> */
.L_x_293:
        /* <DEDUP_REMOVED lines=17> */
.L_x_294:
        /* <DEDUP_REMOVED lines=8> */
.L_x_296:
        /* <DEDUP_REMOVED lines=12> */
.L_x_297:
[----:B------:R-:W-:Y:S05]  /*14620*/  BSYNC.RELIABLE B6 ;  /* 0x0000000000067941 */ /* 0x000fea0003800100 */
.L_x_295:
        /* <DEDUP_REMOVED lines=14> */
.L_x_298:
[----:B------:R-:W0:Y:S01]  /*14710*/  LDCU UR4, c[0x0][0x2f8] ;  /* 0x00005f00ff0477ac */ /* 0x000e220008000800 */
[----:B------:R1:W-:Y:S01]  /*14720*/  ATOMS.EXCH RZ, [R28+0xc000], RZ ;  /* 0x00c000ff1cff738c */ /* 0x0003e20004000000 */
[----:B0-----:R-:W-:-:S05]  /*14730*/  VIADD R0, R27, -UR4 ;  /* 0x800000041b007c36 */ /* 0x001fca0008000000 */
[----:B------:R1:W-:Y:S04]  /*14740*/  STL.U16 [R0], R31 ;  /* 0x0000001f00007387 */ /* 0x0003e80000100400 */
[----:B------:R1:W5:Y:S01]  /*14750*/  LDL.U16 R25, [R1] ;  /* 0x0000000001197983 */ /* 0x0003620000100400 */
[----:B------:R-:W-:Y:S05]  /*14760*/  BRA `(.L_x_299) ;  /* 0xffffffd400187947 */ /* 0x000fea000383ffff */
.L_x_290:
[----:B------:R-:W-:Y:S01]  /*14770*/  IMAD.U32 R0, R0, 0x10000, RZ ;  /* 0x0001000000007824 */ /* 0x000fe200078e00ff */
[----:B------:R0:W-:Y:S01]  /*14780*/  STL [R1+0x30], R40 ;  /* 0x0000302801007387 */ /* 0x0001e20000100800 */
[----:B------:R-:W-:-:S03]  /*14790*/  IMAD.MOV.U32 R38, RZ, RZ, R40 ;  /* 0x000000ffff267224 */ /* 0x000fc600078e0028 */
[----:B------:R-:W-:-:S05]  /*147a0*/  LOP3.LUT R3, R0, R3, RZ, 0xfc, !PT ;  /* 0x0000000300037212 */ /* 0x000fca00078efcff */
[----:B------:R0:W-:Y:S02]  /*147b0*/  STL [R16+0x4], R3 ;  /* 0x0000040310007387 */ /* 0x0001e40000100800 */
.L_x_292:
[----:B------:R-:W-:Y:S05]  /*147c0*/  BSYNC.RECONVERGENT B7 ;  /* 0x0000000000077941 */ /* 0x000fea0003800200 */
.L_x_260:
[----:B------:R-:W-:-:S05]  /*147d0*/  PRMT R0, R18, 0x5410, R17 ;  /* 0x0000541012007816 */ /* 0x000fca0000000011 */
[----:B------:R1:W-:Y:S02]  /*147e0*/  STL [R1], R0 ;  /* 0x0000000001007387 */ /* 0x0003e40000100800 */
.L_x_337:
[----:B0-2--5:R-:W-:Y:S01]  /*147f0*/  PRMT R3, R18, 0x9910, RZ ;  /* 0x0000991012037816 */ /* 0x025fe200000000ff */
[----:B------:R-:W-:Y:S05]  /*14800*/  YIELD ;  /* 0x0000000000007946 */ /* 0x000fea0003800000 */
[----:B------:R-:W-:Y:S01]  /*14810*/  ISETP.NE.AND P0, PT, R3, RZ, PT ;  /* 0x000000ff0300720c */ /* 0x000fe20003f05270 */
[----:B------:R-:W-:Y:S01]  /*14820*/  BSSY.RECONVERGENT B0, `(.L_x_300) ;  /* 0x0000009000007945 */ /* 0x000fe20003800200 */
[----:B-1----:R-:W-:-:S11]  /*14830*/  IMAD.MOV.U32 R0, RZ, RZ, 0x9 ;  /* 0x00000009ff007424 */ /* 0x002fd600078e00ff */
[----:B------:R-:W-:Y:S05]  /*14840*/  @!P0 BRA `(.L_x_301) ;  /* 0x0000000000188947 */ /* 0x000fea0003800000 */
[----:B------:R-:W-:-:S13]  /*14850*/  ISETP.NE.AND P0, PT, R3, 0x1, PT ;  /* 0x000000010300780c */ /* 0x000fda0003f05270 */
[----:B------:R-:W-:Y:S01]  /*14860*/  @P0 ISETP.NE.AND P1, PT, R3, -0x1, PT ;  /* 0xffffffff0300080c */ /* 0x000fe20003f25270 */
[----:B------:R-:W-:Y:S01]  /*14870*/  IMAD.MOV.U32 R3, RZ, RZ, 0x8 ;  /* 0x00000008ff037424 */ /* 0x000fe200078e00ff */
[----:B------:R-:W-:-:S04]  /*14880*/  @P0 LOP3.LUT R0, R18, 0x7, RZ, 0xc0, !PT ;  /* 0x0000000712000812 */ /* 0x000fc800078ec0ff */
[----:B------:R-:W-:-:S04]  /*14890*/  @P0 SEL R0, R0, 0xa, P1 ;  /* 0x0000000a00000807 */ /* 0x000fc80000800000 */
[----:B------:R-:W-:-:S07]  /*148a0*/  @!P0 PRMT R0, R3, 0x7610, R0 ;  /* 0x0000761003008816 */ /* 0x000fce0000000000 */
.L_x_301:
[----:B------:R-:W-:Y:S05]  /*148b0*/  BSYNC.RECONVERGENT B0 ;  /* 0x0000000000007941 */ /* 0x000fea0003800200 */
.L_x_300:
        /* <DEDUP_REMOVED lines=39> */
.L_x_305:
        /* <DEDUP_REMOVED lines=29> */
.L_x_304:
        /* <DEDUP_REMOVED lines=33> */
.L_x_308:
        /* <DEDUP_REMOVED lines=29> */
.L_x_307:
        /* <DEDUP_REMOVED lines=29> */
.L_x_303:
        /* <DEDUP_REMOVED lines=35> */
.L_x_311:
        /* <DEDUP_REMOVED lines=29> */
.L_x_310:
        /* <DEDUP_REMOVED lines=29> */
.L_x_309:
[----:B------:R-:W-:-:S13]  /*15880*/  ISETP.NE.AND P0, PT, R0, 0xa, PT ;  /* 0x0000000a0000780c */ /* 0x000fda0003f05270 */
[----:B------:R-:W-:Y:S05]  /*15890*/  @!P0 BRA `(.L_x_312) ;  /* 0x0000000000148947 */ /* 0x000fea0003800000 */
[----:B------:R-:W-:-:S13]  /*158a0*/  ISETP.NE.AND P0, PT, R0, 0x9, PT ;  /* 0x000000090000780c */ /* 0x000fda0003f05270 */
[----:B------:R-:W-:Y:S05]  /*158b0*/  @!P0 BRA `(.L_x_306) ;  /* 0x0000000000148947 */ /* 0x000fea0003800000 */
[----:B------:R-:W-:Y:S02]  /*158c0*/  IMAD.MOV.U32 R14, RZ, RZ, 0x3a415245 ;  /* 0x3a415245ff0e7424 */ /* 0x000fe400078e00ff */
[----:B------:R-:W-:Y:S01]  /*158d0*/  IMAD.MOV.U32 R3, RZ, RZ, 0x5f5f5f5f ;  /* 0x5f5f5f5fff037424 */ /* 0x000fe200078e00ff */
[----:B------:R-:W-:Y:S06]  /*158e0*/  BRA `(.L_x_306) ;  /* 0x0000000000087947 */ /* 0x000fec0003800000 */
.L_x_312:
[----:B------:R-:W-:Y:S02]  /*158f0*/  IMAD.MOV.U32 R14, RZ, RZ, 0x3a425553 ;  /* 0x3a425553ff0e7424 */ /* 0x000fe400078e00ff */
[----:B------:R-:W-:-:S07]  /*15900*/  IMAD.MOV.U32 R3, RZ, RZ, 0x5f5f5f5f ;  /* 0x5f5f5f5fff037424 */ /* 0x000fce00078e00ff */
.L_x_306:
[----:B------:R-:W-:Y:S05]  /*15910*/  BSYNC.RECONVERGENT B0 ;  /* 0x0000000000007941 */ /* 0x000fea0003800200 */
.L_x_302:
        /* <DEDUP_REMOVED lines=27> */
.L_x_314:
[----:B------:R-:W-:Y:S05]  /*15ad0*/  BSYNC.RECONVERGENT B0 ;  /* 0x0000000000007941 */ /* 0x000fea0003800200 */
.L_x_313:
        /* <DEDUP_REMOVED lines=39> */
.L_x_318:
        /* <DEDUP_REMOVED lines=29> */
.L_x_317:
        /* <DEDUP_REMOVED lines=33> */
.L_x_321:
        /* <DEDUP_REMOVED lines=29> */
.L_x_320:
        /* <DEDUP_REMOVED lines=29> */
.L_x_316:
        /* <DEDUP_REMOVED lines=35> */
.L_x_324:
        /* <DEDUP_REMOVED lines=29> */
.L_x_323:
        /* <DEDUP_REMOVED lines=29> */
.L_x_322:
[----:B------:R-:W-:-:S13]  /*16aa0*/  ISETP.NE.AND P0, PT, R0, 0xa, PT ;  /* 0x0000000a0000780c */ /* 0x000fda0003f05270 */
[----:B------:R-:W-:Y:S05]  /*16ab0*/  @!P0 BRA `(.L_x_325) ;  /* 0x0000000000148947 */ /* 0x000fea0003800000 */
[----:B------:R-:W-:-:S13]  /*16ac0*/  ISETP.NE.AND P0, PT, R0, 0x9, PT ;  /* 0x000000090000780c */ /* 0x000fda0003f05270 */
[----:B------:R-:W-:Y:S05]  /*16ad0*/  @!P0 BRA `(.L_x_319) ;  /* 0x0000000000148947 */ /* 0x000fea0003800000 */
[----:B------:R-:W-:Y:S02]  /*16ae0*/  IMAD.MOV.U32 R14, RZ, RZ, 0x3a415245 ;  /* 0x3a415245ff0e7424 */ /* 0x000fe400078e00ff */
[----:B------:R-:W-:Y:S01]  /*16af0*/  IMAD.MOV.U32 R3, RZ, RZ, 0x5f5f5f5f ;  /* 0x5f5f5f5fff037424 */ /* 0x000fe200078e00ff */
[----:B------:R-:W-:Y:S06]  /*16b00*/  BRA `(.L_x_319) ;  /* 0x0000000000087947 */ /* 0x000fec0003800000 */
.L_x_325:
[----:B------:R-:W-:Y:S02]  /*16b10*/  IMAD.MOV.U32 R14, RZ, RZ, 0x3a425553 ;  /* 0x3a425553ff0e7424 */ /* 0x000fe400078e00ff */
[----:B------:R-:W-:-:S07]  /*16b20*/  IMAD.MOV.U32 R3, RZ, RZ, 0x5f5f5f5f ;  /* 0x5f5f5f5fff037424 */ /* 0x000fce00078e00ff */
.L_x_319:
[----:B------:R-:W-:Y:S05]  /*16b30*/  BSYNC.RECONVERGENT B0 ;  /* 0x0000000000007941 */ /* 0x000fea0003800200 */
.L_x_315:
        /* <DEDUP_REMOVED lines=34> */
.L_x_326:
        /* <DEDUP_REMOVED lines=14> */
.L_x_328:
        /* <DEDUP_REMOVED lines=9> */
.L_x_330:
[----:B------:R-:W-:Y:S05]  /*16ed0*/  BSYNC.RELIABLE B0 ;  /* 0x0000000000007941 */ /* 0x000fea0003800100 */
.L_x_327:
        /* <DEDUP_REMOVED lines=15> */
.L_x_331:
        /* <DEDUP_REMOVED lines=17> */
.L_x_332:
        /* <DEDUP_REMOVED lines=8> */
.L_x_334:
        /* <DEDUP_REMOVED lines=10> */
.L_x_335:
[----:B------:R-:W-:Y:S05]  /*17200*/  BSYNC.RELIABLE B6 ;  /* 0x0000000000067941 */ /* 0x000fea0003800100 */
.L_x_333:
        /* <DEDUP_REMOVED lines=12> */
.L_x_336:
[----:B------:R-:W0:Y:S01]  /*172d0*/  LDCU UR4, c[0x0][0x2f8] ;  /* 0x00005f00ff0477ac */ /* 0x000e220008000800 */
[----:B------:R2:W-:Y:S01]  /*172e0*/  ATOMS.EXCH RZ, [R19+0xc000], RZ ;  /* 0x00c000ff13ff738c */ /* 0x0005e20004000000 */
[----:B0-----:R-:W-:-:S05]  /*172f0*/  VIADD R3, R27, -UR4 ;  /* 0x800000041b037c36 */ /* 0x001fca0008000000 */
[----:B------:R2:W-:Y:S04]  /*17300*/  STL.U16 [R3], R28 ;  /* 0x0000001c03007387 */ /* 0x0005e80000100400 */
[----:B------:R2:W5:Y:S01]  /*17310*/  LDL.U16 R18, [R1] ;  /* 0x0000000001127983 */ /* 0x0005620000100400 */
[----:B------:R-:W-:Y:S05]  /*17320*/  BRA `(.L_x_337) ;  /* 0xffffffd400307947 */ /* 0x000fea000383ffff */
.L_x_329:
        /* <DEDUP_REMOVED lines=8> */
.L_x_24:
[----:B------:R-:W-:-:S13]  /*173b0*/  ISETP.NE.AND P0, PT, R4, 0x2, PT ;  /* 0x000000020400780c */ /* 0x000fda0003f05270 */
        /* <DEDUP_REMOVED lines=11> */
.L_x_340:
[----:B------:R-:W-:Y:S05]  /*17470*/  BSYNC.RECONVERGENT B0 ;  /* 0x0000000000007941 */ /* 0x000fea0003800200 */
.L_x_339:
        /* <DEDUP_REMOVED lines=39> */
.L_x_344:
        /* <DEDUP_REMOVED lines=29> */
.L_x_343:
        /* <DEDUP_REMOVED lines=33> */
.L_x_347:
        /* <DEDUP_REMOVED lines=29> */
.L_x_346:
        /* <DEDUP_REMOVED lines=29> */
.L_x_342:
        /* <DEDUP_REMOVED lines=35> */
.L_x_350:
        /* <DEDUP_REMOVED lines=29> */
.L_x_349:
        /* <DEDUP_REMOVED lines=29> */
.L_x_348:
[----:B------:R-:W-:-:S13]  /*18440*/  ISETP.NE.AND P0, PT, R4, 0xa, PT ;  /* 0x0000000a0400780c */ /* 0x000fda0003f05270 */
[----:B------:R-:W-:Y:S05]  /*18450*/  @!P0 BRA `(.L_x_351) ;  /* 0x0000000000148947 */ /* 0x000fea0003800000 */
[----:B------:R-:W-:-:S13]  /*18460*/  ISETP.NE.AND P0, PT, R4, 0x9, PT ;  /* 0x000000090400780c */ /* 0x000fda0003f05270 */
[----:B------:R-:W-:Y:S05]  /*18470*/  @!P0 BRA `(.L_x_345) ;  /* 0x0000000000148947 */ /* 0x000fea0003800000 */
[----:B------:R-:W-:Y:S02]  /*18480*/  IMAD.MOV.U32 R16, RZ, RZ, 0x3a415245 ;  /* 0x3a415245ff107424 */ /* 0x000fe400078e00ff */
[----:B------:R-:W-:Y:S01]  /*18490*/  IMAD.MOV.U32 R3, RZ, RZ, 0x5f5f5f5f ;  /* 0x5f5f5f5fff037424 */ /* 0x000fe200078e00ff */
[----:B------:R-:W-:Y:S06]  /*184a0*/  BRA `(.L_x_345) ;  /* 0x0000000000087947 */ /* 0x000fec0003800000 */
.L_x_351:
[----:B------:R-:W-:Y:S02]  /*184b0*/  IMAD.MOV.U32 R16, RZ, RZ, 0x3a425553 ;  /* 0x3a425553ff107424 */ /* 0x000fe400078e00ff */
[----:B------:R-:W-:-:S07]  /*184c0*/  IMAD.MOV.U32 R3, RZ, RZ, 0x5f5f5f5f ;  /* 0x5f5f5f5fff037424 */ /* 0x000fce00078e00ff */
.L_x_345:
[----:B------:R-:W-:Y:S05]  /*184d0*/  BSYNC.RECONVERGENT B0 ;  /* 0x0000000000007941 */ /* 0x000fea0003800200 */
.L_x_341:
        /* <DEDUP_REMOVED lines=26> */
.L_x_353:
[----:B------:R-:W-:Y:S05]  /*18680*/  BSYNC.RECONVERGENT B0 ;  /* 0x0000000000007941 */ /* 0x000fea0003800200 */
.L_x_352:
        /* <DEDUP_REMOVED lines=39> */
.L_x_357:
        /* <DEDUP_REMOVED lines=29> */
.L_x_356:
        /* <DEDUP_REMOVED lines=33> */
.L_x_360:
        /* <DEDUP_REMOVED lines=29> */
.L_x_359:
        /* <DEDUP_REMOVED lines=29> */
.L_x_355:
        /* <DEDUP_REMOVED lines=35> */
.L_x_363:
        /* <DEDUP_REMOVED lines=29> */
.L_x_362:
        /* <DEDUP_REMOVED lines=29> */
.L_x_361:
[----:B------:R-:W-:-:S13]  /*19650*/  ISETP.NE.AND P0, PT, R0, 0xa, PT ;  /* 0x0000000a0000780c */ /* 0x000fda0003f05270 */
[----:B------:R-:W-:Y:S05]  /*19660*/  @!P0 BRA `(.L_x_364) ;  /* 0x0000000000148947 */ /* 0x000fea0003800000 */
[----:B------:R-:W-:-:S13]  /*19670*/  ISETP.NE.AND P0, PT, R0, 0x9, PT ;  /* 0x000000090000780c */ /* 0x000fda0003f05270 */
[----:B------:R-:W-:Y:S05]  /*19680*/  @!P0 BRA `(.L_x_358) ;  /* 0x0000000000148947 */ /* 0x000fea0003800000 */
[----:B------:R-:W-:Y:S02]  /*19690*/  IMAD.MOV.U32 R14, RZ, RZ, 0x3a415245 ;  /* 0x3a415245ff0e7424 */ /* 0x000fe400078e00ff */
[----:B------:R-:W-:Y:S01]  /*196a0*/  IMAD.MOV.U32 R3, RZ, RZ, 0x5f5f5f5f ;  /* 0x5f5f5f5fff037424 */ /* 0x000fe200078e00ff */
[----:B------:R-:W-:Y:S06]  /*196b0*/  BRA `(.L_x_358) ;  /* 0x0000000000087947 */ /* 0x000fec0003800000 */
.L_x_364:
[----:B------:R-:W-:Y:S02]  /*196c0*/  IMAD.MOV.U32 R14, RZ, RZ, 0x3a425553 ;  /* 0x3a425553ff0e7424 */ /* 0x000fe400078e00ff */
[----:B------:R-:W-:-:S07]  /*196d0*/  IMAD.MOV.U32 R3, RZ, RZ, 0x5f5f5f5f ;  /* 0x5f5f5f5fff037424 */ /* 0x000fce00078e00ff */
.L_x_358:
[----:B------:R-:W-:Y:S05]  /*196e0*/  BSYNC.RECONVERGENT B0 ;  /* 0x0000000000007941 */ /* 0x000fea0003800200 */
.L_x_354:
        /* <DEDUP_REMOVED lines=15> */
[----:B------:R-:W-:Y:S03]  /*197e0*/  STL [R1+0x1c0], R24 ;  /* 0x0001c01801007387 */ /* 0x000fe60000100800 */
[----:B--2---:R0:W2:Y:S01]  /*197f0*/  LDC.64 R10, c[0x4][R3] ;  /* 0x01000000030a7b82 */ /* 0x0040a20000000a00 */
[----:B------:R-:W-:Y:S01]  /*19800*/  STL.U8 [R1+0x224], R12 ;  /* 0x0002240c01007387 */ /* 0x000fe20000100000 */
[----:B-1----:R-:W-:-:S03]  /*19810*/  IMAD.U32 R5, RZ, RZ, UR5 ;  /* 0x00000005ff057e24 */ /* 0x002fc6000f8e00ff */
[----:B------:R-:W-:Y:S04]  /*19820*/  STL.U8 [R1+0x229], R8 ;  /* 0x0002290801007387 */ /* 0x000fe80000100000 */
[----:B------:R-:W-:Y:S04]  /*19830*/  STL.U8 [R1+0x22a], R0 ;  /* 0x00022a0001007387 */ /* 0x000fe80000100000 */
[----:B------:R-:W-:Y:S04]  /*19840*/  STL.64 [R1+0x1d0], R18 ;  /* 0x0001d01201007387 */ /* 0x000fe80000100a00 */
[----:B------:R-:W-:Y:S04]  /*19850*/  STL.64 [R1+0x1c8], R16 ;  /* 0x0001c81001007387 */ /* 0x000fe80000100a00 */
[----:B------:R-:W-:Y:S04]  /*19860*/  STL.U8 [R1+0x22b], RZ ;  /* 0x00022bff01007387 */ /* 0x000fe80000100000 */
[----:B------:R1:W-:Y:S04]  /*19870*/  STL.U8 [R1+0x226], R6 ;  /* 0x0002260601007387 */ /* 0x0003e80000100000 */
[----:B------:R3:W-:Y:S01]  /*19880*/  STL.U8 [R1+0x228], R4 ;  /* 0x0002280401007387 */ /* 0x0007e20000100000 */
[----:B-1----:R-:W-:Y:S01]  /*19890*/  IADD3 R6, P0, PT, R2, 0x1c0, RZ ;  /* 0x000001c002067810 */ /* 0x002fe20007f1e0ff */
[----:B---3--:R-:W-:-:S04]  /*198a0*/  IMAD.U32 R4, RZ, RZ, UR4 ;  /* 0x00000004ff047e24 */ /* 0x008fc8000f8e00ff */
[----:B0-----:R-:W-:-:S08]  /*198b0*/  IMAD.X R7, RZ, RZ, R22, P0 ;  /* 0x000000ffff077224 */ /* 0x001fd000000e0616 */
[----:B------:R-:W-:-:S07]  /*198c0*/  LEPC R20, `(.L_x_365) ;  /* 0x000000001014794e */ /* 0x000fce0000000000 */
[----:B--2---:R-:W-:Y:S05]  /*198d0*/  CALL.ABS.NOINC R10 ;  /* 0x000000000a007343 */ /* 0x004fea0003c00000 */
.L_x_365:
[----:B------:R-:W-:Y:S05]  /*198e0*/  BRA `(.L_x_225) ;  /* 0x0000002400447947 */ /* 0x000fea0003800000 */
.L_x_338:
        /* <DEDUP_REMOVED lines=10> */
.L_x_367:
[----:B------:R-:W-:Y:S05]  /*19990*/  BSYNC.RECONVERGENT B0 ;  /* 0x0000000000007941 */ /* 0x000fea0003800200 */
.L_x_366:
        /* <DEDUP_REMOVED lines=39> */
.L_x_371:
        /* <DEDUP_REMOVED lines=29> */
.L_x_370:
        /* <DEDUP_REMOVED lines=33> */
.L_x_374:
        /* <DEDUP_REMOVED lines=29> */
.L_x_373:
        /* <DEDUP_REMOVED lines=29> */
.L_x_369:
        /* <DEDUP_REMOVED lines=35> */
.L_x_377:
        /* <DEDUP_REMOVED lines=29> */
.L_x_376:
        /* <DEDUP_REMOVED lines=29> */
.L_x_375:
[----:B------:R-:W-:-:S13]  /*1a960*/  ISETP.NE.AND P0, PT, R4, 0xa, PT ;  /* 0x0000000a0400780c */ /* 0x000fda0003f05270 */
[----:B------:R-:W-:Y:S05]  /*1a970*/  @!P0 BRA `(.L_x_378) ;  /* 0x0000000000148947 */ /* 0x000fea0003800000 */
[----:B------:R-:W-:-:S13]  /*1a980*/  ISETP.NE.AND P0, PT, R4, 0x9, PT ;  /* 0x000000090400780c */ /* 0x000fda0003f05270 */
[----:B------:R-:W-:Y:S05]  /*1a990*/  @!P0 BRA `(.L_x_372) ;  /* 0x0000000000148947 */ /* 0x000fea0003800000 */
[----:B------:R-:W-:Y:S02]  /*1a9a0*/  IMAD.MOV.U32 R16, RZ, RZ, 0x3a415245 ;  /* 0x3a415245ff107424 */ /* 0x000fe400078e00ff */
[----:B------:R-:W-:Y:S01]  /*1a9b0*/  IMAD.MOV.U32 R3, RZ, RZ, 0x5f5f5f5f ;  /* 0x5f5f5f5fff037424 */ /* 0x000fe200078e00ff */
[----:B------:R-:W-:Y:S06]  /*1a9c0*/  BRA `(.L_x_372) ;  /* 0x0000000000087947 */ /* 0x000fec0003800000 */
.L_x_378:
[----:B------:R-:W-:Y:S02]  /*1a9d0*/  IMAD.MOV.U32 R16, RZ, RZ, 0x3a425553 ;  /* 0x3a425553ff107424 */ /* 0x000fe400078e00ff */
[----:B------:R-:W-:-:S07]  /*1a9e0*/  IMAD.MOV.U32 R3, RZ, RZ, 0x5f5f5f5f ;  /* 0x5f5f5f5fff037424 */ /* 0x000fce00078e00ff */
.L_x_372:
[----:B------:R-:W-:Y:S05]  /*1a9f0*/  BSYNC.RECONVERGENT B0 ;  /* 0x0000000000007941 */ /* 0x000fea0003800200 */
.L_x_368:
        /* <DEDUP_REMOVED lines=26> */
.L_x_380:
[----:B------:R-:W-:Y:S05]  /*1aba0*/  BSYNC.RECONVERGENT B0 ;  /* 0x0000000000007941 */ /* 0x000fea0003800200 */
.L_x_379:
        /* <DEDUP_REMOVED lines=39> */
.L_x_384:
        /* <DEDUP_REMOVED lines=29> */
.L_x_383:
        /* <DEDUP_REMOVED lines=33> */
.L_x_387:
        /* <DEDUP_REMOVED lines=29> */
.L_x_386:
        /* <DEDUP_REMOVED lines=29> */
.L_x_382:
        /* <DEDUP_REMOVED lines=35> */
.L_x_390:
        /* <DEDUP_REMOVED lines=29> */
.L_x_389:
        /* <DEDUP_REMOVED lines=29> */
.L_x_388:
[----:B------:R-:W-:-:S13]  /*1bb70*/  ISETP.NE.AND P0, PT, R0, 0xa, PT ;  /* 0x0000000a0000780c */ /* 0x000fda0003f05270 */
[----:B------:R-:W-:Y:S05]  /*1bb80*/  @!P0 BRA `(.L_x_391) ;  /* 0x0000000000148947 */ /* 0x000fea0003800000 */
[----:B------:R-:W-:-:S13]  /*1bb90*/  ISETP.NE.AND P0, PT, R0, 0x9, PT ;  /* 0x000000090000780c */ /* 0x000fda0003f05270 */
[----:B------:R-:W-:Y:S05]  /*1bba0*/  @!P0 BRA `(.L_x_385) ;  /* 0x0000000000148947 */ /* 0x000fea0003800000 */
[----:B------:R-:W-:Y:S02]  /*1bbb0*/  IMAD.MOV.U32 R14, RZ, RZ, 0x3a415245 ;  /* 0x3a415245ff0e7424 */ /* 0x000fe400078e00ff */
[----:B------:R-:W-:Y:S01]  /*1bbc0*/  IMAD.MOV.U32 R3, RZ, RZ, 0x5f5f5f5f ;  /* 0x5f5f5f5fff037424 */ /* 0x000fe200078e00ff */
[----:B------:R-:W-:Y:S06]  /*1bbd0*/  BRA `(.L_x_385) ;  /* 0x0000000000087947 */ /* 0x000fec0003800000 */
.L_x_391:
[----:B------:R-:W-:Y:S02]  /*1bbe0*/  IMAD.MOV.U32 R14, RZ, RZ, 0x3a425553 ;  /* 0x3a425553ff0e7424 */ /* 0x000fe400078e00ff */
[----:B------:R-:W-:-:S07]  /*1bbf0*/  IMAD.MOV.U32 R3, RZ, RZ, 0x5f5f5f5f ;  /* 0x5f5f5f5fff037424 */ /* 0x000fce00078e00ff */
.L_x_385:
[----:B------:R-:W-:Y:S05]  /*1bc00*/  BSYNC.RECONVERGENT B0 ;  /* 0x0000000000007941 */ /* 0x000fea0003800200 */
.L_x_381:
        /* <DEDUP_REMOVED lines=31> */
.L_x_225:
[----:B------:R-:W-:Y:S05]  /*1be00*/  BSYNC.RECONVERGENT B8 ;  /* 0x0000000000087941 */ /* 0x000fea0003800200 */
.L_x_23:
[----:B------:R-:W-:-:S13]  /*1be10*/  ISETP.NE.AND P0, PT, R38, RZ, PT ;  /* 0x000000ff2600720c */ /* 0x000fda0003f05270 */
[----:B------:R-:W-:Y:S05]  /*1be20*/  @P0 BRA `(.L_x_392) ;  /* 0xfffffe4c00800947 */ /* 0x000fea000383ffff */
.L_x_16:
[----:B------:R-:W-:Y:S05]  /*1be30*/  BSYNC B9 ;  /* 0x0000000000097941 */ /* 0x000fea0003800000 */
.L_x_15:
[----:B------:R-:W3:Y:S01]  /*1be40*/  S2R R16, SR_TID.X ;  /* 0x0000000000107919 */ /* 0x000ee20000002100 */
[----:B------:R-:W4:Y:S01]  /*1be50*/  LDC R17, c[0x0][0x360] ;  /* 0x0000d800ff117b82 */ /* 0x000f220000000800 */
[----:B------:R-:W5:Y:S01]  /*1be60*/  LDCU.64 UR4, c[0x4][0x30] ;  /* 0x01000600ff0477ac */ /* 0x000f620008000a00 */
[----:B01----:R-:W-:Y:S02]  /*1be70*/  MOV R0, 0x0 ;  /* 0x0000000000007802 */ /* 0x003fe40000000f00 */
[----:B------:R-:W-:Y:S02]  /*1be80*/  IADD3 R6, P0, PT, R2, 0x1c0, RZ ;  /* 0x000001c002067810 */ /* 0x000fe40007f1e0ff */
[----:B------:R-:W-:Y:S02]  /*1be90*/  ISETP.NE.AND P1, PT, R23, 0x2, PT ;  /* 0x000000021700780c */ /* 0x000fe40003f25270 */
[----:B--2---:R0:W1:Y:S01]  /*1bea0*/  LDC.64 R8, c[0x4][R0] ;  /* 0x0100000000087b82 */ /* 0x0040620000000a00 */
[----:B------:R-:W-:Y:S01]  /*1beb0*/  IMAD.X R7, RZ, RZ, R22, P0 ;  /* 0x000000ffff077224 */ /* 0x000fe200000e0616 */
[----:B0-----:R-:W-:Y:S01]  /*1bec0*/  P2R R0, PR, RZ, 0x2 ;  /* 0x00000002ff007803 */ /* 0x001fe20000000000 */
[----:B-----5:R-:W-:-:S02]  /*1bed0*/  IMAD.U32 R4, RZ, RZ, UR4 ;  /* 0x00000004ff047e24 */ /* 0x020fc4000f8e00ff */
[----:B------:R-:W-:Y:S01]  /*1bee0*/  IMAD.U32 R5, RZ, RZ, UR5 ;  /* 0x00000005ff057e24 */ /* 0x000fe2000f8e00ff */
[----:B---3--:R0:W-:Y:S06]  /*1bef0*/  STL [R1+0x1c0], R16 ;  /* 0x0001c01001007387 */ /* 0x0081ec0000100800 */
[----:B------:R-:W-:-:S07]  /*1bf00*/  LEPC R20, `(.L_x_393) ;  /* 0x000000001014794e */ /* 0x000fce0000000000 */
[----:B01--4-:R-:W-:Y:S05]  /*1bf10*/  CALL.ABS.NOINC R8 ;  /* 0x0000000008007343 */ /* 0x013fea0003c00000 */
.L_x_393:
[----:B------:R-:W-:Y:S01]  /*1bf20*/  ISETP.NE.AND P6, PT, R23, 0x2, PT ;  /* 0x000000021700780c */ /* 0x000fe20003fc5270 */
[----:B------:R-:W-:Y:S05]  /*1bf30*/  WARPSYNC.ALL ;  /* 0x0000000000007948 */ /* 0x000fea0003800000 */
[----:B------:R-:W-:Y:S01]  /*1bf40*/  BAR.SYNC.DEFER_BLOCKING 0x0 ;  /* 0x0000000000007b1d */ /* 0x000fe20000010000 */
[----:B------:R-:W-:-:S05]  /*1bf50*/  IMAD.MOV.U32 R0, RZ, RZ, R16 ;  /* 0x000000ffff007224 */ /* 0x000fca00078e0010 */
[----:B------:R-:W-:Y:S04]  /*1bf60*/  BSSY.RECONVERGENT B0, `(.L_x_394) ;  /* 0x0000012000007945 */ /* 0x000fe80003800200 */
[----:B------:R-:W-:Y:S05]  /*1bf70*/  @!P6 BRA `(.L_x_395) ;  /* 0x000000000040e947 */ /* 0x000fea0003800000 */
[----:B------:R-:W0:Y:S01]  /*1bf80*/  S2UR UR5, SR_CgaCtaId ;  /* 0x00000000000579c3 */ /* 0x000e220000008800 */
[----:B------:R-:W-:Y:S01]  /*1bf90*/  UMOV UR4, 0x400 ;  /* 0x0000040000047882 */ /* 0x000fe20000000000 */
[----:B------:R-:W-:-:S05]  /*1bfa0*/  LOP3.LUT R5, R23, 0x2, RZ, 0x3c, !PT ;  /* 0x0000000217057812 */ /* 0x000fca00078e3cff */
[----:B------:R-:W-:Y:S01]  /*1bfb0*/  IMAD R0, R5, R17, R16 ;  /* 0x0000001105007224 */ /* 0x000fe200078e0210 */
[----:B------:R-:W1:Y:S01]  /*1bfc0*/  LDC.64 R2, c[0x0][0x388] ;  /* 0x0000e200ff027b82 */ /* 0x000e620000000a00 */
[----:B------:R-:W-:Y:S01]  /*1bfd0*/  IMAD.MOV R5, RZ, RZ, -R5 ;  /* 0x000000ffff057224 */ /* 0x000fe200078e0a05 */
[----:B0-----:R-:W-:-:S06]  /*1bfe0*/  ULEA UR4, UR5, UR4, 0x18 ;  /* 0x0000000405047291 */ /* 0x001fcc000f8ec0ff */
[C---:B------:R-:W-:Y:S01]  /*1bff0*/  LEA R4, R16.reuse, UR4, 0x2 ;  /* 0x0000000410047c11 */ /* 0x040fe2000f8e10ff */
[----:B-1----:R-:W-:-:S07]  /*1c000*/  IMAD.WIDE.U32 R2, R16, 0x4, R2 ;  /* 0x0000000410027825 */ /* 0x002fce00078e0002 */
.L_x_396:
[----:B------:R0:W1:Y:S01]  /*1c010*/  LDS R7, [R4] ;  /* 0x0000000004077984 */ /* 0x0000620000000800 */
[----:B------:R-:W-:-:S05]  /*1c020*/  VIADD R5, R5, 0x1 ;  /* 0x0000000105057836 */ /* 0x000fca0000000000 */
[----:B------:R-:W-:Y:S01]  /*1c030*/  ISETP.NE.AND P0, PT, R5, RZ, PT ;  /* 0x000000ff0500720c */ /* 0x000fe20003f05270 */
[C---:B0-----:R-:W-:Y:S01]  /*1c040*/  IMAD R4, R17.reuse, 0x4, R4 ;  /* 0x0000000411047824 */ /* 0x041fe200078e0204 */
[----:B-1----:R0:W-:Y:S02]  /*1c050*/  STG.E desc[UR36][R2.64], R7 ;  /* 0x0000000702007986 */ /* 0x0021e4000c101924 */
[----:B0-----:R-:W-:-:S09]  /*1c060*/  IMAD.WIDE.U32 R2, R17, 0x4, R2 ;  /* 0x0000000411027825 */ /* 0x001fd200078e0002 */
[----:B------:R-:W-:Y:S05]  /*1c070*/  @P0 BRA `(.L_x_396) ;  /* 0xfffffffc00e40947 */ /* 0x000fea000383ffff */
.L_x_395:
[----:B------:R-:W-:Y:S05]  /*1c080*/  BSYNC.RECONVERGENT B0 ;  /* 0x0000000000007941 */ /* 0x000fea0003800200 */
.L_x_394:
        /* <DEDUP_REMOVED lines=9> */
.L_x_398:
[C-C-:B0-----:R-:W-:Y:S01]  /*1c120*/  IMAD R19, R17.reuse, 0x4, R18.reuse ;  /* 0x0000000411137824 */ /* 0x141fe200078e0212 */
[----:B------:R0:W2:Y:S01]  /*1c130*/  LDS R15, [R18] ;  /* 0x00000000120f7984 */ /* 0x0000a20000000800 */
[C-C-:B------:R-:W-:Y:S02]  /*1c140*/  IMAD R20, R17.reuse, 0x8, R18.reuse ;  /* 0x0000000811147824 */ /* 0x140fe400078e0212 */
[C---:B------:R-:W-:Y:S02]  /*1c150*/  IMAD R22, R17.reuse, 0xc, R18 ;  /* 0x0000000c11167824 */ /* 0x040fe400078e0212 */
[----:B------:R-:W3:Y:S01]  /*1c160*/  LDS R19, [R19] ;  /* 0x0000000013137984 */ /* 0x000ee20000000800 */
[----:B-1----:R-:W-:Y:S01]  /*1c170*/  IMAD.WIDE.U32 R4, R0, 0x4, R2 ;  /* 0x0000000400047825 */ /* 0x002fe200078e0002 */
[C---:B------:R-:W-:Y:S02]  /*1c180*/  IADD3 R0, PT, PT, R17.reuse, R0, R17 ;  /* 0x0000000011007210 */ /* 0x040fe40007ffe011 */
[----:B------:R-:W1:Y:S01]  /*1c190*/  LDS R21, [R20] ;  /* 0x0000000014157984 */ /* 0x000e620000000800 */
[----:B------:R-:W-:Y:S01]  /*1c1a0*/  IMAD.WIDE.U32 R6, R14, 0x4, R2 ;  /* 0x000000040e067825 */ /* 0x000fe200078e0002 */
[----:B------:R-:W-:-:S02]  /*1c1b0*/  IADD3 R0, PT, PT, R17, R0, R17 ;  /* 0x0000000011007210 */ /* 0x000fc40007ffe011 */
[----:B------:R-:W4:Y:S01]  /*1c1c0*/  LDS R23, [R22] ;  /* 0x0000000016177984 */ /* 0x000f220000000800 */
[----:B------:R-:W-:Y:S01]  /*1c1d0*/  IMAD.WIDE.U32 R8, R12, 0x4, R2 ;  /* 0x000000040c087825 */ /* 0x000fe200078e0002 */
[----:B------:R-:W-:-:S03]  /*1c1e0*/  ISETP.GE.U32.AND P0, PT, R0, 0x1000, PT ;  /* 0x000010000000780c */ /* 0x000fc60003f06070 */
[----:B------:R-:W-:-:S04]  /*1c1f0*/  IMAD.WIDE.U32 R10, R13, 0x4, R2 ;  /* 0x000000040d0a7825 */ /* 0x000fc800078e0002 */
[C---:B------:R-:W-:Y:S02]  /*1c200*/  IMAD R12, R17.reuse, 0x4, R12 ;  /* 0x00000004110c7824 */ /* 0x040fe400078e020c */
[C---:B------:R-:W-:Y:S02]  /*1c210*/  IMAD R13, R17.reuse, 0x4, R13 ;  /* 0x00000004110d7824 */ /* 0x040fe400078e020d */
[C---:B------:R-:W-:Y:S02]  /*1c220*/  IMAD R14, R17.reuse, 0x4, R14 ;  /* 0x00000004110e7824 */ /* 0x040fe400078e020e */
[----:B0-----:R-:W-:Y:S01]  /*1c230*/  IMAD R18, R17, 0x10, R18 ;  /* 0x0000001011127824 */ /* 0x001fe200078e0212 */
[----:B--2---:R0:W-:Y:S04]  /*1c240*/  STG.E desc[UR36][R4.64], R15 ;  /* 0x0000000f04007986 */ /* 0x0041e8000c101924 */
[----:B---3--:R0:W-:Y:S04]  /*1c250*/  STG.E desc[UR36][R6.64], R19 ;  /* 0x0000001306007986 */ /* 0x0081e8000c101924 */
[----:B-1----:R0:W-:Y:S04]  /*1c260*/  STG.E desc[UR36][R8.64], R21 ;  /* 0x0000001508007986 */ /* 0x0021e8000c101924 */
[----:B----4-:R0:W-:Y:S01]  /*1c270*/  STG.E desc[UR36][R10.64], R23 ;  /* 0x000000170a007986 */ /* 0x0101e2000c101924 */
[----:B------:R-:W-:Y:S05]  /*1c280*/  @!P0 BRA `(.L_x_398) ;  /* 0xfffffffc00a48947 */ /* 0x000fea000383ffff */
[----:B------:R-:W-:Y:S05]  /*1c290*/  BSYNC.RECONVERGENT B0 ;  /* 0x0000000000007941 */ /* 0x000fea0003800200 */
.L_x_397:
[C---:B------:R-:W-:Y:S01]  /*1c2a0*/  ISETP.NE.AND P0, PT, R32.reuse, 0x2, PT ;  /* 0x000000022000780c */ /* 0x040fe20003f05270 */
[----:B------:R-:W-:Y:S01]  /*1c2b0*/  BSSY.RECONVERGENT B0, `(.L_x_399) ;  /* 0x0000014000007945 */ /* 0x000fe20003800200 */
[----:B------:R-:W-:Y:S01]  /*1c2c0*/  LOP3.LUT R24, R32, 0x2, RZ, 0x3c, !PT ;  /* 0x0000000220187812 */ /* 0x000fe200078e3cff */
[----:B------:R-:W-:-:S10]  /*1c2d0*/  IMAD.MOV.U32 R0, RZ, RZ, R16 ;  /* 0x000000ffff007224 */ /* 0x000fd400078e0010 */
[----:B------:R-:W-:Y:S05]  /*1c2e0*/  @!P0 BRA `(.L_x_400) ;  /* 0x0000000000408947 */ /* 0x000fea0003800000 */
[C---:B0-----:R-:W-:Y:S01]  /*1c2f0*/  IMAD.WIDE.U32 R4, R16.reuse, 0x4, R2 ;  /* 0x0000000410047825 */ /* 0x041fe200078e0002 */
[----:B------:R-:W-:-:S03]  /*1c300*/  LEA R8, R16, UR4, 0x2 ;  /* 0x0000000410087c11 */ /* 0x000fc6000f8e10ff */
[----:B------:R-:W-:Y:S01]  /*1c310*/  IMAD R0, R24, R17, R16 ;  /* 0x0000001118007224 */ /* 0x000fe200078e0210 */
[----:B------:R-:W-:Y:S01]  /*1c320*/  IADD3 R4, P0, PT, R4, 0x4000, RZ ;  /* 0x0000400004047810 */ /* 0x000fe20007f1e0ff */
[----:B------:R-:W-:Y:S02]  /*1c330*/  IMAD.MOV R9, RZ, RZ, -R24 ;  /* 0x000000ffff097224 */ /* 0x000fe400078e0a18 */
[----:B------:R-:W-:Y:S02]  /*1c340*/  VIADD R8, R8, 0x4000 ;  /* 0x0000400008087836 */ /* 0x000fe40000000000 */
[----:B------:R-:W-:-:S08]  /*1c350*/  IMAD.X R5, RZ, RZ, R5, P0 ;  /* 0x000000ffff057224 */ /* 0x000fd000000e0605 */
.L_x_401:
[----:B-1----:R0:W1:Y:S01]  /*1c360*/  LDS R11, [R8] ;  /* 0x00000000080b7984 */ /* 0x0020620000000800 */
[----:B------:R-:W-:Y:S02]  /*1c370*/  IMAD.MOV.U32 R6, RZ, RZ, R4 ;  /* 0x000000ffff067224 */ /* 0x000fe400078e0004 */
[----:B------:R-:W-:Y:S02]  /*1c380*/  IMAD.MOV.U32 R7, RZ, RZ, R5 ;  /* 0x000000ffff077224 */ /* 0x000fe400078e0005 */
[----:B------:R-:W-:Y:S02]  /*1c390*/  VIADD R9, R9, 0x1 ;  /* 0x0000000109097836 */ /* 0x000fe40000000000 */
[----:B------:R-:W-:-:S03]  /*1c3a0*/  IMAD.WIDE.U32 R4, R17, 0x4, R6 ;  /* 0x0000000411047825 */ /* 0x000fc600078e0006 */
[----:B------:R-:W-:Y:S01]  /*1c3b0*/  ISETP.NE.AND P0, PT, R9, RZ, PT ;  /* 0x000000ff0900720c */ /* 0x000fe20003f05270 */
[----:B0-----:R-:W-:Y:S01]  /*1c3c0*/  IMAD R8, R17, 0x4, R8 ;  /* 0x0000000411087824 */ /* 0x001fe200078e0208 */
[----:B-1----:R1:W-:Y:S11]  /*1c3d0*/  STG.E desc[UR36][R6.64], R11 ;  /* 0x0000000b06007986 */ /* 0x0023f6000c101924 */
[----:B------:R-:W-:Y:S05]  /*1c3e0*/  @P0 BRA `(.L_x_401) ;  /* 0xfffffffc00dc0947 */ /* 0x000fea000383ffff */
.L_x_400:
[----:B------:R-:W-:Y:S05]  /*1c3f0*/  BSYNC.RECONVERGENT B0 ;  /* 0x0000000000007941 */ /* 0x000fea0003800200 */
.L_x_399:
[C---:B0-----:R-:W-:Y:S01]  /*1c400*/  LEA R4, R0.reuse, UR4, 0x2 ;  /* 0x0000000400047c11 */ /* 0x041fe2000f8e10ff */
[----:B------:R-:W-:Y:S01]  /*1c410*/  BSSY.RECONVERGENT B0, `(.L_x_402) ;  /* 0x000001c000007945 */ /* 0x000fe20003800200 */
[C-C-:B------:R-:W-:Y:S02]  /*1c420*/  IMAD R12, R17.reuse, 0x2, R0.reuse ;  /* 0x00000002110c7824 */ /* 0x140fe400078e0200 */
[----:B------:R-:W-:Y:S02]  /*1c430*/  IMAD R13, R17, 0x3, R0 ;  /* 0x00000003110d7824 */ /* 0x000fe400078e0200 */
[----:B------:R-:W-:Y:S02]  /*1c440*/  IMAD.IADD R14, R0, 0x1, R17 ;  /* 0x00000001000e7824 */ /* 0x000fe400078e0211 */
[----:B------:R-:W-:-:S07]  /*1c450*/  VIADD R18, R4, 0x4000 ;  /* 0x0000400004127836 */ /* 0x000fce0000000000 */
.L_x_403:
[C-C-:B0-----:R-:W-:Y:S01]  /*1c460*/  IMAD R19, R17.reuse, 0x4, R18.reuse ;  /* 0x0000000411137824 */ /* 0x141fe200078e0212 */
[----:B------:R0:W2:Y:S01]  /*1c470*/  LDS R15, [R18] ;  /* 0x00000000120f7984 */ /* 0x0000a20000000800 */
[C-C-:B------:R-:W-:Y:S02]  /*1c480*/  IMAD R20, R17.reuse, 0x8, R18.reuse ;  /* 0x0000000811147824 */ /* 0x140fe400078e0212 */
[C---:B------:R-:W-:Y:S02]  /*1c490*/  IMAD R22, R17.reuse, 0xc, R18 ;  /* 0x0000000c11167824 */ /* 0x040fe400078e0212 */
[----:B------:R-:W3:Y:S01]  /*1c4a0*/  LDS R19, [R19] ;  /* 0x0000000013137984 */ /* 0x000ee20000000800 */
[----:B------:R-:W-:Y:S01]  /*1c4b0*/  IMAD.WIDE.U32 R4, R0, 0x4, R2 ;  /* 0x0000000400047825 */ /* 0x000fe200078e0002 */
[C---:B------:R-:W-:Y:S02]  /*1c4c0*/  IADD3 R0, PT, PT, R17.reuse, R0, R17 ;  /* 0x0000000011007210 */ /* 0x040fe40007ffe011 */
[----:B------:R-:W4:Y:S01]  /*1c4d0*/  LDS R21, [R20] ;  /* 0x0000000014157984 */ /* 0x000f220000000800 */
[----:B-1----:R-:W-:Y:S01]  /*1c4e0*/  IMAD.WIDE.U32 R6, R14, 0x4, R2 ;  /* 0x000000040e067825 */ /* 0x002fe200078e0002 */
[----:B------:R-:W-:-:S02]  /*1c4f0*/  IADD3 R0, PT, PT, R17, R0, R17 ;  /* 0x0000000011007210 */ /* 0x000fc40007ffe011 */
[----:B------:R-:W1:Y:S01]  /*1c500*/  LDS R23, [R22] ;  /* 0x0000000016177984 */ /* 0x000e620000000800 */
        /* <DEDUP_REMOVED lines=9> */
[----:B----4-:R0:W-:Y:S04]  /*1c5a0*/  STG.E desc[UR36][R8.64+0x4000], R21 ;  /* 0x0040001508007986 */ /* 0x0101e8000c101924 */
[----:B-1----:R0:W-:Y:S01]  /*1c5b0*/  STG.E desc[UR36][R10.64+0x4000], R23 ;  /* 0x004000170a007986 */ /* 0x0021e2000c101924 */
[----:B------:R-:W-:Y:S05]  /*1c5c0*/  @!P0 BRA `(.L_x_403) ;  /* 0xfffffffc00a48947 */ /* 0x000fea000383ffff */
[----:B------:R-:W-:Y:S05]  /*1c5d0*/  BSYNC.RECONVERGENT B0 ;  /* 0x0000000000007941 */ /* 0x000fea0003800200 */
.L_x_402:
[----:B------:R-:W-:Y:S01]  /*1c5e0*/  ISETP.NE.AND P0, PT, R32, 0x2, PT ;  /* 0x000000022000780c */ /* 0x000fe20003f05270 */
[----:B------:R-:W-:-:S12]  /*1c5f0*/  BSSY.RECONVERGENT B0, `(.L_x_404) ;  /* 0x0000012000007945 */ /* 0x000fd80003800200 */
[----:B------:R-:W-:Y:S05]  /*1c600*/  @!P0 BRA `(.L_x_405) ;  /* 0x0000000000408947 */ /* 0x000fea0003800000 */
[C---:B0-----:R-:W-:Y:S01]  /*1c610*/  IMAD.WIDE.U32 R4, R16.reuse, 0x4, R2 ;  /* 0x0000000410047825 */ /* 0x041fe200078e0002 */
[----:B------:R-:W-:-:S03]  /*1c620*/  LEA R0, R16, UR4, 0x2 ;  /* 0x0000000410007c11 */ /* 0x000fc6000f8e10ff */
[----:B------:R-:W-:Y:S01]  /*1c630*/  IMAD.MOV R8, RZ, RZ, -R24 ;  /* 0x000000ffff087224 */ /* 0x000fe200078e0a18 */
[----:B------:R-:W-:Y:S01]  /*1c640*/  IADD3 R4, P0, PT, R4, 0xc000, RZ ;  /* 0x0000c00004047810 */ /* 0x000fe20007f1e0ff */
[----:B------:R-:W-:Y:S02]  /*1c650*/  IMAD R16, R24, R17, R16 ;  /* 0x0000001118107224 */ /* 0x000fe400078e0210 */
[----:B------:R-:W-:Y:S02]  /*1c660*/  VIADD R0, R0, 0xc000 ;  /* 0x0000c00000007836 */ /* 0x000fe40000000000 */
[----:B------:R-:W-:-:S08]  /*1c670*/  IMAD.X R5, RZ, RZ, R5, P0 ;  /* 0x000000ffff057224 */ /* 0x000fd000000e0605 */
.L_x_406:
        /* <DEDUP_REMOVED lines=9> */
.L_x_405:
[----:B------:R-:W-:Y:S05]  /*1c710*/  BSYNC.RECONVERGENT B0 ;  /* 0x0000000000007941 */ /* 0x000fea0003800200 */
.L_x_404:
[C---:B------:R-:W-:Y:S01]  /*1c720*/  LEA R14, R16.reuse, UR4, 0x2 ;  /* 0x00000004100e7c11 */ /* 0x040fe2000f8e10ff */
[C-C-:B------:R-:W-:Y:S02]  /*1c730*/  IMAD R0, R17.reuse, 0x2, R16.reuse ;  /* 0x0000000211007824 */ /* 0x140fe400078e0210 */
[----:B------:R-:W-:Y:S02]  /*1c740*/  IMAD R12, R17, 0x3, R16 ;  /* 0x00000003110c7824 */ /* 0x000fe400078e0210 */
[----:B------:R-:W-:Y:S02]  /*1c750*/  IMAD.IADD R13, R16, 0x1, R17 ;  /* 0x00000001100d7824 */ /* 0x000fe400078e0211 */
[----:B------:R-:W-:-:S07]  /*1c760*/  VIADD R14, R14, 0xc000 ;  /* 0x0000c0000e0e7836 */ /* 0x000fce0000000000 */
.L_x_407:
[C-C-:B------:R-:W-:Y:S01]  /*1c770*/  IMAD R18, R17.reuse, 0x4, R14.reuse ;  /* 0x0000000411127824 */ /* 0x140fe200078e020e */
[----:B0-2---:R0:W2:Y:S01]  /*1c780*/  LDS R15, [R14] ;  /* 0x000000000e0f7984 */ /* 0x0050a20000000800 */
[C-C-:B------:R-:W-:Y:S02]  /*1c790*/  IMAD R20, R17.reuse, 0x8, R14.reuse ;  /* 0x0000000811147824 */ /* 0x140fe400078e020e */
[C---:B------:R-:W-:Y:S01]  /*1c7a0*/  IMAD R22, R17.reuse, 0xc, R14 ;  /* 0x0000000c11167824 */ /* 0x040fe200078e020e */
[----:B------:R-:W3:Y:S01]  /*1c7b0*/  LDS R19, [R18] ;  /* 0x0000000012137984 */ /* 0x000ee20000000800 */
[----:B------:R-:W-:Y:S01]  /*1c7c0*/  IMAD.WIDE.U32 R4, R16, 0x4, R2 ;  /* 0x0000000410047825 */ /* 0x000fe200078e0002 */
[----:B------:R-:W-:Y:S02]  /*1c7d0*/  IADD3 R16, PT, PT, R17, R16, R17 ;  /* 0x0000001011107210 */ /* 0x000fe40007ffe011 */
        /* <DEDUP_REMOVED lines=16> */
[----:B------:R-:W-:Y:S05]  /*1c8e0*/  EXIT ;  /* 0x000000000000794d */ /* 0x000fea0003800000 */
.L_x_54:
[----:B------:R-:W-:Y:S01]  /*1c8f0*/  BSSY B1, `(.L_x_408) ;  /* 0x0000006000017945 */ /* 0x000fe20003800000 */
[----:B--2---:R-:W-:Y:S02]  /*1c900*/  ISETP.NE.AND P1, PT, R0, RZ, PT ;  /* 0x000000ff0000720c */ /* 0x004fe40003f25270 */
[----:B------:R-:W-:-:S13]  /*1c910*/  PLOP3.LUT P6, PT, P0, PT, PT, 0x8, 0x80 ;  /* 0x000000000080781c */ /* 0x000fda00007ce170 */
[----:B01----:R-:W-:Y:S05]  /*1c920*/  WARPSYNC.COLLECTIVE R15, `(.L_x_409) ;  /* 0x000000000f087348 */ /* 0x003fea0003c00000 */
[----:B------:R-:W-:Y:S01]  /*1c930*/  VOTE.ANY R14, PT, P6 ;  /* 0x00000000000e7806 */ /* 0x000fe200030e0100 */
[----:B01----:R-:W-:Y:S06]  /*1c940*/  ENDCOLLECTIVE ;  /* 0x000000000000791b */ /* 0x003fec0003800000 */
.L_x_409:
[----:B------:R-:W-:Y:S05]  /*1c950*/  BSYNC B1 ;  /* 0x0000000000017941 */ /* 0x000fea0003800000 */
.L_x_408:
[----:B------:R-:W-:Y:S01]  /*1c960*/  PLOP3.LUT P6, PT, P1, PT, PT, 0x8, 0x80 ;  /* 0x000000000080781c */ /* 0x000fe20000fce170 */
[----:B------:R-:W-:-:S12]  /*1c970*/  IMAD.MOV.U32 R0, RZ, RZ, R14 ;  /* 0x000000ffff007224 */ /* 0x000fd800078e000e */
[----:B------:R-:W-:Y:S05]  /*1c980*/  WARPSYNC.COLLECTIVE R15, `(.L_x_410) ;  /* 0x000000000f087348 */ /* 0x000fea0003c00000 */
[----:B------:R-:W-:Y:S01]  /*1c990*/  VOTE.ANY R14, PT, P6 ;  /* 0x00000000000e7806 */ /* 0x000fe200030e0100 */
[----:B------:R-:W-:Y:S06]  /*1c9a0*/  ENDCOLLECTIVE ;  /* 0x000000000000791b */ /* 0x000fec0003800000 */
.L_x_410:
[----:B------:R-:W-:Y:S05]  /*1c9b0*/  BRA `(.L_x_411) ;  /* 0xfffffe6c002c7947 */ /* 0x000fea000383ffff */
.L_x_59:
[----:B------:R-:W-:Y:S01]  /*1c9c0*/  BSSY B1, `(.L_x_412) ;  /* 0x0000005000017945 */ /* 0x000fe20003800000 */
[----:B------:R-:W-:-:S13]  /*1c9d0*/  PLOP3.LUT P5, PT, P1, PT, PT, 0x80, 0x8 ;  /* 0x000000000008781c */ /* 0x000fda0000faf070 */
[----:B012---:R-:W-:Y:S05]  /*1c9e0*/  WARPSYNC.COLLECTIVE R15, `(.L_x_413) ;  /* 0x000000000f087348 */ /* 0x007fea0003c00000 */
[----:B------:R-:W-:Y:S01]  /*1c9f0*/  VOTE.ALL P6, P5 ;  /* 0x0000000000ff7806 */ /* 0x000fe200028c0000 */
[----:B012---:R-:W-:-:S12]  /*1ca00*/  ENDCOLLECTIVE ;  /* 0x000000000000791b */ /* 0x007fd80003800000 */
.L_x_413:
[----:B------:R-:W-:Y:S05]  /*1ca10*/  BSYNC B1 ;  /* 0x0000000000017941 */ /* 0x000fea0003800000 */
.L_x_412:
[----:B------:R-:W-:Y:S01]  /*1ca20*/  PLOP3.LUT P0, PT, P6, PT, PT, 0x80, 0x8 ;  /* 0x000000000008781c */ /* 0x000fe2000370f070 */
[----:B------:R-:W-:-:S12]  /*1ca30*/  BRA `(.L_x_414) ;  /* 0xfffffe6c00ec7947 */ /* 0x000fd8000383ffff */
.L_x_64:
[----:B------:R-:W-:Y:S01]  /*1ca40*/  BSSY B1, `(.L_x_415) ;  /* 0x0000006000017945 */ /* 0x000fe20003800000 */
[----:B---3--:R-:W-:Y:S02]  /*1ca50*/  ISETP.NE.AND P1, PT, R0, RZ, PT ;  /* 0x000000ff0000720c */ /* 0x008fe40003f25270 */
[----:B------:R-:W-:-:S13]  /*1ca60*/  PLOP3.LUT P6, PT, P0, PT, PT, 0x8, 0x80 ;  /* 0x000000000080781c */ /* 0x000fda00007ce170 */
[----:B012---:R-:W-:Y:S05]  /*1ca70*/  WARPSYNC.COLLECTIVE R15, `(.L_x_416) ;  /* 0x000000000f087348 */ /* 0x007fea0003c00000 */
[----:B------:R-:W-:Y:S01]  /*1ca80*/  VOTE.ANY R14, PT, P6 ;  /* 0x00000000000e7806 */ /* 0x000fe200030e0100 */
[----:B012---:R-:W-:Y:S06]  /*1ca90*/  ENDCOLLECTIVE ;  /* 0x000000000000791b */ /* 0x007fec0003800000 */
.L_x_416:
[----:B------:R-:W-:Y:S05]  /*1caa0*/  BSYNC B1 ;  /* 0x0000000000017941 */ /* 0x000fea0003800000 */
.L_x_415:
[----:B------:R-:W-:Y:S01]  /*1cab0*/  PLOP3.LUT P6, PT, P1, PT, PT, 0x8, 0x80 ;  /* 0x000000000080781c */ /* 0x000fe20000fce170 */
[----:B------:R-:W-:-:S12]  /*1cac0*/  IMAD.MOV.U32 R0, RZ, RZ, R14 ;  /* 0x000000ffff007224 */ /* 0x000fd800078e000e */
[----:B------:R-:W-:Y:S05]  /*1cad0*/  WARPSYNC.COLLECTIVE R15, `(.L_x_417) ;  /* 0x000000000f087348 */ /* 0x000fea0003c00000 */
[----:B------:R-:W-:Y:S01]  /*1cae0*/  VOTE.ANY R14, PT, P6 ;  /* 0x00000000000e7806 */ /* 0x000fe200030e0100 */
[----:B------:R-:W-:Y:S06]  /*1caf0*/  ENDCOLLECTIVE ;  /* 0x000000000000791b */ /* 0x000fec0003800000 */
.L_x_417:
[----:B------:R-:W-:Y:S05]  /*1cb00*/  BRA `(.L_x_418) ;  /* 0xfffffe7000387947 */ /* 0x000fea000383ffff */
.L_x_69:
[----:B------:R-:W-:Y:S01]  /*1cb10*/  BSSY B1, `(.L_x_419) ;  /* 0x0000005000017945 */ /* 0x000fe20003800000 */
[----:B------:R-:W-:-:S13]  /*1cb20*/  PLOP3.LUT P5, PT, P1, PT, PT, 0x80, 0x8 ;  /* 0x000000000008781c */ /* 0x000fda0000faf070 */
[----:B0123--:R-:W-:Y:S05]  /*1cb30*/  WARPSYNC.COLLECTIVE R15, `(.L_x_420) ;  /* 0x000000000f087348 */ /* 0x00ffea0003c00000 */
[----:B------:R-:W-:Y:S01]  /*1cb40*/  VOTE.ALL P6, P5 ;  /* 0x0000000000ff7806 */ /* 0x000fe200028c0000 */
[----:B0123--:R-:W-:-:S12]  /*1cb50*/  ENDCOLLECTIVE ;  /* 0x000000000000791b */ /* 0x00ffd80003800000 */
.L_x_420:
[----:B------:R-:W-:Y:S05]  /*1cb60*/  BSYNC B1 ;  /* 0x0000000000017941 */ /* 0x000fea0003800000 */
.L_x_419:
[----:B------:R-:W-:Y:S01]  /*1cb70*/  PLOP3.LUT P0, PT, P6, PT, PT, 0x80, 0x8 ;  /* 0x000000000008781c */ /* 0x000fe2000370f070 */
[----:B------:R-:W-:-:S12]  /*1cb80*/  BRA `(.L_x_421) ;  /* 0xfffffe7000f87947 */ /* 0x000fd8000383ffff */
        .weak           $__internal_0_$__cuda_sm20_div_u16
        .type           $__internal_0_$__cuda_sm20_div_u16,@function
        .size           $__internal_0_$__cuda_sm20_div_u16,(.L_x_423 - $__internal_0_$__cuda_sm20_div_u16)
$__internal_0_$__cuda_sm20_div_u16:
[----:B------:R-:W0:Y:S01]  /*1cb90*/  I2F.U16 R4, R10 ;  /* 0x0000000a00047306 */ /* 0x000e220000101000 */
[----:B------:R-:W-:Y:S01]  /*1cba0*/  IMAD.MOV.U32 R5, RZ, RZ, 0x4b800000 ;  /* 0x4b800000ff057424 */ /* 0x000fe200078e00ff */
[C---:B0-----:R-:W-:Y:S02]  /*1cbb0*/  FSETP.GEU.AND P1, PT, |R4|.reuse, 1.175494350822287508e-38, PT ;  /* 0x008000000400780b */ /* 0x041fe40003f2e200 */
[----:B------:R-:W-:Y:S02]  /*1cbc0*/  FSETP.GT.AND P0, PT, |R4|, 8.50705917302346158658e+37, PT ;  /* 0x7e8000000400780b */ /* 0x000fe40003f04200 */
[----:B------:R-:W-:-:S04]  /*1cbd0*/  FSEL R5, R5, 1, !P1 ;  /* 0x3f80000005057808 */ /* 0x000fc80004800000 */
[----:B------:R-:W-:Y:S02]  /*1cbe0*/  FSEL R5, R5, 0.25, !P0 ;  /* 0x3e80000005057808 */ /* 0x000fe40004000000 */
[----:B------:R-:W-:-:S03]  /*1cbf0*/  ISETP.NE.U32.AND P0, PT, R10, RZ, PT ;  /* 0x000000ff0a00720c */ /* 0x000fc60003f05070 */
[----:B------:R-:W-:Y:S02]  /*1cc00*/  FMUL R7, R4, R5 ;  /* 0x0000000504077220 */ /* 0x000fe40000400000 */
[----:B------:R-:W-:Y:S08]  /*1cc10*/  I2F.U16.RZ R4, R9 ;  /* 0x0000000900047306 */ /* 0x000ff0000010d000 */
[----:B------:R-:W0:Y:S02]  /*1cc20*/  MUFU.RCP R8, R7 ;  /* 0x0000000700087308 */ /* 0x000e240000001000 */
[----:B0-----:R-:W-:-:S04]  /*1cc30*/  FMUL R8, R5, R8 ;  /* 0x0000000805087220 */ /* 0x001fc80000400000 */
[----:B------:R-:W-:-:S04]  /*1cc40*/  VIADD R5, R8, 0x2 ;  /* 0x0000000208057836 */ /* 0x000fc80000000000 */
[----:B------:R-:W-:Y:S01]  /*1cc50*/  FMUL.RZ R8, R4, R5 ;  /* 0x0000000504087220 */ /* 0x000fe2000040c000 */
[----:B------:R-:W-:Y:S02]  /*1cc60*/  IMAD.MOV.U32 R4, RZ, RZ, R11 ;  /* 0x000000ffff047224 */ /* 0x000fe400078e000b */
[----:B------:R-:W-:-:S03]  /*1cc70*/  IMAD.MOV.U32 R5, RZ, RZ, 0x0 ;  /* 0x00000000ff057424 */ /* 0x000fc600078e00ff */
[----:B------:R-:W0:Y:S02]  /*1cc80*/  F2I.U32.TRUNC.NTZ R8, R8 ;  /* 0x0000000800087305 */ /* 0x000e24000020f000 */
[----:B0-----:R-:W-:Y:S01]  /*1cc90*/  LOP3.LUT R32, R8, 0xffff, RZ, 0xc0, !PT ;  /* 0x0000ffff08207812 */ /* 0x001fe200078ec0ff */
[----:B------:R-:W-:Y:S01]  /*1cca0*/  @!P0 IMAD.MOV.U32 R32, RZ, RZ, -0x1 ;  /* 0xffffffffff208424 */ /* 0x000fe200078e00ff */
[----:B------:R-:W-:Y:S06]  /*1ccb0*/  RET.REL.NODEC R4 `(_Z18interaction_kernelP7ProgramS0_) ;  /* 0xfffffe3004d07950 */ /* 0x000fec0003c3ffff */
.L_x_422:
[----:B------:R-:W-:-:S00]  /*1ccc0*/  BRA `(.L_x_422) ;  /* 0xfffffffc00fc7947 */ /* 0x000fc0000383ffff */
[----:B------:R-:W-:-:S00]  /*1ccd0*/  NOP ;  /* 0x0000000000007918 */ /* 0x000fc00000000000 */
        /* <DEDUP_REMOVED lines=10> */
.L_x_423:


//--------------------- .nv.global.init           --------------------------
	.section	.nv.global.init,"aw",@progbits
.nv.global.init:
	.type		$str$23,@object
	.size		$str$23,($str - $str$23)
$str$23:
        /*0000*/ 	.byte	0x5b, 0x25, 0x30, 0x34, 0x78, 0x5d, 0x20, 0x44, 0x4f, 0x4e, 0x45, 0x21, 0x0a, 0x00
	.type		$str,@object
	.size		$str,($str$21 - $str)
$str:
        /*000e*/ 	.byte	0x30, 0x31, 0x32, 0x33, 0x34, 0x35, 0x36, 0x37, 0x38, 0x39, 0x41, 0x42, 0x43, 0x44, 0x45, 0x46
        /*001e*/ 	.byte	0x00
	.type		$str$21,@object
	.size		$str$21,($str$19 - $str$21)
$str$21:
        /*001f*/ 	.byte	0x5b, 0x25, 0x30, 0x34, 0x78, 0x5d, 0x20, 0x67, 0x6f, 0x74, 0x20, 0x3d, 0x20, 0x25, 0x30, 0x34
        /*002f*/ 	.byte	0x78, 0x0a, 0x00
	.type		$str$19,@object
	.size		$str$19,($str$30 - $str$19)
$str$19:
        /*0032*/ 	.byte	0x5b, 0x25, 0x30, 0x34, 0x78, 0x5d, 0x20, 0x6c, 0x6e, 0x6b, 0x20, 0x25, 0x73, 0x20, 0x7e, 0x20
        /*0042*/ 	.byte	0x25, 0x73, 0x0a, 0x00
	.type		$str$30,@object
	.size		$str$30,($str$24 - $str$30)
$str$30:
        /*0046*/ 	.byte	0x5b, 0x25, 0x30, 0x34, 0x78, 0x5d, 0x20, 0x43, 0x41, 0x4c, 0x4c, 0x20, 0x25, 0x73, 0x20, 0x7c
        /*0056*/ 	.byte	0x20, 0x25, 0x73, 0x0a, 0x00
	.type		$str$24,@object
	.size		$str$24,($str$29 - $str$24)
$str$24:
        /*005b*/ 	.byte	0x5b, 0x25, 0x30, 0x34, 0x78, 0x5d, 0x20, 0x41, 0x4e, 0x4e, 0x49, 0x20, 0x25, 0x73, 0x20, 0x7c
        /*006b*/ 	.byte	0x20, 0x25, 0x73, 0x0a, 0x00
	.type		$str$29,@object
	.size		$str$29,($str$25 - $str$29)
$str$29:
        /*0070*/ 	.byte	0x5b, 0x25, 0x30, 0x34, 0x78, 0x5d, 0x20, 0x45, 0x52, 0x41, 0x53, 0x20, 0x25, 0x73, 0x20, 0x7c
        /*0080*/ 	.byte	0x20, 0x25, 0x73, 0x0a, 0x00
	.type		$str$25,@object
	.size		$str$25,($str$20 - $str$25)
$str$25:
        /*0085*/ 	.byte	0x5b, 0x25, 0x30, 0x34, 0x78, 0x5d, 0x20, 0x43, 0x4f, 0x4d, 0x4d, 0x20, 0x25, 0x73, 0x20, 0x7c
        /*0095*/ 	.byte	0x20, 0x25, 0x73, 0x0a, 0x00
	.type		$str$20,@object
	.size		$str$20,($str$27 - $str$20)
$str$20:
        /*009a*/ 	.byte	0x5b, 0x25, 0x30, 0x34, 0x78, 0x5d, 0x20, 0x73, 0x65, 0x74, 0x20, 0x76, 0x61, 0x72, 0x20, 0x25
        /*00aa*/ 	.byte	0x30, 0x34, 0x78, 0x20, 0x3d, 0x20, 0x25, 0x30, 0x34, 0x78, 0x0a, 0x00
	.type		$str$27,@object
	.size		$str$27,($str$26 - $str$27)
$str$27:
        /*00b6*/ 	.byte	0x5b, 0x25, 0x30, 0x34, 0x78, 0x5d, 0x20, 0x45, 0x52, 0x52, 0x4f, 0x52, 0x20, 0x41, 0x4c, 0x4c
        /*00c6*/ 	.byte	0x4f, 0x43, 0x41, 0x54, 0x49, 0x4e, 0x47, 0x20, 0x56, 0x41, 0x52, 0x53, 0x0a, 0x00
	.type		$str$26,@object
	.size		$str$26,($str$22 - $str$26)
$str$26:
        /*00d4*/ 	.byte	0x5b, 0x25, 0x30, 0x34, 0x78, 0x5d, 0x20, 0x45, 0x52, 0x52, 0x4f, 0x52, 0x20, 0x41, 0x4c, 0x4c
        /*00e4*/ 	.byte	0x4f, 0x43, 0x41, 0x54, 0x49, 0x4e, 0x47, 0x20, 0x4e, 0x4f, 0x44, 0x45, 0x53, 0x0a, 0x00
	.type		$str$22,@object
	.size		$str$22,($str$28 - $str$22)
$str$22:
        /*00f3*/ 	.byte	0x5b, 0x25, 0x30, 0x34, 0x78, 0x5d, 0x20, 0x4c, 0x49, 0x4e, 0x4b, 0x20, 0x45, 0x52, 0x52, 0x4f
        /*0103*/ 	.byte	0x52, 0x20, 0x2d, 0x20, 0x55, 0x4e, 0x52, 0x45, 0x41, 0x43, 0x48, 0x41, 0x42, 0x4c, 0x45, 0x0a
        /*0113*/ 	.byte	0x00
	.type		$str$28,@object
	.size		$str$28,(.L_10 - $str$28)
$str$28:
        /*0114*/ 	.byte	0x5b, 0x25, 0x30, 0x34, 0x78, 0x5d, 0x20, 0x61, 0x6c, 0x6c, 0x6f, 0x63, 0x20, 0x6e, 0x6f, 0x64
        /*0124*/ 	.byte	0x65, 0x73, 0x20, 0x25, 0x30, 0x34, 0x78, 0x20, 0x25, 0x30, 0x34, 0x78, 0x20, 0x25, 0x30, 0x34
        /*0134*/ 	.byte	0x78, 0x20, 0x25, 0x30, 0x34, 0x78, 0x20, 0x7c, 0x20, 0x76, 0x61, 0x72, 0x73, 0x20, 0x25, 0x30
        /*0144*/ 	.byte	0x34, 0x78, 0x20, 0x25, 0x30, 0x34, 0x78, 0x20, 0x25, 0x30, 0x34, 0x78, 0x20, 0x25, 0x30, 0x34
        /*0154*/ 	.byte	0x78, 0x0a, 0x00
.L_10:


//--------------------- .nv.shared._Z18interaction_kernelP7ProgramS0_ --------------------------
	.section	.nv.shared._Z18interaction_kernelP7ProgramS0_,"aw",@nobits
	.sectionflags	@""
	.align	16
	.zero		1024


//--------------------- .nv.shared.reserved.0     --------------------------
	.section	.nv.shared.reserved.0,"aw",@nobits
	.weak		__nv_reservedSMEM_offset_0_alias
	.size		__nv_reservedSMEM_offset_0_alias, 0, 64
	.other		__nv_reservedSMEM_offset_0_alias,@"STO_CUDA_RESERVED_SHARED STV_DEFAULT"
__nv_reservedSMEM_offset_0_alias:
	.zero		0
	.zero		64


//--------------------- .nv.constant0._Z18interaction_kernelP7ProgramS0_ --------------------------
	.section	.nv.constant0._Z18interaction_kernelP7ProgramS0_,"a",@progbits
	.sectionflags	@""
	.align	4
.nv.constant0._Z18interaction_kernelP7ProgramS0_:
	.zero		912


//--------------------- SYMBOLS --------------------------

	.type		.nv.reservedSmem.offset0,@object
	.size		.nv.reservedSmem.offset0,0x4
	.type		.nv.reservedSmem.cap,@object
	.size		.nv.reservedSmem.cap,0x4
	.type		vprintf,@function
